//
// Generated by NVIDIA NVVM Compiler
//
// Compiler Build ID: CL-36424714
// Cuda compilation tools, release 13.0, V13.0.88
// Based on NVVM 20.0.0
//

.version 9.0
.target sm_100
.address_size 64

// _ZZ34kernel_mio_throttle_smem_intensivePfiE4smem has been demoted
// _ZZ24kernel_atomic_warp_levelPiE12smem_counter has been demoted
.global .align 4 .b8 __cudart_i2opi_f[24] = {65, 144, 67, 60, 153, 149, 98, 219, 192, 221, 52, 245, 209, 87, 39, 252, 41, 21, 68, 78, 110, 131, 249, 162};

.func  (.param .b32 func_retval0) _Z14compute_path_0f(
	.param .b32 _Z14compute_path_0f_param_0
)
{
	.local .align 4 .b8 	__local_depot0[28];
	.reg .b64 	%SP;
	.reg .b64 	%SPL;
	.reg .pred 	%p<17>;
	.reg .b32 	%r<79>;
	.reg .b32 	%f<51>;
	.reg .b64 	%rd<39>;
	.reg .b64 	%fd<5>;

	mov.u64 	%SPL, __local_depot0;
	ld.param.f32 	%f10, [_Z14compute_path_0f_param_0];
	add.u64 	%rd1, %SPL, 0;
	mul.f32 	%f11, %f10, 0f3F22F983;
	cvt.rni.s32.f32 	%r78, %f11;
	cvt.rn.f32.s32 	%f12, %r78;
	fma.rn.f32 	%f13, %f12, 0fBFC90FDA, %f10;
	fma.rn.f32 	%f14, %f12, 0fB3A22168, %f13;
	fma.rn.f32 	%f50, %f12, 0fA7C234C5, %f14;
	abs.f32 	%f2, %f10;
	setp.ltu.f32 	%p1, %f2, 0f47CE4780;
	mov.u32 	%r74, %r78;
	mov.f32 	%f49, %f50;
	@%p1 bra 	$L__BB0_8;
	setp.neu.f32 	%p2, %f2, 0f7F800000;
	@%p2 bra 	$L__BB0_3;
	mov.f32 	%f17, 0f00000000;
	mul.rn.f32 	%f49, %f10, %f17;
	mov.b32 	%r74, 0;
	bra.uni 	$L__BB0_8;
$L__BB0_3:
	mov.b32 	%r2, %f10;
	shl.b32 	%r29, %r2, 8;
	or.b32  	%r3, %r29, -2147483648;
	mov.b64 	%rd35, 0;
	mov.b32 	%r71, 0;
	mov.u64 	%rd33, __cudart_i2opi_f;
	mov.u64 	%rd34, %rd1;
$L__BB0_4:
	.pragma "nounroll";
	ld.global.nc.u32 	%r30, [%rd33];
	mad.wide.u32 	%rd19, %r30, %r3, %rd35;
	shr.u64 	%rd35, %rd19, 32;
	st.local.u32 	[%rd34], %rd19;
	add.s32 	%r71, %r71, 1;
	add.s64 	%rd34, %rd34, 4;
	add.s64 	%rd33, %rd33, 4;
	setp.ne.s32 	%p3, %r71, 6;
	@%p3 bra 	$L__BB0_4;
	shr.u32 	%r31, %r2, 23;
	st.local.u32 	[%rd1+24], %rd35;
	and.b32  	%r6, %r31, 31;
	and.b32  	%r32, %r31, 224;
	add.s32 	%r33, %r32, -128;
	shr.u32 	%r34, %r33, 5;
	mul.wide.u32 	%rd20, %r34, 4;
	sub.s64 	%rd8, %rd1, %rd20;
	ld.local.u32 	%r72, [%rd8+24];
	ld.local.u32 	%r73, [%rd8+20];
	setp.eq.s32 	%p4, %r6, 0;
	@%p4 bra 	$L__BB0_7;
	shf.l.wrap.b32 	%r72, %r73, %r72, %r6;
	ld.local.u32 	%r35, [%rd8+16];
	shf.l.wrap.b32 	%r73, %r35, %r73, %r6;
$L__BB0_7:
	shr.u32 	%r36, %r72, 30;
	shf.l.wrap.b32 	%r37, %r73, %r72, 2;
	shl.b32 	%r38, %r73, 2;
	shr.u32 	%r39, %r37, 31;
	add.s32 	%r40, %r39, %r36;
	neg.s32 	%r41, %r40;
	setp.lt.s32 	%p5, %r2, 0;
	selp.b32 	%r74, %r41, %r40, %p5;
	xor.b32  	%r42, %r37, %r2;
	shr.s32 	%r43, %r37, 31;
	xor.b32  	%r44, %r43, %r37;
	xor.b32  	%r45, %r43, %r38;
	cvt.u64.u32 	%rd21, %r44;
	shl.b64 	%rd22, %rd21, 32;
	cvt.u64.u32 	%rd23, %r45;
	or.b64  	%rd24, %rd22, %rd23;
	cvt.rn.f64.s64 	%fd1, %rd24;
	mul.f64 	%fd2, %fd1, 0d3BF921FB54442D19;
	cvt.rn.f32.f64 	%f15, %fd2;
	neg.f32 	%f16, %f15;
	setp.lt.s32 	%p6, %r42, 0;
	selp.f32 	%f49, %f16, %f15, %p6;
$L__BB0_8:
	setp.ltu.f32 	%p7, %f2, 0f47CE4780;
	mul.rn.f32 	%f18, %f49, %f49;
	and.b32  	%r47, %r74, 1;
	setp.eq.b32 	%p8, %r47, 1;
	selp.f32 	%f19, 0f3F800000, %f49, %p8;
	fma.rn.f32 	%f20, %f18, %f19, 0f00000000;
	fma.rn.f32 	%f21, %f18, 0f37CBAC00, 0fBAB607ED;
	selp.f32 	%f22, %f21, 0fB94D4153, %p8;
	selp.f32 	%f23, 0f3D2AAABB, 0f3C0885E4, %p8;
	fma.rn.f32 	%f24, %f22, %f18, %f23;
	selp.f32 	%f25, 0fBEFFFFFF, 0fBE2AAAA8, %p8;
	fma.rn.f32 	%f26, %f24, %f18, %f25;
	fma.rn.f32 	%f27, %f26, %f20, %f19;
	and.b32  	%r48, %r74, 2;
	setp.eq.s32 	%p9, %r48, 0;
	mov.f32 	%f28, 0f00000000;
	sub.f32 	%f29, %f28, %f27;
	selp.f32 	%f6, %f27, %f29, %p9;
	@%p7 bra 	$L__BB0_16;
	setp.neu.f32 	%p10, %f2, 0f7F800000;
	@%p10 bra 	$L__BB0_11;
	mov.f32 	%f32, 0f00000000;
	mul.rn.f32 	%f50, %f10, %f32;
	mov.b32 	%r78, 0;
	bra.uni 	$L__BB0_16;
$L__BB0_11:
	mov.b32 	%r15, %f10;
	shl.b32 	%r50, %r15, 8;
	or.b32  	%r16, %r50, -2147483648;
	mov.b64 	%rd38, 0;
	mov.b32 	%r75, 0;
	mov.u64 	%rd36, __cudart_i2opi_f;
	mov.u64 	%rd37, %rd1;
$L__BB0_12:
	.pragma "nounroll";
	ld.global.nc.u32 	%r51, [%rd36];
	mad.wide.u32 	%rd27, %r51, %r16, %rd38;
	shr.u64 	%rd38, %rd27, 32;
	st.local.u32 	[%rd37], %rd27;
	add.s32 	%r75, %r75, 1;
	add.s64 	%rd37, %rd37, 4;
	add.s64 	%rd36, %rd36, 4;
	setp.ne.s32 	%p11, %r75, 6;
	@%p11 bra 	$L__BB0_12;
	shr.u32 	%r52, %r15, 23;
	st.local.u32 	[%rd1+24], %rd38;
	and.b32  	%r19, %r52, 31;
	and.b32  	%r53, %r52, 224;
	add.s32 	%r54, %r53, -128;
	shr.u32 	%r55, %r54, 5;
	mul.wide.u32 	%rd28, %r55, 4;
	sub.s64 	%rd15, %rd1, %rd28;
	ld.local.u32 	%r76, [%rd15+24];
	ld.local.u32 	%r77, [%rd15+20];
	setp.eq.s32 	%p12, %r19, 0;
	@%p12 bra 	$L__BB0_15;
	shf.l.wrap.b32 	%r76, %r77, %r76, %r19;
	ld.local.u32 	%r56, [%rd15+16];
	shf.l.wrap.b32 	%r77, %r56, %r77, %r19;
$L__BB0_15:
	shr.u32 	%r57, %r76, 30;
	shf.l.wrap.b32 	%r58, %r77, %r76, 2;
	shl.b32 	%r59, %r77, 2;
	shr.u32 	%r60, %r58, 31;
	add.s32 	%r61, %r60, %r57;
	neg.s32 	%r62, %r61;
	setp.lt.s32 	%p13, %r15, 0;
	selp.b32 	%r78, %r62, %r61, %p13;
	xor.b32  	%r63, %r58, %r15;
	shr.s32 	%r64, %r58, 31;
	xor.b32  	%r65, %r64, %r58;
	xor.b32  	%r66, %r64, %r59;
	cvt.u64.u32 	%rd29, %r65;
	shl.b64 	%rd30, %rd29, 32;
	cvt.u64.u32 	%rd31, %r66;
	or.b64  	%rd32, %rd30, %rd31;
	cvt.rn.f64.s64 	%fd3, %rd32;
	mul.f64 	%fd4, %fd3, 0d3BF921FB54442D19;
	cvt.rn.f32.f64 	%f30, %fd4;
	neg.f32 	%f31, %f30;
	setp.lt.s32 	%p14, %r63, 0;
	selp.f32 	%f50, %f31, %f30, %p14;
$L__BB0_16:
	add.s32 	%r68, %r78, 1;
	mul.rn.f32 	%f33, %f50, %f50;
	and.b32  	%r69, %r78, 1;
	setp.eq.b32 	%p15, %r69, 1;
	selp.f32 	%f34, %f50, 0f3F800000, %p15;
	fma.rn.f32 	%f35, %f33, %f34, 0f00000000;
	fma.rn.f32 	%f36, %f33, 0f37CBAC00, 0fBAB607ED;
	selp.f32 	%f37, 0fB94D4153, %f36, %p15;
	selp.f32 	%f38, 0f3C0885E4, 0f3D2AAABB, %p15;
	fma.rn.f32 	%f39, %f37, %f33, %f38;
	selp.f32 	%f40, 0fBE2AAAA8, 0fBEFFFFFF, %p15;
	fma.rn.f32 	%f41, %f39, %f33, %f40;
	fma.rn.f32 	%f42, %f41, %f35, %f34;
	and.b32  	%r70, %r68, 2;
	setp.eq.s32 	%p16, %r70, 0;
	mov.f32 	%f43, 0f00000000;
	sub.f32 	%f44, %f43, %f42;
	selp.f32 	%f45, %f42, %f44, %p16;
	sqrt.rn.f32 	%f46, %f10;
	mul.f32 	%f47, %f46, %f6;
	mul.f32 	%f48, %f47, %f45;
	st.param.f32 	[func_retval0], %f48;
	ret;

}
.func  (.param .b32 func_retval0) _Z14compute_path_1f(
	.param .b32 _Z14compute_path_1f_param_0
)
{
	.reg .pred 	%p<4>;
	.reg .b32 	%r<7>;
	.reg .b32 	%f<38>;

	ld.param.f32 	%f1, [_Z14compute_path_1f_param_0];
	mul.f32 	%f2, %f1, 0f3C23D70A;
	fma.rn.f32 	%f3, %f2, 0f3BBB989D, 0f3F000000;
	cvt.sat.f32.f32 	%f4, %f3;
	mov.f32 	%f5, 0f4B400001;
	mov.f32 	%f6, 0f437C0000;
	fma.rm.f32 	%f7, %f4, %f6, %f5;
	add.f32 	%f8, %f7, 0fCB40007F;
	neg.f32 	%f9, %f8;
	fma.rn.f32 	%f10, %f2, 0f3FB8AA3B, %f9;
	fma.rn.f32 	%f11, %f2, 0f32A57060, %f10;
	mov.b32 	%r1, %f7;
	shl.b32 	%r2, %r1, 23;
	mov.b32 	%f12, %r2;
	ex2.approx.ftz.f32 	%f13, %f11;
	mul.f32 	%f14, %f13, %f12;
	add.f32 	%f15, %f1, 0f3F800000;
	setp.lt.f32 	%p1, %f15, 0f00800000;
	mul.f32 	%f16, %f15, 0f4B000000;
	selp.f32 	%f17, %f16, %f15, %p1;
	selp.f32 	%f18, 0fC1B80000, 0f00000000, %p1;
	mov.b32 	%r3, %f17;
	add.s32 	%r4, %r3, -1059760811;
	and.b32  	%r5, %r4, -8388608;
	sub.s32 	%r6, %r3, %r5;
	mov.b32 	%f19, %r6;
	cvt.rn.f32.s32 	%f20, %r5;
	fma.rn.f32 	%f21, %f20, 0f34000000, %f18;
	add.f32 	%f22, %f19, 0fBF800000;
	fma.rn.f32 	%f23, %f22, 0fBE055027, 0f3E1039F6;
	fma.rn.f32 	%f24, %f23, %f22, 0fBDF8CDCC;
	fma.rn.f32 	%f25, %f24, %f22, 0f3E0F2955;
	fma.rn.f32 	%f26, %f25, %f22, 0fBE2AD8B9;
	fma.rn.f32 	%f27, %f26, %f22, 0f3E4CED0B;
	fma.rn.f32 	%f28, %f27, %f22, 0fBE7FFF22;
	fma.rn.f32 	%f29, %f28, %f22, 0f3EAAAA78;
	fma.rn.f32 	%f30, %f29, %f22, 0fBF000000;
	mul.f32 	%f31, %f22, %f30;
	fma.rn.f32 	%f32, %f31, %f22, %f22;
	fma.rn.f32 	%f33, %f21, 0f3F317218, %f32;
	setp.gt.u32 	%p2, %r3, 2139095039;
	fma.rn.f32 	%f34, %f17, 0f7F800000, 0f7F800000;
	selp.f32 	%f35, %f34, %f33, %p2;
	setp.eq.f32 	%p3, %f17, 0f00000000;
	selp.f32 	%f36, 0fFF800000, %f35, %p3;
	mul.f32 	%f37, %f36, %f14;
	st.param.f32 	[func_retval0], %f37;
	ret;

}
.func  (.param .b32 func_retval0) _Z14compute_path_2f(
	.param .b32 _Z14compute_path_2f_param_0
)
{
	.local .align 4 .b8 	__local_depot2[28];
	.reg .b64 	%SP;
	.reg .b64 	%SPL;
	.reg .pred 	%p<11>;
	.reg .b32 	%r<39>;
	.reg .b32 	%f<46>;
	.reg .b64 	%rd<21>;
	.reg .b64 	%fd<3>;

	mov.u64 	%SPL, __local_depot2;
	ld.param.f32 	%f6, [_Z14compute_path_2f_param_0];
	add.u64 	%rd1, %SPL, 0;
	mul.f32 	%f7, %f6, 0f3F22F983;
	cvt.rni.s32.f32 	%r38, %f7;
	cvt.rn.f32.s32 	%f8, %r38;
	fma.rn.f32 	%f9, %f8, 0fBFC90FDA, %f6;
	fma.rn.f32 	%f10, %f8, 0fB3A22168, %f9;
	fma.rn.f32 	%f45, %f8, 0fA7C234C5, %f10;
	abs.f32 	%f2, %f6;
	setp.ltu.f32 	%p1, %f2, 0f47CE4780;
	@%p1 bra 	$L__BB2_8;
	setp.neu.f32 	%p2, %f2, 0f7F800000;
	@%p2 bra 	$L__BB2_3;
	mov.f32 	%f13, 0f00000000;
	mul.rn.f32 	%f45, %f6, %f13;
	mov.b32 	%r38, 0;
	bra.uni 	$L__BB2_8;
$L__BB2_3:
	mov.b32 	%r2, %f6;
	shl.b32 	%r16, %r2, 8;
	or.b32  	%r3, %r16, -2147483648;
	mov.b64 	%rd20, 0;
	mov.b32 	%r35, 0;
	mov.u64 	%rd18, __cudart_i2opi_f;
	mov.u64 	%rd19, %rd1;
$L__BB2_4:
	.pragma "nounroll";
	ld.global.nc.u32 	%r17, [%rd18];
	mad.wide.u32 	%rd12, %r17, %r3, %rd20;
	shr.u64 	%rd20, %rd12, 32;
	st.local.u32 	[%rd19], %rd12;
	add.s32 	%r35, %r35, 1;
	add.s64 	%rd19, %rd19, 4;
	add.s64 	%rd18, %rd18, 4;
	setp.ne.s32 	%p3, %r35, 6;
	@%p3 bra 	$L__BB2_4;
	shr.u32 	%r18, %r2, 23;
	st.local.u32 	[%rd1+24], %rd20;
	and.b32  	%r6, %r18, 31;
	and.b32  	%r19, %r18, 224;
	add.s32 	%r20, %r19, -128;
	shr.u32 	%r21, %r20, 5;
	mul.wide.u32 	%rd13, %r21, 4;
	sub.s64 	%rd8, %rd1, %rd13;
	ld.local.u32 	%r36, [%rd8+24];
	ld.local.u32 	%r37, [%rd8+20];
	setp.eq.s32 	%p4, %r6, 0;
	@%p4 bra 	$L__BB2_7;
	shf.l.wrap.b32 	%r36, %r37, %r36, %r6;
	ld.local.u32 	%r22, [%rd8+16];
	shf.l.wrap.b32 	%r37, %r22, %r37, %r6;
$L__BB2_7:
	shr.u32 	%r23, %r36, 30;
	shf.l.wrap.b32 	%r24, %r37, %r36, 2;
	shl.b32 	%r25, %r37, 2;
	shr.u32 	%r26, %r24, 31;
	add.s32 	%r27, %r26, %r23;
	neg.s32 	%r28, %r27;
	setp.lt.s32 	%p5, %r2, 0;
	selp.b32 	%r38, %r28, %r27, %p5;
	xor.b32  	%r29, %r24, %r2;
	shr.s32 	%r30, %r24, 31;
	xor.b32  	%r31, %r30, %r24;
	xor.b32  	%r32, %r30, %r25;
	cvt.u64.u32 	%rd14, %r31;
	shl.b64 	%rd15, %rd14, 32;
	cvt.u64.u32 	%rd16, %r32;
	or.b64  	%rd17, %rd15, %rd16;
	cvt.rn.f64.s64 	%fd1, %rd17;
	mul.f64 	%fd2, %fd1, 0d3BF921FB54442D19;
	cvt.rn.f32.f64 	%f11, %fd2;
	neg.f32 	%f12, %f11;
	setp.lt.s32 	%p6, %r29, 0;
	selp.f32 	%f45, %f12, %f11, %p6;
$L__BB2_8:
	mul.f32 	%f14, %f45, %f45;
	fma.rn.f32 	%f15, %f14, 0f3C190000, 0f3B560000;
	fma.rn.f32 	%f16, %f15, %f14, 0f3CC70000;
	fma.rn.f32 	%f17, %f16, %f14, 0f3D5B0000;
	fma.rn.f32 	%f18, %f17, %f14, 0f3E089438;
	fma.rn.f32 	%f19, %f18, %f14, 0f3EAAAA88;
	mul.rn.f32 	%f20, %f14, %f45;
	fma.rn.f32 	%f21, %f19, %f20, %f45;
	abs.f32 	%f22, %f45;
	setp.eq.f32 	%p7, %f22, 0f3A00B43C;
	selp.f32 	%f23, %f45, %f21, %p7;
	and.b32  	%r34, %r38, 1;
	setp.eq.b32 	%p8, %r34, 1;
	neg.f32 	%f24, %f23;
	rcp.approx.ftz.f32 	%f25, %f24;
	selp.f32 	%f26, %f25, %f23, %p8;
	setp.gt.f32 	%p9, %f2, 0f3F800000;
	rcp.approx.ftz.f32 	%f27, %f2;
	selp.f32 	%f28, %f27, %f2, %p9;
	mul.f32 	%f29, %f28, %f28;
	fma.rn.f32 	%f30, %f29, 0f3B2090AA, 0fBC6BE14F;
	fma.rn.f32 	%f31, %f30, %f29, 0f3D23397E;
	fma.rn.f32 	%f32, %f31, %f29, 0fBD948A7A;
	fma.rn.f32 	%f33, %f32, %f29, 0f3DD76B21;
	fma.rn.f32 	%f34, %f33, %f29, 0fBE111E88;
	fma.rn.f32 	%f35, %f34, %f29, 0f3E4CAF60;
	fma.rn.f32 	%f36, %f35, %f29, 0fBEAAAA27;
	mul.f32 	%f37, %f29, %f36;
	fma.rn.f32 	%f38, %f37, %f28, %f28;
	neg.f32 	%f39, %f38;
	fma.rn.f32 	%f40, 0f3F6EE581, 0f3FD774EB, %f39;
	selp.f32 	%f41, %f40, %f38, %p9;
	setp.num.f32 	%p10, %f2, %f2;
	copysign.f32 	%f42, %f6, %f41;
	selp.f32 	%f43, %f42, %f41, %p10;
	mul.f32 	%f44, %f43, %f26;
	st.param.f32 	[func_retval0], %f44;
	ret;

}
.func  (.param .b32 func_retval0) _Z14compute_path_3f(
	.param .b32 _Z14compute_path_3f_param_0
)
{
	.reg .pred 	%p<13>;
	.reg .b32 	%r<12>;
	.reg .b32 	%f<80>;

	ld.param.f32 	%f6, [_Z14compute_path_3f_param_0];
	abs.f32 	%f1, %f6;
	setp.eq.f32 	%p1, %f6, 0f3F800000;
	mov.f32 	%f79, 0f3F800000;
	@%p1 bra 	$L__BB3_7;
	setp.num.f32 	%p2, %f1, %f1;
	@%p2 bra 	$L__BB3_3;
	mov.f32 	%f64, 0f3F000000;
	add.rn.f32 	%f79, %f6, %f64;
	bra.uni 	$L__BB3_7;
$L__BB3_3:
	setp.neu.f32 	%p3, %f6, 0f00000000;
	setp.neu.f32 	%p4, %f1, 0f7F800000;
	and.pred  	%p5, %p3, %p4;
	@%p5 bra 	$L__BB3_5;
	add.f32 	%f63, %f6, %f6;
	mov.b32 	%r10, %f63;
	and.b32  	%r11, %r10, 2147483647;
	mov.b32 	%f79, %r11;
	bra.uni 	$L__BB3_7;
$L__BB3_5:
	setp.lt.f32 	%p6, %f1, 0f00800000;
	mul.f32 	%f8, %f1, 0f4B800000;
	selp.f32 	%f9, %f8, %f1, %p6;
	mov.b32 	%r1, %f9;
	add.s32 	%r2, %r1, -1060439283;
	and.b32  	%r3, %r2, -8388608;
	sub.s32 	%r4, %r1, %r3;
	mov.b32 	%f10, %r4;
	cvt.rn.f32.s32 	%f11, %r3;
	selp.f32 	%f12, 0fC1C00000, 0f00000000, %p6;
	fma.rn.f32 	%f13, %f11, 0f34000000, %f12;
	add.f32 	%f14, %f10, 0fBF800000;
	add.f32 	%f15, %f10, 0f3F800000;
	rcp.approx.ftz.f32 	%f16, %f15;
	add.f32 	%f17, %f14, %f14;
	mul.f32 	%f18, %f17, %f16;
	mul.f32 	%f19, %f18, %f18;
	neg.f32 	%f20, %f18;
	sub.f32 	%f21, %f14, %f18;
	add.f32 	%f22, %f21, %f21;
	fma.rn.f32 	%f23, %f20, %f14, %f22;
	mul.rn.f32 	%f24, %f16, %f23;
	fma.rn.f32 	%f25, %f19, 0f3A2C32E4, 0f3B52E7DB;
	fma.rn.f32 	%f26, %f25, %f19, 0f3C93BB73;
	fma.rn.f32 	%f27, %f26, %f19, 0f3DF6384F;
	mul.rn.f32 	%f28, %f27, %f19;
	fma.rn.f32 	%f29, %f18, 0f3FB8AA3B, %f13;
	mul.f32 	%f30, %f28, 0f40400000;
	sub.f32 	%f31, %f13, %f29;
	fma.rn.f32 	%f32, %f18, 0f3FB8AA3B, %f31;
	fma.rn.f32 	%f33, %f24, 0f3FB8AA3B, %f32;
	fma.rn.f32 	%f34, %f18, 0f32A55E34, %f33;
	fma.rn.f32 	%f35, %f30, %f24, %f34;
	fma.rn.f32 	%f36, %f28, %f18, %f35;
	add.rn.f32 	%f37, %f29, %f36;
	mov.f32 	%f38, 0f3F000000;
	mul.rn.f32 	%f39, %f37, %f38;
	cvt.rni.f32.f32 	%f40, %f39;
	sub.f32 	%f41, %f39, %f40;
	neg.f32 	%f42, %f39;
	fma.rn.f32 	%f43, %f37, 0f3F000000, %f42;
	neg.f32 	%f44, %f29;
	add.rn.f32 	%f45, %f37, %f44;
	neg.f32 	%f46, %f45;
	add.rn.f32 	%f47, %f36, %f46;
	fma.rn.f32 	%f48, %f47, 0f3F000000, %f43;
	add.f32 	%f49, %f41, %f48;
	setp.gt.f32 	%p7, %f40, 0f00000000;
	selp.b32 	%r5, 0, -2097152000, %p7;
	setp.geu.f32 	%p8, %f6, 0f00000000;
	setp.lt.f32 	%p9, %f39, 0f00000000;
	selp.f32 	%f50, 0f00000000, 0f7F800000, %p9;
	abs.f32 	%f51, %f39;
	setp.gt.f32 	%p10, %f51, 0f43180000;
	cvt.rzi.s32.f32 	%r6, %f40;
	shl.b32 	%r7, %r6, 23;
	sub.s32 	%r8, %r7, %r5;
	mov.b32 	%f52, %r8;
	add.s32 	%r9, %r5, 2130706432;
	mov.b32 	%f53, %r9;
	fma.rn.f32 	%f54, %f49, 0f391FCB8E, 0f3AAF85ED;
	fma.rn.f32 	%f55, %f54, %f49, 0f3C1D9856;
	fma.rn.f32 	%f56, %f55, %f49, 0f3D6357BB;
	fma.rn.f32 	%f57, %f56, %f49, 0f3E75FDEC;
	fma.rn.f32 	%f58, %f57, %f49, 0f3F317218;
	fma.rn.f32 	%f59, %f58, %f49, 0f3F800000;
	mul.f32 	%f60, %f59, %f53;
	mul.f32 	%f61, %f60, %f52;
	selp.f32 	%f79, %f50, %f61, %p10;
	@%p8 bra 	$L__BB3_7;
	mov.f32 	%f79, 0f7FFFFFFF;
$L__BB3_7:
	lg2.approx.f32 	%f65, %f1;
	mul.f32 	%f66, %f65, 0fBF2AAAAB;
	ex2.approx.ftz.f32 	%f67, %f66;
	mul.f32 	%f68, %f1, %f67;
	neg.f32 	%f69, %f68;
	mul.f32 	%f70, %f67, %f69;
	fma.rn.f32 	%f71, %f68, %f70, 0f3F800000;
	mul.f32 	%f72, %f71, 0f3EAAAAAB;
	fma.rn.f32 	%f73, %f68, %f72, %f68;
	setp.lt.f32 	%p11, %f6, 0f00000000;
	neg.f32 	%f74, %f73;
	selp.f32 	%f75, %f74, %f73, %p11;
	add.f32 	%f76, %f6, %f6;
	setp.eq.f32 	%p12, %f76, %f6;
	selp.f32 	%f77, %f76, %f75, %p12;
	mul.f32 	%f78, %f79, %f77;
	st.param.f32 	[func_retval0], %f78;
	ret;

}
.func  (.param .b32 func_retval0) _Z14compute_path_4f(
	.param .b32 _Z14compute_path_4f_param_0
)
{
	.reg .pred 	%p<3>;
	.reg .b32 	%r<3>;
	.reg .b32 	%f<33>;

	ld.param.f32 	%f1, [_Z14compute_path_4f_param_0];
	mul.f32 	%f2, %f1, 0f3DCCCCCD;
	abs.f32 	%f3, %f2;
	mov.f32 	%f4, 0f3FB8AA3B;
	mul.rn.f32 	%f5, %f3, %f4;
	cvt.rzi.f32.f32 	%f6, %f5;
	abs.f32 	%f7, %f6;
	setp.gt.f32 	%p1, %f7, 0f42FC0000;
	mov.f32 	%f8, 0f42FC0000;
	copysign.f32 	%f9, %f6, %f8;
	selp.f32 	%f10, %f9, %f6, %p1;
	fma.rn.f32 	%f11, %f10, 0fBF317218, %f3;
	fma.rn.f32 	%f12, %f10, 0f3102E308, %f11;
	mul.f32 	%f13, %f12, 0f3FB8AA3B;
	add.f32 	%f14, %f10, 0f4B40007D;
	mov.b32 	%r1, %f14;
	shl.b32 	%r2, %r1, 23;
	mov.b32 	%f15, %r2;
	ex2.approx.ftz.f32 	%f16, %f13;
	mul.f32 	%f17, %f16, %f15;
	mov.f32 	%f18, 0fBE000000;
	div.approx.ftz.f32 	%f19, %f18, %f17;
	fma.rn.f32 	%f20, %f17, 0f40000000, %f19;
	mul.f32 	%f21, %f2, %f2;
	fma.rn.f32 	%f22, %f21, 0f363D0ADA, 0f394FFF49;
	fma.rn.f32 	%f23, %f22, %f21, 0f3C08889A;
	fma.rn.f32 	%f24, %f23, %f21, 0f3E2AAAAB;
	mul.f32 	%f25, %f21, %f24;
	fma.rn.f32 	%f26, %f25, %f2, %f2;
	setp.ge.f32 	%p2, %f3, 0f3F800000;
	copysign.f32 	%f27, %f2, %f20;
	selp.f32 	%f28, %f27, %f26, %p2;
	mov.f32 	%f29, 0f3E000000;
	div.approx.ftz.f32 	%f30, %f29, %f17;
	fma.rn.f32 	%f31, %f17, 0f40000000, %f30;
	mul.f32 	%f32, %f28, %f31;
	st.param.f32 	[func_retval0], %f32;
	ret;

}
.func  (.param .b32 func_retval0) _Z14compute_path_5f(
	.param .b32 _Z14compute_path_5f_param_0
)
{
	.reg .pred 	%p<6>;
	.reg .b32 	%r<3>;
	.reg .b32 	%f<78>;

	ld.param.f32 	%f5, [_Z14compute_path_5f_param_0];
	abs.f32 	%f1, %f5;
	setp.ltu.f32 	%p1, %f1, 0f3F8060FE;
	setp.ge.f32 	%p2, %f1, 0f3F8060FE;
	mul.f32 	%f6, %f5, %f5;
	selp.f32 	%f7, %f1, %f6, %p2;
	selp.f32 	%f8, 0f38EB4C3A, 0f38B1E96A, %p2;
	selp.f32 	%f9, 0fBAAE005B, 0fBA574D20, %p2;
	fma.rn.f32 	%f10, %f8, %f7, %f9;
	selp.f32 	%f11, 0f3C09919F, 0f3BAAD5EA, %p2;
	fma.rn.f32 	%f12, %f10, %f7, %f11;
	selp.f32 	%f13, 0fBD24D99A, 0fBCDC1BE7, %p2;
	fma.rn.f32 	%f14, %f12, %f7, %f13;
	selp.f32 	%f15, 0f3E235519, 0f3DE718AF, %p2;
	fma.rn.f32 	%f16, %f14, %f7, %f15;
	selp.f32 	%f17, 0f3F69B4F9, 0fBEC093AC, %p2;
	fma.rn.f32 	%f18, %f16, %f7, %f17;
	selp.f32 	%f19, 0f3F210A14, 0f3E0375D3, %p2;
	fma.rn.f32 	%f20, %f18, %f7, %f19;
	neg.f32 	%f21, %f7;
	selp.f32 	%f22, %f21, %f5, %p2;
	fma.rn.f32 	%f77, %f20, %f22, %f22;
	@%p1 bra 	$L__BB5_2;
	ex2.approx.ftz.f32 	%f23, %f77;
	mov.f32 	%f24, 0f3F800000;
	sub.f32 	%f25, %f24, %f23;
	copysign.f32 	%f77, %f5, %f25;
$L__BB5_2:
	add.f32 	%f26, %f1, 0fC0800000;
	add.f32 	%f27, %f1, 0f40800000;
	rcp.approx.ftz.f32 	%f28, %f27;
	mul.rn.f32 	%f29, %f26, %f28;
	add.f32 	%f30, %f29, 0f3F800000;
	fma.rn.f32 	%f31, %f30, 0fC0800000, %f1;
	neg.f32 	%f32, %f29;
	fma.rn.f32 	%f33, %f32, %f1, %f31;
	fma.rn.f32 	%f34, %f28, %f33, %f29;
	fma.rn.f32 	%f35, %f34, 0f3A69A091, 0f3BE6E05B;
	fma.rn.f32 	%f36, %f35, %f34, 0fBC81FB4B;
	fma.rn.f32 	%f37, %f36, %f34, 0f3D15373B;
	fma.rn.f32 	%f38, %f37, %f34, 0fBD887C5A;
	fma.rn.f32 	%f39, %f38, %f34, 0f3DC021D5;
	fma.rn.f32 	%f40, %f39, %f34, 0fBDCED424;
	fma.rn.f32 	%f41, %f40, %f34, 0f3D8B74DE;
	fma.rn.f32 	%f42, %f41, %f34, 0f3C7BF170;
	fma.rn.f32 	%f43, %f42, %f34, 0fBE0EF8D4;
	fma.rn.f32 	%f44, %f43, %f34, 0f3F9DD2C9;
	fma.rn.f32 	%f45, %f1, 0f40000000, 0f3F800000;
	rcp.approx.ftz.f32 	%f46, %f45;
	mul.rn.f32 	%f47, %f44, %f46;
	mul.f32 	%f48, %f47, 0fC0000000;
	fma.rn.f32 	%f49, %f1, %f48, %f44;
	sub.f32 	%f50, %f49, %f47;
	fma.rn.f32 	%f51, %f50, %f46, %f47;
	neg.f32 	%f52, %f1;
	mul.f32 	%f53, %f1, %f52;
	mov.f32 	%f54, 0f3FB8AA3B;
	mul.rn.f32 	%f55, %f53, %f54;
	cvt.rzi.f32.f32 	%f56, %f55;
	abs.f32 	%f57, %f56;
	setp.gt.f32 	%p3, %f57, 0f42FC0000;
	mov.f32 	%f58, 0f42FC0000;
	copysign.f32 	%f59, %f56, %f58;
	selp.f32 	%f60, %f59, %f56, %p3;
	fma.rn.f32 	%f61, %f60, 0fBF317218, %f53;
	fma.rn.f32 	%f62, %f60, 0f3102E308, %f61;
	mul.f32 	%f63, %f62, 0f3FB8AA3B;
	add.f32 	%f64, %f60, 0f4B40007F;
	mov.b32 	%r1, %f64;
	shl.b32 	%r2, %r1, 23;
	mov.b32 	%f65, %r2;
	ex2.approx.ftz.f32 	%f66, %f63;
	mul.f32 	%f67, %f66, %f65;
	neg.f32 	%f68, %f53;
	fma.rn.f32 	%f69, %f52, %f1, %f68;
	fma.rn.f32 	%f70, %f67, %f69, %f67;
	mul.f32 	%f71, %f51, %f70;
	setp.gt.f32 	%p4, %f1, 0f4120E148;
	selp.f32 	%f72, 0f00000000, %f71, %p4;
	setp.lt.f32 	%p5, %f5, 0f00000000;
	mov.f32 	%f73, 0f40000000;
	sub.f32 	%f74, %f73, %f72;
	selp.f32 	%f75, %f74, %f72, %p5;
	mul.f32 	%f76, %f77, %f75;
	st.param.f32 	[func_retval0], %f76;
	ret;

}
.func  (.param .b32 func_retval0) _Z14compute_path_6f(
	.param .b32 _Z14compute_path_6f_param_0
)
{
	.reg .pred 	%p<18>;
	.reg .b32 	%r<15>;
	.reg .b32 	%f<147>;

	ld.param.f32 	%f20, [_Z14compute_path_6f_param_0];
	fma.rn.f32 	%f1, %f20, 0f3DCCCCCD, 0f3F800000;
	abs.f32 	%f2, %f1;
	setp.ltu.f32 	%p1, %f2, 0f3FC00000;
	@%p1 bra 	$L__BB6_6;
	setp.geu.f32 	%p2, %f1, 0f00000000;
	setp.gt.f32 	%p3, %f2, 0f42246666;
	selp.f32 	%f3, 0f42246666, %f1, %p3;
	abs.f32 	%f4, %f3;
	setp.lt.f32 	%p4, %f4, 0f00800000;
	mul.f32 	%f21, %f4, 0f4B800000;
	selp.f32 	%f22, %f21, %f4, %p4;
	selp.f32 	%f23, 0fC1C00000, 0f00000000, %p4;
	mov.b32 	%r1, %f22;
	add.s32 	%r2, %r1, -1060439283;
	and.b32  	%r3, %r2, -8388608;
	sub.s32 	%r4, %r1, %r3;
	mov.b32 	%f24, %r4;
	cvt.rn.f32.s32 	%f25, %r3;
	fma.rn.f32 	%f26, %f25, 0f34000000, %f23;
	add.f32 	%f27, %f24, 0fBF800000;
	add.f32 	%f28, %f24, 0f3F800000;
	rcp.approx.ftz.f32 	%f29, %f28;
	add.f32 	%f30, %f27, %f27;
	mul.f32 	%f31, %f30, %f29;
	mul.f32 	%f32, %f31, %f31;
	sub.f32 	%f33, %f27, %f31;
	add.f32 	%f34, %f33, %f33;
	neg.f32 	%f35, %f31;
	fma.rn.f32 	%f36, %f35, %f27, %f34;
	mul.rn.f32 	%f37, %f29, %f36;
	fma.rn.f32 	%f38, %f32, 0f3A2C32E4, 0f3B52E7DB;
	fma.rn.f32 	%f39, %f38, %f32, 0f3C93BB73;
	fma.rn.f32 	%f40, %f39, %f32, 0f3DF6384F;
	mul.rn.f32 	%f41, %f40, %f32;
	fma.rn.f32 	%f42, %f31, 0f3FB8AA3B, %f26;
	sub.f32 	%f43, %f26, %f42;
	fma.rn.f32 	%f44, %f31, 0f3FB8AA3B, %f43;
	fma.rn.f32 	%f45, %f37, 0f3FB8AA3B, %f44;
	fma.rn.f32 	%f46, %f31, 0f32A55E34, %f45;
	fma.rn.f32 	%f47, %f41, %f31, %f46;
	add.rn.f32 	%f48, %f42, %f47;
	neg.f32 	%f49, %f42;
	add.rn.f32 	%f50, %f48, %f49;
	neg.f32 	%f51, %f50;
	add.rn.f32 	%f52, %f47, %f51;
	add.f32 	%f53, %f4, 0fBF000000;
	mul.rn.f32 	%f54, %f48, %f53;
	neg.f32 	%f55, %f54;
	fma.rn.f32 	%f56, %f48, %f53, %f55;
	fma.rn.f32 	%f57, %f52, %f53, %f56;
	mov.f32 	%f58, 0f3FB8AA3B;
	mul.rn.f32 	%f59, %f58, %f4;
	neg.f32 	%f60, %f59;
	fma.rn.f32 	%f61, %f4, 0f3FB8AA3B, %f60;
	fma.rn.f32 	%f62, %f4, 0f32A57060, %f61;
	add.rn.f32 	%f143, %f54, %f60;
	add.rn.f32 	%f63, %f143, %f59;
	neg.f32 	%f64, %f63;
	add.rn.f32 	%f65, %f143, %f64;
	add.rn.f32 	%f66, %f54, %f64;
	neg.f32 	%f67, %f65;
	add.rn.f32 	%f68, %f60, %f67;
	add.rn.f32 	%f69, %f66, %f68;
	sub.f32 	%f70, %f57, %f62;
	add.f32 	%f144, %f70, %f69;
	@%p2 bra 	$L__BB6_3;
	neg.f32 	%f71, %f143;
	neg.f32 	%f144, %f144;
	setp.gt.f32 	%p5, %f4, 0f42040000;
	mov.f32 	%f72, 0f42400000;
	sub.f32 	%f73, %f72, %f143;
	selp.f32 	%f143, %f73, %f71, %p5;
$L__BB6_3:
	setp.geu.f32 	%p6, %f1, 0f00000000;
	cvt.rni.f32.f32 	%f74, %f143;
	sub.f32 	%f75, %f143, %f74;
	add.f32 	%f76, %f144, %f75;
	fma.rn.f32 	%f77, %f76, 0f391FCB8E, 0f3AAF85ED;
	fma.rn.f32 	%f78, %f77, %f76, 0f3C1D9856;
	fma.rn.f32 	%f79, %f78, %f76, 0f3D6357BB;
	fma.rn.f32 	%f80, %f79, %f76, 0f3E75FDEC;
	fma.rn.f32 	%f81, %f80, %f76, 0f3F317218;
	fma.rn.f32 	%f82, %f81, %f76, 0f3F800000;
	cvt.rzi.s32.f32 	%r5, %f74;
	setp.gt.f32 	%p7, %f74, 0f00000000;
	selp.b32 	%r6, 0, -2097152000, %p7;
	add.s32 	%r7, %r6, 2130706432;
	mov.b32 	%f83, %r7;
	mul.f32 	%f84, %f82, %f83;
	shl.b32 	%r8, %r5, 23;
	sub.s32 	%r9, %r8, %r6;
	mov.b32 	%f85, %r9;
	mul.f32 	%f86, %f84, %f85;
	mul.f32 	%f11, %f86, 0f40206C99;
	rcp.approx.ftz.f32 	%f12, %f4;
	fma.rn.f32 	%f87, %f12, 0f388F7971, 0fB8543ED8;
	fma.rn.f32 	%f88, %f87, %f12, 0fB9DDA6BE;
	fma.rn.f32 	%f89, %f88, %f12, 0f3A820ABE;
	fma.rn.f32 	%f90, %f89, %f12, 0fB9920AFD;
	fma.rn.f32 	%f91, %f90, %f12, 0fBB2F4D64;
	fma.rn.f32 	%f92, %f91, %f12, 0f3B638732;
	fma.rn.f32 	%f13, %f92, %f12, 0f3DAAAAAC;
	@%p6 bra 	$L__BB6_5;
	mul.f32 	%f94, %f12, %f13;
	fma.rn.f32 	%f95, %f94, %f3, %f3;
	add.f32 	%f96, %f4, %f4;
	cvt.rni.f32.f32 	%f97, %f96;
	cvt.rzi.s32.f32 	%r10, %f97;
	fma.rn.f32 	%f98, %f97, 0fBF000000, %f4;
	mul.rn.f32 	%f99, %f98, %f98;
	fma.rn.f32 	%f100, %f99, 0fBF17ACC9, 0f40233590;
	fma.rn.f32 	%f101, %f99, 0f3E684E12, 0fBFAAD2E0;
	fma.rn.f32 	%f102, %f100, %f99, 0fC0A55DF6;
	fma.rn.f32 	%f103, %f101, %f99, 0f4081E0CF;
	fma.rn.f32 	%f104, %f99, %f98, 0f00000000;
	fma.rn.f32 	%f105, %f103, %f99, 0fC09DE9E6;
	fma.rn.f32 	%f106, %f102, %f104, 0f00000000;
	fma.rn.f32 	%f107, %f105, %f99, 0f3F800000;
	fma.rn.f32 	%f108, %f98, 0f40490FDB, %f106;
	and.b32  	%r11, %r10, 1;
	setp.eq.b32 	%p8, %r11, 1;
	selp.f32 	%f109, %f107, %f108, %p8;
	and.b32  	%r12, %r10, 2;
	setp.eq.s32 	%p9, %r12, 0;
	mov.f32 	%f110, 0f00000000;
	sub.f32 	%f111, %f110, %f109;
	selp.f32 	%f112, %f109, %f111, %p9;
	mul.rn.f32 	%f113, %f95, %f112;
	neg.f32 	%f114, %f113;
	fma.rn.f32 	%f115, %f95, %f112, %f114;
	mov.f32 	%f116, 0f3F800000;
	div.approx.f32 	%f117, %f116, %f113;
	neg.f32 	%f118, %f117;
	mul.f32 	%f119, %f117, %f118;
	mul.f32 	%f120, %f115, %f119;
	mul.f32 	%f121, %f11, %f120;
	fma.rn.f32 	%f122, %f11, %f117, %f121;
	mul.f32 	%f123, %f122, 0f3F000000;
	setp.gt.f32 	%p10, %f4, 0f42040000;
	mul.f32 	%f124, %f123, 0f27800000;
	selp.f32 	%f145, %f124, %f123, %p10;
	bra.uni 	$L__BB6_7;
$L__BB6_5:
	mul.f32 	%f93, %f12, %f13;
	fma.rn.f32 	%f146, %f93, %f11, %f11;
	bra.uni 	$L__BB6_10;
$L__BB6_6:
	setp.geu.f32 	%p11, %f1, 0f00000000;
	setp.lt.f32 	%p12, %f1, 0fBF000000;
	selp.f32 	%f125, %f1, 0f3F800000, %p12;
	setp.eq.f32 	%p13, %f1, 0f00000000;
	cvt.rni.f32.f32 	%f126, %f1;
	sub.f32 	%f127, %f1, %f126;
	selp.f32 	%f128, %f1, %f127, %p13;
	setp.le.f32 	%p14, %f1, 0f3F000000;
	selp.f32 	%f129, %f128, 0f3F800000, %p14;
	mul.f32 	%f130, %f125, %f129;
	fma.rn.f32 	%f131, %f128, 0fBA8C9F66, 0f3BE903D7;
	fma.rn.f32 	%f132, %f131, %f128, 0fBC1E00B0;
	fma.rn.f32 	%f133, %f132, %f128, 0fBD2CC522;
	fma.rn.f32 	%f134, %f133, %f128, 0f3E2A89B3;
	fma.rn.f32 	%f135, %f134, %f128, 0fBD2C0C05;
	fma.rn.f32 	%f136, %f135, %f128, 0fBF27E7A2;
	fma.rn.f32 	%f137, %f136, %f128, 0f3F13C468;
	fma.rn.f32 	%f138, %f137, %f130, 0f00000000;
	fma.rn.f32 	%f139, %f138, %f128, %f130;
	mov.f32 	%f140, 0f3F800000;
	div.approx.f32 	%f145, %f140, %f139;
	mov.f32 	%f146, %f145;
	@%p11 bra 	$L__BB6_10;
$L__BB6_7:
	cvt.rzi.f32.f32 	%f142, %f1;
	setp.eq.f32 	%p15, %f1, %f142;
	mov.f32 	%f146, 0f7FFFFFFF;
	@%p15 bra 	$L__BB6_10;
	setp.geu.f32 	%p16, %f1, 0fC2246666;
	mov.f32 	%f146, %f145;
	@%p16 bra 	$L__BB6_10;
	cvt.rzi.s32.f32 	%r13, %f1;
	and.b32  	%r14, %r13, 1;
	setp.eq.b32 	%p17, %r14, 1;
	selp.f32 	%f146, 0f00000000, %f145, %p17;
$L__BB6_10:
	st.param.f32 	[func_retval0], %f146;
	ret;

}
.func  (.param .b32 func_retval0) _Z14compute_path_7f(
	.param .b32 _Z14compute_path_7f_param_0
)
{
	.local .align 4 .b8 	__local_depot7[28];
	.reg .b64 	%SP;
	.reg .b64 	%SPL;
	.reg .pred 	%p<22>;
	.reg .b32 	%r<85>;
	.reg .b32 	%f<152>;
	.reg .b64 	%rd<39>;
	.reg .b64 	%fd<5>;

	mov.u64 	%SPL, __local_depot7;
	ld.param.f32 	%f24, [_Z14compute_path_7f_param_0];
	add.u64 	%rd1, %SPL, 0;
	abs.f32 	%f1, %f24;
	setp.gtu.f32 	%p1, %f1, 0f41000000;
	@%p1 bra 	$L__BB7_2;
	add.f32 	%f25, %f1, 0fC019E8A9;
	add.f32 	%f26, %f25, 0fB3E971B3;
	fma.rn.f32 	%f27, %f26, 0fA6B3B8E7, 0fA9ACA9B3;
	fma.rn.f32 	%f28, %f27, %f26, 0f2C3F0E18;
	fma.rn.f32 	%f29, %f28, %f26, 0fACD41781;
	fma.rn.f32 	%f30, %f29, %f26, 0fAFE90F38;
	fma.rn.f32 	%f31, %f30, %f26, 0f3020305B;
	fma.rn.f32 	%f32, %f31, %f26, 0f33797143;
	fma.rn.f32 	%f33, %f32, %f26, 0f30F76F85;
	fma.rn.f32 	%f34, %f33, %f26, 0fB6B6DFC6;
	fma.rn.f32 	%f35, %f34, %f26, 0fB6F665C9;
	fma.rn.f32 	%f36, %f35, %f26, 0f399E2DEB;
	fma.rn.f32 	%f37, %f36, %f26, 0f3A4AE334;
	fma.rn.f32 	%f38, %f37, %f26, 0fBBEEAA1B;
	fma.rn.f32 	%f39, %f38, %f26, 0fBCDA7747;
	mul.f32 	%f40, %f26, %f39;
	add.f32 	%f41, %f1, 0fC0B0A47B;
	add.f32 	%f42, %f41, 0f339A7A37;
	mul.f32 	%f43, %f42, %f40;
	add.f32 	%f44, %f1, 0fC10A75AB;
	add.f32 	%f45, %f44, 0fB4CCCDED;
	mul.f32 	%f150, %f45, %f43;
	add.f32 	%f46, %f1, 0fC0753AAC;
	add.f32 	%f47, %f46, 0f33A5090F;
	fma.rn.f32 	%f48, %f47, 0f29AF3463, 0f2B81BF42;
	fma.rn.f32 	%f49, %f48, %f47, 0fADE21EC1;
	fma.rn.f32 	%f50, %f49, %f47, 0fAF5DDEFF;
	fma.rn.f32 	%f51, %f50, %f47, 0f319B0C9D;
	fma.rn.f32 	%f52, %f51, %f47, 0f32E81173;
	fma.rn.f32 	%f53, %f52, %f47, 0fB50F8DC8;
	fma.rn.f32 	%f54, %f53, %f47, 0fB61E653D;
	fma.rn.f32 	%f55, %f54, %f47, 0f382CD9C5;
	fma.rn.f32 	%f56, %f55, %f47, 0f38F9EB10;
	fma.rn.f32 	%f57, %f56, %f47, 0fBAECEB9C;
	fma.rn.f32 	%f58, %f57, %f47, 0fBB276FFD;
	fma.rn.f32 	%f59, %f58, %f47, 0f3D073993;
	add.f32 	%f60, %f1, 0fC0E07FB0;
	add.f32 	%f61, %f60, 0f3444B8DB;
	mul.f32 	%f62, %f61, %f59;
	mul.f32 	%f63, %f47, %f62;
	mul.f32 	%f151, %f1, %f63;
	bra.uni 	$L__BB7_23;
$L__BB7_2:
	abs.f32 	%f4, %f1;
	setp.neu.f32 	%p2, %f4, 0f7F800000;
	@%p2 bra 	$L__BB7_4;
	mov.f32 	%f150, 0f00000000;
	bra.uni 	$L__BB7_13;
$L__BB7_4:
	rcp.approx.ftz.f32 	%f64, %f1;
	mul.f32 	%f65, %f64, %f64;
	fma.rn.f32 	%f66, %f65, 0f4056FE93, 0fBF03B7C2;
	fma.rn.f32 	%f67, %f66, %f65, 0f3DD3B3F3;
	fma.rn.f32 	%f68, %f67, %f65, 0fBD7FFFB6;
	fma.rn.f32 	%f5, %f68, %f65, 0f3F800000;
	fma.rn.f32 	%f69, %f65, 0f3F91E009, 0fBE52412D;
	fma.rn.f32 	%f70, %f69, %f65, 0f3D854ED1;
	fma.rn.f32 	%f71, %f70, %f65, 0fBDFFFFFF;
	fma.rn.f32 	%f6, %f71, %f64, %f1;
	mul.f32 	%f72, %f6, 0f3F22F983;
	cvt.rni.s32.f32 	%r80, %f72;
	cvt.rn.f32.s32 	%f73, %r80;
	fma.rn.f32 	%f74, %f73, 0fBFC90FDA, %f6;
	fma.rn.f32 	%f75, %f73, 0fB3A22168, %f74;
	fma.rn.f32 	%f147, %f73, 0fA7C234C5, %f75;
	abs.f32 	%f8, %f6;
	setp.ltu.f32 	%p3, %f8, 0f47CE4780;
	@%p3 bra 	$L__BB7_12;
	setp.neu.f32 	%p4, %f8, 0f7F800000;
	@%p4 bra 	$L__BB7_7;
	mov.f32 	%f78, 0f00000000;
	mul.rn.f32 	%f147, %f6, %f78;
	mov.b32 	%r80, 0;
	bra.uni 	$L__BB7_12;
$L__BB7_7:
	mov.b32 	%r2, %f6;
	shl.b32 	%r30, %r2, 8;
	or.b32  	%r3, %r30, -2147483648;
	mov.b64 	%rd35, 0;
	mov.b32 	%r77, 0;
	mov.u64 	%rd33, __cudart_i2opi_f;
	mov.u64 	%rd34, %rd1;
$L__BB7_8:
	.pragma "nounroll";
	ld.global.nc.u32 	%r31, [%rd33];
	mad.wide.u32 	%rd19, %r31, %r3, %rd35;
	shr.u64 	%rd35, %rd19, 32;
	st.local.u32 	[%rd34], %rd19;
	add.s32 	%r77, %r77, 1;
	add.s64 	%rd34, %rd34, 4;
	add.s64 	%rd33, %rd33, 4;
	setp.ne.s32 	%p5, %r77, 6;
	@%p5 bra 	$L__BB7_8;
	shr.u32 	%r32, %r2, 23;
	st.local.u32 	[%rd1+24], %rd35;
	and.b32  	%r6, %r32, 31;
	and.b32  	%r33, %r32, 224;
	add.s32 	%r34, %r33, -128;
	shr.u32 	%r35, %r34, 5;
	mul.wide.u32 	%rd20, %r35, 4;
	sub.s64 	%rd8, %rd1, %rd20;
	ld.local.u32 	%r78, [%rd8+24];
	ld.local.u32 	%r79, [%rd8+20];
	setp.eq.s32 	%p6, %r6, 0;
	@%p6 bra 	$L__BB7_11;
	shf.l.wrap.b32 	%r78, %r79, %r78, %r6;
	ld.local.u32 	%r36, [%rd8+16];
	shf.l.wrap.b32 	%r79, %r36, %r79, %r6;
$L__BB7_11:
	shr.u32 	%r37, %r78, 30;
	shf.l.wrap.b32 	%r38, %r79, %r78, 2;
	shl.b32 	%r39, %r79, 2;
	shr.u32 	%r40, %r38, 31;
	add.s32 	%r41, %r40, %r37;
	neg.s32 	%r42, %r41;
	setp.lt.s32 	%p7, %r2, 0;
	selp.b32 	%r80, %r42, %r41, %p7;
	xor.b32  	%r43, %r38, %r2;
	shr.s32 	%r44, %r38, 31;
	xor.b32  	%r45, %r44, %r38;
	xor.b32  	%r46, %r44, %r39;
	cvt.u64.u32 	%rd21, %r45;
	shl.b64 	%rd22, %rd21, 32;
	cvt.u64.u32 	%rd23, %r46;
	or.b64  	%rd24, %rd22, %rd23;
	cvt.rn.f64.s64 	%fd1, %rd24;
	mul.f64 	%fd2, %fd1, 0d3BF921FB54442D19;
	cvt.rn.f32.f64 	%f76, %fd2;
	neg.f32 	%f77, %f76;
	setp.lt.s32 	%p8, %r43, 0;
	selp.f32 	%f147, %f77, %f76, %p8;
$L__BB7_12:
	and.b32  	%r48, %r80, 3;
	cvt.rn.f32.u32 	%f79, %r48;
	fma.rn.f32 	%f80, %f79, 0f3FC90FDB, 0fBF490FDB;
	add.f32 	%f81, %f147, %f80;
	mul.f32 	%f82, %f81, 0f3F22F983;
	cvt.rni.s32.f32 	%r49, %f82;
	cvt.rn.f32.s32 	%f83, %r49;
	fma.rn.f32 	%f84, %f83, 0fBFC90FDA, %f81;
	fma.rn.f32 	%f85, %f83, 0fB3A22168, %f84;
	add.s32 	%r50, %r49, 1;
	mul.rn.f32 	%f86, %f85, %f85;
	and.b32  	%r51, %r49, 1;
	setp.eq.b32 	%p9, %r51, 1;
	selp.f32 	%f87, %f85, 0f3F800000, %p9;
	fma.rn.f32 	%f88, %f86, %f87, 0f00000000;
	fma.rn.f32 	%f89, %f86, 0f37CBAC00, 0fBAB607ED;
	selp.f32 	%f90, 0fB94D4153, %f89, %p9;
	selp.f32 	%f91, 0f3C0885E4, 0f3D2AAABB, %p9;
	fma.rn.f32 	%f92, %f90, %f86, %f91;
	selp.f32 	%f93, 0fBE2AAAA8, 0fBEFFFFFF, %p9;
	fma.rn.f32 	%f94, %f92, %f86, %f93;
	fma.rn.f32 	%f95, %f94, %f88, %f87;
	and.b32  	%r52, %r50, 2;
	setp.eq.s32 	%p10, %r52, 0;
	mov.f32 	%f96, 0f00000000;
	sub.f32 	%f97, %f96, %f95;
	selp.f32 	%f98, %f95, %f97, %p10;
	rsqrt.approx.f32 	%f99, %f1;
	mul.f32 	%f100, %f99, 0f3F4C422A;
	mul.f32 	%f101, %f5, %f100;
	mul.f32 	%f150, %f101, %f98;
$L__BB7_13:
	setp.eq.f32 	%p11, %f4, 0f7F800000;
	mov.f32 	%f151, 0f00000000;
	@%p11 bra 	$L__BB7_23;
	rcp.approx.ftz.f32 	%f104, %f1;
	mul.f32 	%f105, %f104, %f104;
	fma.rn.f32 	%f106, %f105, 0fC082CB37, 0f3F3FF7E9;
	fma.rn.f32 	%f107, %f106, %f105, 0fBE458BAE;
	fma.rn.f32 	%f108, %f107, %f105, 0f3E3FFF8B;
	fma.rn.f32 	%f14, %f108, %f105, 0f3F800000;
	fma.rn.f32 	%f109, %f105, 0fBFCA3BA2, 0f3EB914AD;
	fma.rn.f32 	%f110, %f109, %f105, 0fBE27F2EC;
	fma.rn.f32 	%f111, %f110, %f105, 0f3EBFFFFD;
	fma.rn.f32 	%f15, %f111, %f104, %f1;
	mul.f32 	%f112, %f15, 0f3F22F983;
	cvt.rni.s32.f32 	%r84, %f112;
	cvt.rn.f32.s32 	%f113, %r84;
	fma.rn.f32 	%f114, %f113, 0fBFC90FDA, %f15;
	fma.rn.f32 	%f115, %f113, 0fB3A22168, %f114;
	fma.rn.f32 	%f149, %f113, 0fA7C234C5, %f115;
	abs.f32 	%f17, %f15;
	setp.ltu.f32 	%p12, %f17, 0f47CE4780;
	@%p12 bra 	$L__BB7_22;
	setp.neu.f32 	%p13, %f17, 0f7F800000;
	@%p13 bra 	$L__BB7_17;
	mov.f32 	%f118, 0f00000000;
	mul.rn.f32 	%f149, %f15, %f118;
	mov.b32 	%r84, 0;
	bra.uni 	$L__BB7_22;
$L__BB7_17:
	mov.b32 	%r16, %f15;
	shl.b32 	%r54, %r16, 8;
	or.b32  	%r17, %r54, -2147483648;
	mov.b64 	%rd38, 0;
	mov.b32 	%r81, 0;
	mov.u64 	%rd36, __cudart_i2opi_f;
	mov.u64 	%rd37, %rd1;
$L__BB7_18:
	.pragma "nounroll";
	ld.global.nc.u32 	%r55, [%rd36];
	mad.wide.u32 	%rd27, %r55, %r17, %rd38;
	shr.u64 	%rd38, %rd27, 32;
	st.local.u32 	[%rd37], %rd27;
	add.s32 	%r81, %r81, 1;
	add.s64 	%rd37, %rd37, 4;
	add.s64 	%rd36, %rd36, 4;
	setp.ne.s32 	%p14, %r81, 6;
	@%p14 bra 	$L__BB7_18;
	shr.u32 	%r56, %r16, 23;
	st.local.u32 	[%rd1+24], %rd38;
	and.b32  	%r20, %r56, 31;
	and.b32  	%r57, %r56, 224;
	add.s32 	%r58, %r57, -128;
	shr.u32 	%r59, %r58, 5;
	mul.wide.u32 	%rd28, %r59, 4;
	sub.s64 	%rd15, %rd1, %rd28;
	ld.local.u32 	%r82, [%rd15+24];
	ld.local.u32 	%r83, [%rd15+20];
	setp.eq.s32 	%p15, %r20, 0;
	@%p15 bra 	$L__BB7_21;
	shf.l.wrap.b32 	%r82, %r83, %r82, %r20;
	ld.local.u32 	%r60, [%rd15+16];
	shf.l.wrap.b32 	%r83, %r60, %r83, %r20;
$L__BB7_21:
	shr.u32 	%r61, %r82, 30;
	shf.l.wrap.b32 	%r62, %r83, %r82, 2;
	shl.b32 	%r63, %r83, 2;
	shr.u32 	%r64, %r62, 31;
	add.s32 	%r65, %r64, %r61;
	neg.s32 	%r66, %r65;
	setp.lt.s32 	%p16, %r16, 0;
	selp.b32 	%r84, %r66, %r65, %p16;
	xor.b32  	%r67, %r62, %r16;
	shr.s32 	%r68, %r62, 31;
	xor.b32  	%r69, %r68, %r62;
	xor.b32  	%r70, %r68, %r63;
	cvt.u64.u32 	%rd29, %r69;
	shl.b64 	%rd30, %rd29, 32;
	cvt.u64.u32 	%rd31, %r70;
	or.b64  	%rd32, %rd30, %rd31;
	cvt.rn.f64.s64 	%fd3, %rd32;
	mul.f64 	%fd4, %fd3, 0d3BF921FB54442D19;
	cvt.rn.f32.f64 	%f116, %fd4;
	neg.f32 	%f117, %f116;
	setp.lt.s32 	%p17, %r67, 0;
	selp.f32 	%f149, %f117, %f116, %p17;
$L__BB7_22:
	and.b32  	%r72, %r84, 3;
	cvt.rn.f32.u32 	%f119, %r72;
	fma.rn.f32 	%f120, %f119, 0f3FC90FDB, 0fC016CBE4;
	add.f32 	%f121, %f149, %f120;
	mul.f32 	%f122, %f121, 0f3F22F983;
	cvt.rni.s32.f32 	%r73, %f122;
	cvt.rn.f32.s32 	%f123, %r73;
	fma.rn.f32 	%f124, %f123, 0fBFC90FDA, %f121;
	fma.rn.f32 	%f125, %f123, 0fB3A22168, %f124;
	add.s32 	%r74, %r73, 1;
	mul.rn.f32 	%f126, %f125, %f125;
	and.b32  	%r75, %r73, 1;
	setp.eq.b32 	%p18, %r75, 1;
	selp.f32 	%f127, %f125, 0f3F800000, %p18;
	fma.rn.f32 	%f128, %f126, %f127, 0f00000000;
	fma.rn.f32 	%f129, %f126, 0f37CBAC00, 0fBAB607ED;
	selp.f32 	%f130, 0fB94D4153, %f129, %p18;
	selp.f32 	%f131, 0f3C0885E4, 0f3D2AAABB, %p18;
	fma.rn.f32 	%f132, %f130, %f126, %f131;
	selp.f32 	%f133, 0fBE2AAAA8, 0fBEFFFFFF, %p18;
	fma.rn.f32 	%f134, %f132, %f126, %f133;
	fma.rn.f32 	%f135, %f134, %f128, %f127;
	and.b32  	%r76, %r74, 2;
	setp.eq.s32 	%p19, %r76, 0;
	mov.f32 	%f136, 0f00000000;
	sub.f32 	%f137, %f136, %f135;
	selp.f32 	%f138, %f135, %f137, %p19;
	rsqrt.approx.f32 	%f139, %f1;
	mul.f32 	%f140, %f139, 0f3F4C422A;
	mul.f32 	%f141, %f14, %f140;
	mul.f32 	%f151, %f141, %f138;
$L__BB7_23:
	setp.lt.f32 	%p20, %f24, 0f00000000;
	neg.f32 	%f142, %f151;
	selp.f32 	%f143, %f142, %f151, %p20;
	setp.lt.f32 	%p21, %f1, 0f0DA24260;
	copysign.f32 	%f144, %f24, %f143;
	selp.f32 	%f145, %f144, %f143, %p21;
	mul.f32 	%f146, %f150, %f145;
	st.param.f32 	[func_retval0], %f146;
	ret;

}
	// .globl	_Z32kernel_lg_throttle_many_requestsPKfPfii
.visible .entry _Z32kernel_lg_throttle_many_requestsPKfPfii(
	.param .u64 .ptr .align 1 _Z32kernel_lg_throttle_many_requestsPKfPfii_param_0,
	.param .u64 .ptr .align 1 _Z32kernel_lg_throttle_many_requestsPKfPfii_param_1,
	.param .u32 _Z32kernel_lg_throttle_many_requestsPKfPfii_param_2,
	.param .u32 _Z32kernel_lg_throttle_many_requestsPKfPfii_param_3
)
{
	.reg .pred 	%p<3>;
	.reg .b32 	%r<15>;
	.reg .b32 	%f<6>;
	.reg .b64 	%rd<9>;

	ld.param.u64 	%rd3, [_Z32kernel_lg_throttle_many_requestsPKfPfii_param_0];
	ld.param.u64 	%rd2, [_Z32kernel_lg_throttle_many_requestsPKfPfii_param_1];
	ld.param.u32 	%r6, [_Z32kernel_lg_throttle_many_requestsPKfPfii_param_2];
	ld.param.u32 	%r7, [_Z32kernel_lg_throttle_many_requestsPKfPfii_param_3];
	cvta.to.global.u64 	%rd1, %rd3;
	mov.u32 	%r9, %ctaid.x;
	mov.u32 	%r10, %ntid.x;
	mov.u32 	%r11, %tid.x;
	mad.lo.s32 	%r1, %r9, %r10, %r11;
	mov.f32 	%f5, 0f00000000;
	mov.b32 	%r14, 0;
	mov.u32 	%r13, %r1;
$L__BB8_1:
	.pragma "nounroll";
	rem.s32 	%r12, %r13, %r6;
	mul.wide.s32 	%rd4, %r12, 4;
	add.s64 	%rd5, %rd1, %rd4;
	ld.global.nc.f32 	%f4, [%rd5];
	add.f32 	%f5, %f5, %f4;
	add.s32 	%r14, %r14, 1;
	add.s32 	%r13, %r13, %r7;
	setp.ne.s32 	%p1, %r14, 32;
	@%p1 bra 	$L__BB8_1;
	setp.ge.s32 	%p2, %r1, %r6;
	@%p2 bra 	$L__BB8_4;
	cvta.to.global.u64 	%rd6, %rd2;
	mul.wide.s32 	%rd7, %r1, 4;
	add.s64 	%rd8, %rd6, %rd7;
	st.global.f32 	[%rd8], %f5;
$L__BB8_4:
	ret;

}
	// .globl	_Z34kernel_mio_throttle_smem_intensivePfi
.visible .entry _Z34kernel_mio_throttle_smem_intensivePfi(
	.param .u64 .ptr .align 1 _Z34kernel_mio_throttle_smem_intensivePfi_param_0,
	.param .u32 _Z34kernel_mio_throttle_smem_intensivePfi_param_1
)
{
	.reg .pred 	%p<6>;
	.reg .b16 	%rs<6>;
	.reg .b32 	%r<63>;
	.reg .b32 	%f<11>;
	.reg .b64 	%rd<5>;
	// demoted variable
	.shared .align 4 .b8 _ZZ34kernel_mio_throttle_smem_intensivePfiE4smem[16384];
	ld.param.u64 	%rd1, [_Z34kernel_mio_throttle_smem_intensivePfi_param_0];
	ld.param.u32 	%r31, [_Z34kernel_mio_throttle_smem_intensivePfi_param_1];
	mov.u32 	%r1, %tid.x;
	mov.u32 	%r32, %ctaid.x;
	mov.u32 	%r2, %ntid.x;
	mad.lo.s32 	%r3, %r32, %r2, %r1;
	add.s32 	%r33, %r1, %r2;
	cvt.u16.u32 	%rs2, %r33;
	xor.b16  	%rs3, %rs2, 4095;
	cvt.u16.u32 	%rs4, %r2;
	div.u16 	%rs5, %rs3, %rs4;
	and.b16  	%rs1, %rs5, 3;
	setp.eq.s16 	%p1, %rs1, 2;
	mov.u32 	%r56, %r1;
	@%p1 bra 	$L__BB9_3;
	cvt.u32.u16 	%r4, %rs1;
	mov.b32 	%r55, 0;
	mov.u32 	%r56, %r1;
$L__BB9_2:
	.pragma "nounroll";
	cvt.rn.f32.u32 	%f3, %r56;
	shl.b32 	%r35, %r56, 2;
	mov.u32 	%r36, _ZZ34kernel_mio_throttle_smem_intensivePfiE4smem;
	add.s32 	%r37, %r36, %r35;
	st.shared.f32 	[%r37], %f3;
	add.s32 	%r56, %r56, %r2;
	add.s32 	%r55, %r55, 1;
	xor.b32  	%r38, %r55, %r4;
	setp.ne.s32 	%p2, %r38, 2;
	@%p2 bra 	$L__BB9_2;
$L__BB9_3:
	shl.b32 	%r39, %r2, 1;
	add.s32 	%r60, %r56, %r39;
	shl.b32 	%r11, %r2, 2;
	mad.lo.s32 	%r59, %r2, 3, %r56;
	add.s32 	%r58, %r2, %r56;
	shl.b32 	%r40, %r56, 2;
	mov.u32 	%r41, _ZZ34kernel_mio_throttle_smem_intensivePfiE4smem;
	add.s32 	%r57, %r41, %r40;
	shl.b32 	%r15, %r2, 4;
	shl.b32 	%r16, %r2, 3;
	mul.lo.s32 	%r17, %r2, 12;
$L__BB9_4:
	cvt.rn.f32.u32 	%f4, %r56;
	st.shared.f32 	[%r57], %f4;
	add.s32 	%r42, %r56, %r2;
	cvt.rn.f32.u32 	%f5, %r58;
	add.s32 	%r43, %r57, %r11;
	st.shared.f32 	[%r43], %f5;
	add.s32 	%r44, %r42, %r2;
	cvt.rn.f32.u32 	%f6, %r60;
	add.s32 	%r45, %r57, %r16;
	st.shared.f32 	[%r45], %f6;
	add.s32 	%r46, %r44, %r2;
	cvt.rn.f32.u32 	%f7, %r59;
	add.s32 	%r47, %r57, %r17;
	st.shared.f32 	[%r47], %f7;
	add.s32 	%r56, %r46, %r2;
	add.s32 	%r60, %r60, %r11;
	add.s32 	%r59, %r59, %r11;
	add.s32 	%r58, %r58, %r11;
	add.s32 	%r57, %r57, %r15;
	setp.lt.u32 	%p3, %r56, 4096;
	@%p3 bra 	$L__BB9_4;
	bar.sync 	0;
	and.b32  	%r28, %r1, 992;
	mov.f32 	%f10, 0f00000000;
	mov.b32 	%r62, 0;
$L__BB9_6:
	.pragma "nounroll";
	and.b32  	%r49, %r62, 127;
	add.s32 	%r50, %r49, %r28;
	shl.b32 	%r51, %r50, 2;
	add.s32 	%r53, %r41, %r51;
	ld.shared.f32 	%f9, [%r53];
	add.f32 	%f10, %f10, %f9;
	add.s32 	%r62, %r62, 1;
	setp.ne.s32 	%p4, %r62, 256;
	@%p4 bra 	$L__BB9_6;
	setp.ge.s32 	%p5, %r3, %r31;
	@%p5 bra 	$L__BB9_9;
	cvta.to.global.u64 	%rd2, %rd1;
	mul.wide.s32 	%rd3, %r3, 4;
	add.s64 	%rd4, %rd2, %rd3;
	st.global.f32 	[%rd4], %f10;
$L__BB9_9:
	ret;

}
	// .globl	_Z24kernel_branch_divergencePKfPfi
.visible .entry _Z24kernel_branch_divergencePKfPfi(
	.param .u64 .ptr .align 1 _Z24kernel_branch_divergencePKfPfi_param_0,
	.param .u64 .ptr .align 1 _Z24kernel_branch_divergencePKfPfi_param_1,
	.param .u32 _Z24kernel_branch_divergencePKfPfi_param_2
)
{
	.local .align 4 .b8 	__local_depot10[28];
	.reg .b64 	%SP;
	.reg .b64 	%SPL;
	.reg .pred 	%p<37>;
	.reg .b32 	%r<131>;
	.reg .b32 	%f<123>;
	.reg .b64 	%rd<65>;
	.reg .b64 	%fd<7>;

	mov.u64 	%SPL, __local_depot10;
	ld.param.u64 	%rd23, [_Z24kernel_branch_divergencePKfPfi_param_0];
	ld.param.u64 	%rd24, [_Z24kernel_branch_divergencePKfPfi_param_1];
	ld.param.u32 	%r45, [_Z24kernel_branch_divergencePKfPfi_param_2];
	add.u64 	%rd1, %SPL, 0;
	mov.u32 	%r46, %ctaid.x;
	mov.u32 	%r47, %ntid.x;
	mov.u32 	%r1, %tid.x;
	mad.lo.s32 	%r2, %r46, %r47, %r1;
	setp.ge.s32 	%p1, %r2, %r45;
	@%p1 bra 	$L__BB10_41;
	cvta.to.global.u64 	%rd26, %rd23;
	mul.wide.s32 	%rd27, %r2, 4;
	add.s64 	%rd28, %rd26, %rd27;
	ld.global.nc.f32 	%f1, [%rd28];
	and.b32  	%r48, %r1, 7;
	setp.gt.s32 	%p2, %r48, 3;
	@%p2 bra 	$L__BB10_5;
	setp.gt.s32 	%p6, %r48, 1;
	@%p6 bra 	$L__BB10_26;
	setp.eq.s32 	%p8, %r48, 0;
	@%p8 bra 	$L__BB10_4;
	bra.uni 	$L__BB10_8;
$L__BB10_4:
	sqrt.rn.f32 	%f122, %f1;
	bra.uni 	$L__BB10_40;
$L__BB10_5:
	setp.gt.s32 	%p3, %r48, 5;
	@%p3 bra 	$L__BB10_38;
	setp.eq.s32 	%p5, %r48, 4;
	@%p5 bra 	$L__BB10_7;
	bra.uni 	$L__BB10_28;
$L__BB10_7:
	add.f32 	%f46, %f1, 0f3F800000;
	setp.lt.f32 	%p17, %f46, 0f00800000;
	mul.f32 	%f47, %f46, 0f4B000000;
	selp.f32 	%f48, %f47, %f46, %p17;
	selp.f32 	%f49, 0fC1B80000, 0f00000000, %p17;
	mov.b32 	%r69, %f48;
	add.s32 	%r70, %r69, -1059760811;
	and.b32  	%r71, %r70, -8388608;
	sub.s32 	%r72, %r69, %r71;
	mov.b32 	%f50, %r72;
	cvt.rn.f32.s32 	%f51, %r71;
	fma.rn.f32 	%f52, %f51, 0f34000000, %f49;
	add.f32 	%f53, %f50, 0fBF800000;
	fma.rn.f32 	%f54, %f53, 0fBE055027, 0f3E1039F6;
	fma.rn.f32 	%f55, %f54, %f53, 0fBDF8CDCC;
	fma.rn.f32 	%f56, %f55, %f53, 0f3E0F2955;
	fma.rn.f32 	%f57, %f56, %f53, 0fBE2AD8B9;
	fma.rn.f32 	%f58, %f57, %f53, 0f3E4CED0B;
	fma.rn.f32 	%f59, %f58, %f53, 0fBE7FFF22;
	fma.rn.f32 	%f60, %f59, %f53, 0f3EAAAA78;
	fma.rn.f32 	%f61, %f60, %f53, 0fBF000000;
	mul.f32 	%f62, %f53, %f61;
	fma.rn.f32 	%f63, %f62, %f53, %f53;
	fma.rn.f32 	%f64, %f52, 0f3F317218, %f63;
	setp.gt.u32 	%p18, %r69, 2139095039;
	fma.rn.f32 	%f65, %f48, 0f7F800000, 0f7F800000;
	selp.f32 	%f66, %f65, %f64, %p18;
	setp.eq.f32 	%p19, %f48, 0f00000000;
	selp.f32 	%f122, 0fFF800000, %f66, %p19;
	bra.uni 	$L__BB10_40;
$L__BB10_8:
	mul.f32 	%f98, %f1, 0f3F22F983;
	cvt.rni.s32.f32 	%r122, %f98;
	cvt.rn.f32.s32 	%f99, %r122;
	fma.rn.f32 	%f100, %f99, 0fBFC90FDA, %f1;
	fma.rn.f32 	%f101, %f99, 0fB3A22168, %f100;
	fma.rn.f32 	%f119, %f99, 0fA7C234C5, %f101;
	abs.f32 	%f4, %f1;
	setp.ltu.f32 	%p28, %f4, 0f47CE4780;
	@%p28 bra 	$L__BB10_16;
	setp.neu.f32 	%p29, %f4, 0f7F800000;
	@%p29 bra 	$L__BB10_11;
	mov.f32 	%f104, 0f00000000;
	mul.rn.f32 	%f119, %f1, %f104;
	mov.b32 	%r122, 0;
	bra.uni 	$L__BB10_16;
$L__BB10_11:
	mov.b32 	%r4, %f1;
	shl.b32 	%r98, %r4, 8;
	or.b32  	%r5, %r98, -2147483648;
	mov.b64 	%rd58, 0;
	mov.b32 	%r119, 0;
	mov.u64 	%rd56, __cudart_i2opi_f;
	mov.u64 	%rd57, %rd1;
$L__BB10_12:
	.pragma "nounroll";
	ld.global.nc.u32 	%r99, [%rd56];
	mad.wide.u32 	%rd47, %r99, %r5, %rd58;
	shr.u64 	%rd58, %rd47, 32;
	st.local.u32 	[%rd57], %rd47;
	add.s32 	%r119, %r119, 1;
	add.s64 	%rd57, %rd57, 4;
	add.s64 	%rd56, %rd56, 4;
	setp.ne.s32 	%p30, %r119, 6;
	@%p30 bra 	$L__BB10_12;
	shr.u32 	%r100, %r4, 23;
	st.local.u32 	[%rd1+24], %rd58;
	and.b32  	%r8, %r100, 31;
	and.b32  	%r101, %r100, 224;
	add.s32 	%r102, %r101, -128;
	shr.u32 	%r103, %r102, 5;
	mul.wide.u32 	%rd48, %r103, 4;
	sub.s64 	%rd8, %rd1, %rd48;
	ld.local.u32 	%r120, [%rd8+24];
	ld.local.u32 	%r121, [%rd8+20];
	setp.eq.s32 	%p31, %r8, 0;
	@%p31 bra 	$L__BB10_15;
	shf.l.wrap.b32 	%r120, %r121, %r120, %r8;
	ld.local.u32 	%r104, [%rd8+16];
	shf.l.wrap.b32 	%r121, %r104, %r121, %r8;
$L__BB10_15:
	shr.u32 	%r105, %r120, 30;
	shf.l.wrap.b32 	%r106, %r121, %r120, 2;
	shl.b32 	%r107, %r121, 2;
	shr.u32 	%r108, %r106, 31;
	add.s32 	%r109, %r108, %r105;
	neg.s32 	%r110, %r109;
	setp.lt.s32 	%p32, %r4, 0;
	selp.b32 	%r122, %r110, %r109, %p32;
	xor.b32  	%r111, %r106, %r4;
	shr.s32 	%r112, %r106, 31;
	xor.b32  	%r113, %r112, %r106;
	xor.b32  	%r114, %r112, %r107;
	cvt.u64.u32 	%rd49, %r113;
	shl.b64 	%rd50, %rd49, 32;
	cvt.u64.u32 	%rd51, %r114;
	or.b64  	%rd52, %rd50, %rd51;
	cvt.rn.f64.s64 	%fd5, %rd52;
	mul.f64 	%fd6, %fd5, 0d3BF921FB54442D19;
	cvt.rn.f32.f64 	%f102, %fd6;
	neg.f32 	%f103, %f102;
	setp.lt.s32 	%p33, %r111, 0;
	selp.f32 	%f119, %f103, %f102, %p33;
$L__BB10_16:
	mul.rn.f32 	%f105, %f119, %f119;
	and.b32  	%r116, %r122, 1;
	setp.eq.b32 	%p34, %r116, 1;
	selp.f32 	%f106, 0f3F800000, %f119, %p34;
	fma.rn.f32 	%f107, %f105, %f106, 0f00000000;
	fma.rn.f32 	%f108, %f105, 0f37CBAC00, 0fBAB607ED;
	selp.f32 	%f109, %f108, 0fB94D4153, %p34;
	selp.f32 	%f110, 0f3D2AAABB, 0f3C0885E4, %p34;
	fma.rn.f32 	%f111, %f109, %f105, %f110;
	selp.f32 	%f112, 0fBEFFFFFF, 0fBE2AAAA8, %p34;
	fma.rn.f32 	%f113, %f111, %f105, %f112;
	fma.rn.f32 	%f114, %f113, %f107, %f106;
	and.b32  	%r117, %r122, 2;
	setp.eq.s32 	%p35, %r117, 0;
	mov.f32 	%f115, 0f00000000;
	sub.f32 	%f116, %f115, %f114;
	selp.f32 	%f122, %f114, %f116, %p35;
	bra.uni 	$L__BB10_40;
$L__BB10_17:
	mul.f32 	%f79, %f1, 0f3F22F983;
	cvt.rni.s32.f32 	%r126, %f79;
	cvt.rn.f32.s32 	%f80, %r126;
	fma.rn.f32 	%f81, %f80, 0fBFC90FDA, %f1;
	fma.rn.f32 	%f82, %f80, 0fB3A22168, %f81;
	fma.rn.f32 	%f120, %f80, 0fA7C234C5, %f82;
	abs.f32 	%f10, %f1;
	setp.ltu.f32 	%p20, %f10, 0f47CE4780;
	@%p20 bra 	$L__BB10_25;
	setp.neu.f32 	%p21, %f10, 0f7F800000;
	@%p21 bra 	$L__BB10_20;
	mov.f32 	%f85, 0f00000000;
	mul.rn.f32 	%f120, %f1, %f85;
	mov.b32 	%r126, 0;
	bra.uni 	$L__BB10_25;
$L__BB10_20:
	mov.b32 	%r18, %f1;
	shl.b32 	%r76, %r18, 8;
	or.b32  	%r19, %r76, -2147483648;
	mov.b64 	%rd61, 0;
	mov.b32 	%r123, 0;
	mov.u64 	%rd59, __cudart_i2opi_f;
	mov.u64 	%rd60, %rd1;
$L__BB10_21:
	.pragma "nounroll";
	ld.global.nc.u32 	%r77, [%rd59];
	mad.wide.u32 	%rd39, %r77, %r19, %rd61;
	shr.u64 	%rd61, %rd39, 32;
	st.local.u32 	[%rd60], %rd39;
	add.s32 	%r123, %r123, 1;
	add.s64 	%rd60, %rd60, 4;
	add.s64 	%rd59, %rd59, 4;
	setp.ne.s32 	%p22, %r123, 6;
	@%p22 bra 	$L__BB10_21;
	shr.u32 	%r78, %r18, 23;
	st.local.u32 	[%rd1+24], %rd61;
	and.b32  	%r22, %r78, 31;
	and.b32  	%r79, %r78, 224;
	add.s32 	%r80, %r79, -128;
	shr.u32 	%r81, %r80, 5;
	mul.wide.u32 	%rd40, %r81, 4;
	sub.s64 	%rd15, %rd1, %rd40;
	ld.local.u32 	%r124, [%rd15+24];
	ld.local.u32 	%r125, [%rd15+20];
	setp.eq.s32 	%p23, %r22, 0;
	@%p23 bra 	$L__BB10_24;
	shf.l.wrap.b32 	%r124, %r125, %r124, %r22;
	ld.local.u32 	%r82, [%rd15+16];
	shf.l.wrap.b32 	%r125, %r82, %r125, %r22;
$L__BB10_24:
	shr.u32 	%r83, %r124, 30;
	shf.l.wrap.b32 	%r84, %r125, %r124, 2;
	shl.b32 	%r85, %r125, 2;
	shr.u32 	%r86, %r84, 31;
	add.s32 	%r87, %r86, %r83;
	neg.s32 	%r88, %r87;
	setp.lt.s32 	%p24, %r18, 0;
	selp.b32 	%r126, %r88, %r87, %p24;
	xor.b32  	%r89, %r84, %r18;
	shr.s32 	%r90, %r84, 31;
	xor.b32  	%r91, %r90, %r84;
	xor.b32  	%r92, %r90, %r85;
	cvt.u64.u32 	%rd41, %r91;
	shl.b64 	%rd42, %rd41, 32;
	cvt.u64.u32 	%rd43, %r92;
	or.b64  	%rd44, %rd42, %rd43;
	cvt.rn.f64.s64 	%fd3, %rd44;
	mul.f64 	%fd4, %fd3, 0d3BF921FB54442D19;
	cvt.rn.f32.f64 	%f83, %fd4;
	neg.f32 	%f84, %f83;
	setp.lt.s32 	%p25, %r89, 0;
	selp.f32 	%f120, %f84, %f83, %p25;
$L__BB10_25:
	add.s32 	%r94, %r126, 1;
	mul.rn.f32 	%f86, %f120, %f120;
	and.b32  	%r95, %r126, 1;
	setp.eq.b32 	%p26, %r95, 1;
	selp.f32 	%f87, %f120, 0f3F800000, %p26;
	fma.rn.f32 	%f88, %f86, %f87, 0f00000000;
	fma.rn.f32 	%f89, %f86, 0f37CBAC00, 0fBAB607ED;
	selp.f32 	%f90, 0fB94D4153, %f89, %p26;
	selp.f32 	%f91, 0f3C0885E4, 0f3D2AAABB, %p26;
	fma.rn.f32 	%f92, %f90, %f86, %f91;
	selp.f32 	%f93, 0fBE2AAAA8, 0fBEFFFFFF, %p26;
	fma.rn.f32 	%f94, %f92, %f86, %f93;
	fma.rn.f32 	%f95, %f94, %f88, %f87;
	and.b32  	%r96, %r94, 2;
	setp.eq.s32 	%p27, %r96, 0;
	mov.f32 	%f96, 0f00000000;
	sub.f32 	%f97, %f96, %f95;
	selp.f32 	%f122, %f95, %f97, %p27;
	bra.uni 	$L__BB10_40;
$L__BB10_26:
	setp.eq.s32 	%p7, %r48, 2;
	@%p7 bra 	$L__BB10_17;
	mul.f32 	%f67, %f1, 0f3DCCCCCD;
	fma.rn.f32 	%f68, %f67, 0f3BBB989D, 0f3F000000;
	cvt.sat.f32.f32 	%f69, %f68;
	mov.f32 	%f70, 0f4B400001;
	mov.f32 	%f71, 0f437C0000;
	fma.rm.f32 	%f72, %f69, %f71, %f70;
	add.f32 	%f73, %f72, 0fCB40007F;
	neg.f32 	%f74, %f73;
	fma.rn.f32 	%f75, %f67, 0f3FB8AA3B, %f74;
	fma.rn.f32 	%f76, %f67, 0f32A57060, %f75;
	mov.b32 	%r73, %f72;
	shl.b32 	%r74, %r73, 23;
	mov.b32 	%f77, %r74;
	ex2.approx.ftz.f32 	%f78, %f76;
	mul.f32 	%f122, %f78, %f77;
	bra.uni 	$L__BB10_40;
$L__BB10_28:
	mul.f32 	%f27, %f1, 0f3F22F983;
	cvt.rni.s32.f32 	%r130, %f27;
	cvt.rn.f32.s32 	%f28, %r130;
	fma.rn.f32 	%f29, %f28, 0fBFC90FDA, %f1;
	fma.rn.f32 	%f30, %f28, 0fB3A22168, %f29;
	fma.rn.f32 	%f121, %f28, 0fA7C234C5, %f30;
	abs.f32 	%f18, %f1;
	setp.ltu.f32 	%p9, %f18, 0f47CE4780;
	@%p9 bra 	$L__BB10_36;
	setp.neu.f32 	%p10, %f18, 0f7F800000;
	@%p10 bra 	$L__BB10_31;
	mov.f32 	%f33, 0f00000000;
	mul.rn.f32 	%f121, %f1, %f33;
	mov.b32 	%r130, 0;
	bra.uni 	$L__BB10_36;
$L__BB10_31:
	mov.b32 	%r32, %f1;
	shl.b32 	%r50, %r32, 8;
	or.b32  	%r33, %r50, -2147483648;
	mov.b64 	%rd64, 0;
	mov.b32 	%r127, 0;
	mov.u64 	%rd62, __cudart_i2opi_f;
	mov.u64 	%rd63, %rd1;
$L__BB10_32:
	.pragma "nounroll";
	ld.global.nc.u32 	%r51, [%rd62];
	mad.wide.u32 	%rd31, %r51, %r33, %rd64;
	shr.u64 	%rd64, %rd31, 32;
	st.local.u32 	[%rd63], %rd31;
	add.s32 	%r127, %r127, 1;
	add.s64 	%rd63, %rd63, 4;
	add.s64 	%rd62, %rd62, 4;
	setp.ne.s32 	%p11, %r127, 6;
	@%p11 bra 	$L__BB10_32;
	shr.u32 	%r52, %r32, 23;
	st.local.u32 	[%rd1+24], %rd64;
	and.b32  	%r36, %r52, 31;
	and.b32  	%r53, %r52, 224;
	add.s32 	%r54, %r53, -128;
	shr.u32 	%r55, %r54, 5;
	mul.wide.u32 	%rd32, %r55, 4;
	sub.s64 	%rd22, %rd1, %rd32;
	ld.local.u32 	%r128, [%rd22+24];
	ld.local.u32 	%r129, [%rd22+20];
	setp.eq.s32 	%p12, %r36, 0;
	@%p12 bra 	$L__BB10_35;
	shf.l.wrap.b32 	%r128, %r129, %r128, %r36;
	ld.local.u32 	%r56, [%rd22+16];
	shf.l.wrap.b32 	%r129, %r56, %r129, %r36;
$L__BB10_35:
	shr.u32 	%r57, %r128, 30;
	shf.l.wrap.b32 	%r58, %r129, %r128, 2;
	shl.b32 	%r59, %r129, 2;
	shr.u32 	%r60, %r58, 31;
	add.s32 	%r61, %r60, %r57;
	neg.s32 	%r62, %r61;
	setp.lt.s32 	%p13, %r32, 0;
	selp.b32 	%r130, %r62, %r61, %p13;
	xor.b32  	%r63, %r58, %r32;
	shr.s32 	%r64, %r58, 31;
	xor.b32  	%r65, %r64, %r58;
	xor.b32  	%r66, %r64, %r59;
	cvt.u64.u32 	%rd33, %r65;
	shl.b64 	%rd34, %rd33, 32;
	cvt.u64.u32 	%rd35, %r66;
	or.b64  	%rd36, %rd34, %rd35;
	cvt.rn.f64.s64 	%fd1, %rd36;
	mul.f64 	%fd2, %fd1, 0d3BF921FB54442D19;
	cvt.rn.f32.f64 	%f31, %fd2;
	neg.f32 	%f32, %f31;
	setp.lt.s32 	%p14, %r63, 0;
	selp.f32 	%f121, %f32, %f31, %p14;
$L__BB10_36:
	mul.f32 	%f34, %f121, %f121;
	fma.rn.f32 	%f35, %f34, 0f3C190000, 0f3B560000;
	fma.rn.f32 	%f36, %f35, %f34, 0f3CC70000;
	fma.rn.f32 	%f37, %f36, %f34, 0f3D5B0000;
	fma.rn.f32 	%f38, %f37, %f34, 0f3E089438;
	fma.rn.f32 	%f39, %f38, %f34, 0f3EAAAA88;
	mul.rn.f32 	%f40, %f34, %f121;
	fma.rn.f32 	%f41, %f39, %f40, %f121;
	abs.f32 	%f42, %f121;
	setp.eq.f32 	%p15, %f42, 0f3A00B43C;
	selp.f32 	%f43, %f121, %f41, %p15;
	and.b32  	%r68, %r130, 1;
	setp.eq.b32 	%p16, %r68, 1;
	neg.f32 	%f44, %f43;
	rcp.approx.ftz.f32 	%f45, %f44;
	selp.f32 	%f122, %f45, %f43, %p16;
	bra.uni 	$L__BB10_40;
$L__BB10_37:
	mul.f32 	%f122, %f1, %f1;
	bra.uni 	$L__BB10_40;
$L__BB10_38:
	setp.eq.s32 	%p4, %r48, 6;
	@%p4 bra 	$L__BB10_37;
	add.f32 	%f26, %f1, 0f3A83126F;
	rcp.rn.f32 	%f122, %f26;
$L__BB10_40:
	and.b32  	%r118, %r1, 16;
	setp.eq.s32 	%p36, %r118, 0;
	selp.f32 	%f117, 0f40000000, 0f3F000000, %p36;
	mul.f32 	%f118, %f117, %f122;
	cvta.to.global.u64 	%rd53, %rd24;
	add.s64 	%rd55, %rd53, %rd27;
	st.global.f32 	[%rd55], %f118;
$L__BB10_41:
	ret;

}
	// .globl	_Z19kernel_membar_heavyPfi
.visible .entry _Z19kernel_membar_heavyPfi(
	.param .u64 .ptr .align 1 _Z19kernel_membar_heavyPfi_param_0,
	.param .u32 _Z19kernel_membar_heavyPfi_param_1
)
{
	.reg .pred 	%p<2>;
	.reg .b32 	%r<6>;
	.reg .b32 	%f<8>;
	.reg .b64 	%rd<5>;

	ld.param.u64 	%rd1, [_Z19kernel_membar_heavyPfi_param_0];
	ld.param.u32 	%r2, [_Z19kernel_membar_heavyPfi_param_1];
	mov.u32 	%r3, %ctaid.x;
	mov.u32 	%r4, %ntid.x;
	mov.u32 	%r5, %tid.x;
	mad.lo.s32 	%r1, %r3, %r4, %r5;
	setp.ge.s32 	%p1, %r1, %r2;
	@%p1 bra 	$L__BB11_2;
	cvta.to.global.u64 	%rd2, %rd1;
	cvt.rn.f32.s32 	%f1, %r1;
	mul.wide.s32 	%rd3, %r1, 4;
	add.s64 	%rd4, %rd2, %rd3;
	st.global.f32 	[%rd4], %f1;
	membar.gl;
	ld.global.f32 	%f2, [%rd4];
	add.f32 	%f3, %f2, 0f3F800000;
	st.global.f32 	[%rd4], %f3;
	membar.gl;
	ld.global.f32 	%f4, [%rd4];
	add.f32 	%f5, %f4, 0f3F800000;
	st.global.f32 	[%rd4], %f5;
	membar.gl;
	ld.global.f32 	%f6, [%rd4];
	add.f32 	%f7, %f6, 0f3F800000;
	st.global.f32 	[%rd4], %f7;
	membar.gl;
$L__BB11_2:
	ret;

}
	// .globl	_Z29kernel_instruction_cache_missPKfPfi
.visible .entry _Z29kernel_instruction_cache_missPKfPfi(
	.param .u64 .ptr .align 1 _Z29kernel_instruction_cache_missPKfPfi_param_0,
	.param .u64 .ptr .align 1 _Z29kernel_instruction_cache_missPKfPfi_param_1,
	.param .u32 _Z29kernel_instruction_cache_missPKfPfi_param_2
)
{
	.reg .pred 	%p<14>;
	.reg .b32 	%r<23>;
	.reg .b32 	%f<22>;
	.reg .b64 	%rd<9>;

	ld.param.u64 	%rd1, [_Z29kernel_instruction_cache_missPKfPfi_param_0];
	ld.param.u64 	%rd2, [_Z29kernel_instruction_cache_missPKfPfi_param_1];
	ld.param.u32 	%r7, [_Z29kernel_instruction_cache_missPKfPfi_param_2];
	mov.u32 	%r8, %ctaid.x;
	mov.u32 	%r9, %ntid.x;
	mov.u32 	%r10, %tid.x;
	mad.lo.s32 	%r1, %r8, %r9, %r10;
	setp.ge.s32 	%p1, %r1, %r7;
	@%p1 bra 	$L__BB12_23;
	cvta.to.global.u64 	%rd3, %rd1;
	mul.wide.s32 	%rd4, %r1, 4;
	add.s64 	%rd5, %rd3, %rd4;
	shr.s32 	%r12, %r1, 31;
	shr.u32 	%r13, %r12, 29;
	add.s32 	%r14, %r1, %r13;
	and.b32  	%r15, %r14, -8;
	sub.s32 	%r21, %r1, %r15;
	ld.global.nc.f32 	%f21, [%rd5];
	mov.b32 	%r22, 0;
$L__BB12_2:
	.pragma "nounroll";
	shr.s32 	%r17, %r21, 31;
	shr.u32 	%r18, %r17, 29;
	add.s32 	%r19, %r21, %r18;
	and.b32  	%r20, %r19, -8;
	sub.s32 	%r16, %r21, %r20;
	setp.gt.s32 	%p2, %r16, 3;
	@%p2 bra 	$L__BB12_10;
	setp.gt.s32 	%p8, %r16, 1;
	@%p8 bra 	$L__BB12_7;
	setp.eq.s32 	%p11, %r16, 0;
	@%p11 bra 	$L__BB12_17;
	setp.eq.s32 	%p12, %r16, 1;
	@%p12 bra 	$L__BB12_6;
	bra.uni 	$L__BB12_21;
$L__BB12_6:
	{ // callseq 6, 0
	.param .b32 param0;
	st.param.f32 	[param0], %f21;
	.param .b32 retval0;
	call.uni (retval0), 
	_Z14compute_path_1f, 
	(
	param0
	);
	ld.param.f32 	%f21, [retval0];
	} // callseq 6
	bra.uni 	$L__BB12_21;
$L__BB12_7:
	setp.eq.s32 	%p9, %r16, 2;
	@%p9 bra 	$L__BB12_18;
	setp.eq.s32 	%p10, %r16, 3;
	@%p10 bra 	$L__BB12_9;
	bra.uni 	$L__BB12_21;
$L__BB12_9:
	{ // callseq 4, 0
	.param .b32 param0;
	st.param.f32 	[param0], %f21;
	.param .b32 retval0;
	call.uni (retval0), 
	_Z14compute_path_3f, 
	(
	param0
	);
	ld.param.f32 	%f21, [retval0];
	} // callseq 4
	bra.uni 	$L__BB12_21;
$L__BB12_10:
	setp.gt.s32 	%p3, %r16, 5;
	@%p3 bra 	$L__BB12_14;
	setp.eq.s32 	%p6, %r16, 4;
	@%p6 bra 	$L__BB12_19;
	setp.eq.s32 	%p7, %r16, 5;
	@%p7 bra 	$L__BB12_13;
	bra.uni 	$L__BB12_21;
$L__BB12_13:
	{ // callseq 2, 0
	.param .b32 param0;
	st.param.f32 	[param0], %f21;
	.param .b32 retval0;
	call.uni (retval0), 
	_Z14compute_path_5f, 
	(
	param0
	);
	ld.param.f32 	%f21, [retval0];
	} // callseq 2
	bra.uni 	$L__BB12_21;
$L__BB12_14:
	setp.eq.s32 	%p4, %r16, 6;
	@%p4 bra 	$L__BB12_20;
	setp.eq.s32 	%p5, %r16, 7;
	@%p5 bra 	$L__BB12_16;
	bra.uni 	$L__BB12_21;
$L__BB12_16:
	{ // callseq 0, 0
	.param .b32 param0;
	st.param.f32 	[param0], %f21;
	.param .b32 retval0;
	call.uni (retval0), 
	_Z14compute_path_7f, 
	(
	param0
	);
	ld.param.f32 	%f21, [retval0];
	} // callseq 0
	bra.uni 	$L__BB12_21;
$L__BB12_17:
	{ // callseq 7, 0
	.param .b32 param0;
	st.param.f32 	[param0], %f21;
	.param .b32 retval0;
	call.uni (retval0), 
	_Z14compute_path_0f, 
	(
	param0
	);
	ld.param.f32 	%f21, [retval0];
	} // callseq 7
	bra.uni 	$L__BB12_21;
$L__BB12_18:
	{ // callseq 5, 0
	.param .b32 param0;
	st.param.f32 	[param0], %f21;
	.param .b32 retval0;
	call.uni (retval0), 
	_Z14compute_path_2f, 
	(
	param0
	);
	ld.param.f32 	%f21, [retval0];
	} // callseq 5
	bra.uni 	$L__BB12_21;
$L__BB12_19:
	{ // callseq 3, 0
	.param .b32 param0;
	st.param.f32 	[param0], %f21;
	.param .b32 retval0;
	call.uni (retval0), 
	_Z14compute_path_4f, 
	(
	param0
	);
	ld.param.f32 	%f21, [retval0];
	} // callseq 3
	bra.uni 	$L__BB12_21;
$L__BB12_20:
	{ // callseq 1, 0
	.param .b32 param0;
	st.param.f32 	[param0], %f21;
	.param .b32 retval0;
	call.uni (retval0), 
	_Z14compute_path_6f, 
	(
	param0
	);
	ld.param.f32 	%f21, [retval0];
	} // callseq 1
$L__BB12_21:
	add.s32 	%r22, %r22, 1;
	add.s32 	%r21, %r21, 1;
	setp.ne.s32 	%p13, %r22, 10;
	@%p13 bra 	$L__BB12_2;
	cvta.to.global.u64 	%rd6, %rd2;
	add.s64 	%rd8, %rd6, %rd4;
	st.global.f32 	[%rd8], %f21;
$L__BB12_23:
	ret;

}
	// .globl	_Z21kernel_strided_accessPKfPfii
.visible .entry _Z21kernel_strided_accessPKfPfii(
	.param .u64 .ptr .align 1 _Z21kernel_strided_accessPKfPfii_param_0,
	.param .u64 .ptr .align 1 _Z21kernel_strided_accessPKfPfii_param_1,
	.param .u32 _Z21kernel_strided_accessPKfPfii_param_2,
	.param .u32 _Z21kernel_strided_accessPKfPfii_param_3
)
{
	.reg .pred 	%p<2>;
	.reg .b32 	%r<9>;
	.reg .b32 	%f<2>;
	.reg .b64 	%rd<9>;

	ld.param.u64 	%rd1, [_Z21kernel_strided_accessPKfPfii_param_0];
	ld.param.u64 	%rd2, [_Z21kernel_strided_accessPKfPfii_param_1];
	ld.param.u32 	%r3, [_Z21kernel_strided_accessPKfPfii_param_2];
	ld.param.u32 	%r2, [_Z21kernel_strided_accessPKfPfii_param_3];
	mov.u32 	%r4, %ctaid.x;
	mov.u32 	%r5, %ntid.x;
	mov.u32 	%r6, %tid.x;
	mad.lo.s32 	%r1, %r4, %r5, %r6;
	div.s32 	%r7, %r3, %r2;
	setp.ge.s32 	%p1, %r1, %r7;
	@%p1 bra 	$L__BB13_2;
	cvta.to.global.u64 	%rd3, %rd1;
	cvta.to.global.u64 	%rd4, %rd2;
	mul.lo.s32 	%r8, %r2, %r1;
	mul.wide.s32 	%rd5, %r8, 4;
	add.s64 	%rd6, %rd3, %rd5;
	ld.global.nc.f32 	%f1, [%rd6];
	mul.wide.s32 	%rd7, %r1, 4;
	add.s64 	%rd8, %rd4, %rd7;
	st.global.f32 	[%rd8], %f1;
$L__BB13_2:
	ret;

}
	// .globl	_Z23kernel_coalesced_accessPK6float4PS_i
.visible .entry _Z23kernel_coalesced_accessPK6float4PS_i(
	.param .u64 .ptr .align 1 _Z23kernel_coalesced_accessPK6float4PS_i_param_0,
	.param .u64 .ptr .align 1 _Z23kernel_coalesced_accessPK6float4PS_i_param_1,
	.param .u32 _Z23kernel_coalesced_accessPK6float4PS_i_param_2
)
{
	.reg .pred 	%p<2>;
	.reg .b32 	%r<10>;
	.reg .b32 	%f<5>;
	.reg .b64 	%rd<8>;

	ld.param.u64 	%rd1, [_Z23kernel_coalesced_accessPK6float4PS_i_param_0];
	ld.param.u64 	%rd2, [_Z23kernel_coalesced_accessPK6float4PS_i_param_1];
	ld.param.u32 	%r2, [_Z23kernel_coalesced_accessPK6float4PS_i_param_2];
	mov.u32 	%r3, %ctaid.x;
	mov.u32 	%r4, %ntid.x;
	mov.u32 	%r5, %tid.x;
	mad.lo.s32 	%r1, %r3, %r4, %r5;
	shr.s32 	%r6, %r2, 31;
	shr.u32 	%r7, %r6, 30;
	add.s32 	%r8, %r2, %r7;
	shr.s32 	%r9, %r8, 2;
	setp.ge.s32 	%p1, %r1, %r9;
	@%p1 bra 	$L__BB14_2;
	cvta.to.global.u64 	%rd3, %rd1;
	cvta.to.global.u64 	%rd4, %rd2;
	mul.wide.s32 	%rd5, %r1, 16;
	add.s64 	%rd6, %rd4, %rd5;
	add.s64 	%rd7, %rd3, %rd5;
	ld.global.nc.v4.f32 	{%f1, %f2, %f3, %f4}, [%rd7];
	st.global.v4.f32 	[%rd6], {%f1, %f2, %f3, %f4};
$L__BB14_2:
	ret;

}
	// .globl	_Z24kernel_non_coalesced_aosPK8ParticlePfi
.visible .entry _Z24kernel_non_coalesced_aosPK8ParticlePfi(
	.param .u64 .ptr .align 1 _Z24kernel_non_coalesced_aosPK8ParticlePfi_param_0,
	.param .u64 .ptr .align 1 _Z24kernel_non_coalesced_aosPK8ParticlePfi_param_1,
	.param .u32 _Z24kernel_non_coalesced_aosPK8ParticlePfi_param_2
)
{
	.reg .pred 	%p<2>;
	.reg .b32 	%r<6>;
	.reg .b32 	%f<4>;
	.reg .b64 	%rd<9>;

	ld.param.u64 	%rd1, [_Z24kernel_non_coalesced_aosPK8ParticlePfi_param_0];
	ld.param.u64 	%rd2, [_Z24kernel_non_coalesced_aosPK8ParticlePfi_param_1];
	ld.param.u32 	%r2, [_Z24kernel_non_coalesced_aosPK8ParticlePfi_param_2];
	mov.u32 	%r3, %ctaid.x;
	mov.u32 	%r4, %ntid.x;
	mov.u32 	%r5, %tid.x;
	mad.lo.s32 	%r1, %r3, %r4, %r5;
	setp.ge.s32 	%p1, %r1, %r2;
	@%p1 bra 	$L__BB15_2;
	cvta.to.global.u64 	%rd3, %rd1;
	cvta.to.global.u64 	%rd4, %rd2;
	mul.wide.s32 	%rd5, %r1, 32;
	add.s64 	%rd6, %rd3, %rd5;
	ld.global.nc.f32 	%f1, [%rd6];
	ld.global.nc.f32 	%f2, [%rd6+16];
	add.f32 	%f3, %f1, %f2;
	mul.wide.s32 	%rd7, %r1, 4;
	add.s64 	%rd8, %rd4, %rd7;
	st.global.f32 	[%rd8], %f3;
$L__BB15_2:
	ret;

}
	// .globl	_Z21kernel_high_occupancyPKfPfi
.visible .entry _Z21kernel_high_occupancyPKfPfi(
	.param .u64 .ptr .align 1 _Z21kernel_high_occupancyPKfPfi_param_0,
	.param .u64 .ptr .align 1 _Z21kernel_high_occupancyPKfPfi_param_1,
	.param .u32 _Z21kernel_high_occupancyPKfPfi_param_2
)
{
	.reg .pred 	%p<2>;
	.reg .b32 	%r<6>;
	.reg .b32 	%f<3>;
	.reg .b64 	%rd<8>;

	ld.param.u64 	%rd1, [_Z21kernel_high_occupancyPKfPfi_param_0];
	ld.param.u64 	%rd2, [_Z21kernel_high_occupancyPKfPfi_param_1];
	ld.param.u32 	%r2, [_Z21kernel_high_occupancyPKfPfi_param_2];
	mov.u32 	%r3, %ctaid.x;
	mov.u32 	%r4, %ntid.x;
	mov.u32 	%r5, %tid.x;
	mad.lo.s32 	%r1, %r3, %r4, %r5;
	setp.ge.s32 	%p1, %r1, %r2;
	@%p1 bra 	$L__BB16_2;
	cvta.to.global.u64 	%rd3, %rd1;
	cvta.to.global.u64 	%rd4, %rd2;
	mul.wide.s32 	%rd5, %r1, 4;
	add.s64 	%rd6, %rd3, %rd5;
	ld.global.nc.f32 	%f1, [%rd6];
	fma.rn.f32 	%f2, %f1, 0f40000000, 0f3F800000;
	add.s64 	%rd7, %rd4, %rd5;
	st.global.f32 	[%rd7], %f2;
$L__BB16_2:
	ret;

}
	// .globl	_Z20kernel_low_occupancyPKfPfi
.visible .entry _Z20kernel_low_occupancyPKfPfi(
	.param .u64 .ptr .align 1 _Z20kernel_low_occupancyPKfPfi_param_0,
	.param .u64 .ptr .align 1 _Z20kernel_low_occupancyPKfPfi_param_1,
	.param .u32 _Z20kernel_low_occupancyPKfPfi_param_2
)
{
	.reg .pred 	%p<2>;
	.reg .b32 	%r<7>;
	.reg .b32 	%f<37>;
	.reg .b64 	%rd<10>;

	ld.param.u64 	%rd2, [_Z20kernel_low_occupancyPKfPfi_param_0];
	ld.param.u32 	%r2, [_Z20kernel_low_occupancyPKfPfi_param_2];
	cvta.to.global.u64 	%rd3, %rd2;
	mov.u32 	%r3, %ctaid.x;
	mov.u32 	%r4, %ntid.x;
	mov.u32 	%r5, %tid.x;
	mad.lo.s32 	%r1, %r3, %r4, %r5;
	rem.s32 	%r6, %r1, %r2;
	mul.wide.s32 	%rd4, %r6, 4;
	add.s64 	%rd5, %rd3, %rd4;
	ld.global.nc.f32 	%f2, [%rd5];
	mul.f32 	%f3, %f2, 0f3F804189;
	mul.f32 	%f4, %f2, 0f3F8147AE;
	mul.f32 	%f5, %f2, 0f3F824DD3;
	mul.f32 	%f6, %f2, 0f3F8353F8;
	fma.rn.f32 	%f7, %f2, 0f3F8020C5, %f3;
	fma.rn.f32 	%f8, %f2, 0f3F80624E, %f7;
	fma.rn.f32 	%f9, %f2, 0f3F808312, %f8;
	fma.rn.f32 	%f10, %f2, 0f3F80A3D7, %f9;
	fma.rn.f32 	%f11, %f2, 0f3F80C49C, %f10;
	fma.rn.f32 	%f12, %f2, 0f3F80E560, %f11;
	fma.rn.f32 	%f13, %f2, 0f3F810625, %f12;
	fma.rn.f32 	%f14, %f2, 0f3F8126E9, %f4;
	fma.rn.f32 	%f15, %f2, 0f3F816873, %f14;
	fma.rn.f32 	%f16, %f2, 0f3F818937, %f15;
	fma.rn.f32 	%f17, %f2, 0f3F81A9FC, %f16;
	fma.rn.f32 	%f18, %f2, 0f3F81CAC1, %f17;
	fma.rn.f32 	%f19, %f2, 0f3F81EB85, %f18;
	fma.rn.f32 	%f20, %f2, 0f3F820C4A, %f19;
	add.f32 	%f21, %f13, %f20;
	fma.rn.f32 	%f22, %f2, 0f3F822D0E, %f5;
	fma.rn.f32 	%f23, %f2, 0f3F826E98, %f22;
	fma.rn.f32 	%f24, %f2, 0f3F828F5C, %f23;
	fma.rn.f32 	%f25, %f2, 0f3F82B021, %f24;
	fma.rn.f32 	%f26, %f2, 0f3F82D0E5, %f25;
	fma.rn.f32 	%f27, %f2, 0f3F82F1AA, %f26;
	fma.rn.f32 	%f28, %f2, 0f3F83126F, %f27;
	add.f32 	%f29, %f28, %f21;
	fma.rn.f32 	%f30, %f2, 0f3F833333, %f6;
	fma.rn.f32 	%f31, %f2, 0f3F8374BC, %f30;
	fma.rn.f32 	%f32, %f2, 0f3F839581, %f31;
	fma.rn.f32 	%f33, %f2, 0f3F83B646, %f32;
	fma.rn.f32 	%f34, %f2, 0f3F83D70A, %f33;
	fma.rn.f32 	%f35, %f2, 0f3F83F7CF, %f34;
	fma.rn.f32 	%f36, %f2, 0f3F841893, %f35;
	add.f32 	%f1, %f36, %f29;
	setp.ge.s32 	%p1, %r1, %r2;
	@%p1 bra 	$L__BB17_2;
	ld.param.u64 	%rd9, [_Z20kernel_low_occupancyPKfPfi_param_1];
	cvta.to.global.u64 	%rd6, %rd9;
	mul.wide.s32 	%rd7, %r1, 4;
	add.s64 	%rd8, %rd6, %rd7;
	st.global.f32 	[%rd8], %f1;
$L__BB17_2:
	ret;

}
	// .globl	_Z24kernel_drain_heavy_writePfi
.visible .entry _Z24kernel_drain_heavy_writePfi(
	.param .u64 .ptr .align 1 _Z24kernel_drain_heavy_writePfi_param_0,
	.param .u32 _Z24kernel_drain_heavy_writePfi_param_1
)
{
	.reg .pred 	%p<7>;
	.reg .b32 	%r<33>;
	.reg .b32 	%f<6>;
	.reg .b64 	%rd<11>;

	ld.param.u64 	%rd2, [_Z24kernel_drain_heavy_writePfi_param_0];
	ld.param.u32 	%r12, [_Z24kernel_drain_heavy_writePfi_param_1];
	cvta.to.global.u64 	%rd1, %rd2;
	mov.u32 	%r13, %ctaid.x;
	mov.u32 	%r14, %ntid.x;
	mov.u32 	%r15, %tid.x;
	mad.lo.s32 	%r31, %r13, %r14, %r15;
	mov.u32 	%r16, %nctaid.x;
	mul.lo.s32 	%r2, %r14, %r16;
	setp.ge.s32 	%p1, %r31, %r12;
	@%p1 bra 	$L__BB18_7;
	add.s32 	%r17, %r31, %r2;
	max.s32 	%r18, %r12, %r17;
	setp.lt.s32 	%p2, %r17, %r12;
	selp.u32 	%r19, 1, 0, %p2;
	add.s32 	%r20, %r17, %r19;
	sub.s32 	%r21, %r18, %r20;
	div.u32 	%r22, %r21, %r2;
	add.s32 	%r3, %r22, %r19;
	and.b32  	%r23, %r3, 3;
	setp.eq.s32 	%p3, %r23, 3;
	@%p3 bra 	$L__BB18_4;
	add.s32 	%r24, %r3, 1;
	and.b32  	%r25, %r24, 3;
	neg.s32 	%r29, %r25;
$L__BB18_3:
	.pragma "nounroll";
	mul.wide.s32 	%rd3, %r31, 4;
	add.s64 	%rd4, %rd1, %rd3;
	cvt.rn.f32.s32 	%f1, %r31;
	st.global.f32 	[%rd4], %f1;
	add.s32 	%r31, %r31, %r2;
	add.s32 	%r29, %r29, 1;
	setp.ne.s32 	%p4, %r29, 0;
	@%p4 bra 	$L__BB18_3;
$L__BB18_4:
	setp.lt.u32 	%p5, %r3, 3;
	@%p5 bra 	$L__BB18_7;
	mul.wide.s32 	%rd7, %r2, 4;
$L__BB18_6:
	cvt.rn.f32.s32 	%f2, %r31;
	mul.wide.s32 	%rd5, %r31, 4;
	add.s64 	%rd6, %rd1, %rd5;
	st.global.f32 	[%rd6], %f2;
	add.s32 	%r26, %r31, %r2;
	cvt.rn.f32.s32 	%f3, %r26;
	add.s64 	%rd8, %rd6, %rd7;
	st.global.f32 	[%rd8], %f3;
	add.s32 	%r27, %r26, %r2;
	cvt.rn.f32.s32 	%f4, %r27;
	add.s64 	%rd9, %rd8, %rd7;
	st.global.f32 	[%rd9], %f4;
	add.s32 	%r28, %r27, %r2;
	cvt.rn.f32.s32 	%f5, %r28;
	add.s64 	%rd10, %rd9, %rd7;
	st.global.f32 	[%rd10], %f5;
	add.s32 	%r31, %r28, %r2;
	setp.lt.s32 	%p6, %r31, %r12;
	@%p6 bra 	$L__BB18_6;
$L__BB18_7:
	ret;

}
	// .globl	_Z29kernel_atomic_single_locationPi
.visible .entry _Z29kernel_atomic_single_locationPi(
	.param .u64 .ptr .align 1 _Z29kernel_atomic_single_locationPi_param_0
)
{
	.reg .b32 	%r<2>;
	.reg .b64 	%rd<3>;

	ld.param.u64 	%rd1, [_Z29kernel_atomic_single_locationPi_param_0];
	cvta.to.global.u64 	%rd2, %rd1;
	atom.global.add.u32 	%r1, [%rd2], 1;
	ret;

}
	// .globl	_Z25kernel_atomic_distributedPii
.visible .entry _Z25kernel_atomic_distributedPii(
	.param .u64 .ptr .align 1 _Z25kernel_atomic_distributedPii_param_0,
	.param .u32 _Z25kernel_atomic_distributedPii_param_1
)
{
	.reg .b32 	%r<8>;
	.reg .b64 	%rd<5>;

	ld.param.u64 	%rd1, [_Z25kernel_atomic_distributedPii_param_0];
	ld.param.u32 	%r1, [_Z25kernel_atomic_distributedPii_param_1];
	cvta.to.global.u64 	%rd2, %rd1;
	mov.u32 	%r2, %ctaid.x;
	mov.u32 	%r3, %ntid.x;
	mov.u32 	%r4, %tid.x;
	mad.lo.s32 	%r5, %r2, %r3, %r4;
	rem.s32 	%r6, %r5, %r1;
	mul.wide.s32 	%rd3, %r6, 4;
	add.s64 	%rd4, %rd2, %rd3;
	atom.global.add.u32 	%r7, [%rd4], 1;
	ret;

}
	// .globl	_Z24kernel_atomic_warp_levelPi
.visible .entry _Z24kernel_atomic_warp_levelPi(
	.param .u64 .ptr .align 1 _Z24kernel_atomic_warp_levelPi_param_0
)
{
	.reg .pred 	%p<3>;
	.reg .b32 	%r<6>;
	.reg .b64 	%rd<3>;
	// demoted variable
	.shared .align 4 .u32 _ZZ24kernel_atomic_warp_levelPiE12smem_counter;
	ld.param.u64 	%rd1, [_Z24kernel_atomic_warp_levelPi_param_0];
	mov.u32 	%r1, %tid.x;
	setp.ne.s32 	%p1, %r1, 0;
	@%p1 bra 	$L__BB21_2;
	mov.b32 	%r2, 0;
	st.shared.u32 	[_ZZ24kernel_atomic_warp_levelPiE12smem_counter], %r2;
$L__BB21_2:
	setp.ne.s32 	%p2, %r1, 0;
	bar.sync 	0;
	atom.shared.add.u32 	%r3, [_ZZ24kernel_atomic_warp_levelPiE12smem_counter], 1;
	bar.sync 	0;
	@%p2 bra 	$L__BB21_4;
	ld.shared.u32 	%r4, [_ZZ24kernel_atomic_warp_levelPiE12smem_counter];
	cvta.to.global.u64 	%rd2, %rd1;
	atom.global.add.u32 	%r5, [%rd2], %r4;
$L__BB21_4:
	ret;

}
	// .globl	_Z20kernel_texture_heavyyPfi
.visible .entry _Z20kernel_texture_heavyyPfi(
	.param .u64 _Z20kernel_texture_heavyyPfi_param_0,
	.param .u64 .ptr .align 1 _Z20kernel_texture_heavyyPfi_param_1,
	.param .u32 _Z20kernel_texture_heavyyPfi_param_2
)
{
	.reg .pred 	%p<3>;
	.reg .b32 	%r<14>;
	.reg .b32 	%f<9>;
	.reg .b64 	%rd<6>;

	ld.param.u64 	%rd1, [_Z20kernel_texture_heavyyPfi_param_0];
	ld.param.u64 	%rd2, [_Z20kernel_texture_heavyyPfi_param_1];
	ld.param.u32 	%r6, [_Z20kernel_texture_heavyyPfi_param_2];
	mov.u32 	%r7, %ctaid.x;
	mov.u32 	%r8, %ntid.x;
	mov.u32 	%r9, %tid.x;
	mad.lo.s32 	%r1, %r7, %r8, %r9;
	setp.ge.s32 	%p1, %r1, %r6;
	@%p1 bra 	$L__BB22_4;
	mov.f32 	%f8, 0f00000000;
	mov.b32 	%r13, 0;
	mov.u32 	%r12, %r1;
$L__BB22_2:
	.pragma "nounroll";
	rem.s32 	%r11, %r12, %r6;
	tex.1d.v4.f32.s32 	{%f4, %f5, %f6, %f7}, [%rd1, {%r11}];
	add.f32 	%f8, %f8, %f4;
	add.s32 	%r13, %r13, 1;
	add.s32 	%r12, %r12, 1000;
	setp.ne.s32 	%p2, %r13, 16;
	@%p2 bra 	$L__BB22_2;
	cvta.to.global.u64 	%rd3, %rd2;
	mul.wide.s32 	%rd4, %r1, 4;
	add.s64 	%rd5, %rd3, %rd4;
	st.global.f32 	[%rd5], %f8;
$L__BB22_4:
	ret;

}
	// .globl	_Z23kernel_dependency_chainPKfPfi
.visible .entry _Z23kernel_dependency_chainPKfPfi(
	.param .u64 .ptr .align 1 _Z23kernel_dependency_chainPKfPfi_param_0,
	.param .u64 .ptr .align 1 _Z23kernel_dependency_chainPKfPfi_param_1,
	.param .u32 _Z23kernel_dependency_chainPKfPfi_param_2
)
{
	.reg .pred 	%p<3>;
	.reg .b32 	%r<10>;
	.reg .b32 	%f<6>;
	.reg .b64 	%rd<9>;

	ld.param.u64 	%rd1, [_Z23kernel_dependency_chainPKfPfi_param_0];
	ld.param.u64 	%rd2, [_Z23kernel_dependency_chainPKfPfi_param_1];
	ld.param.u32 	%r4, [_Z23kernel_dependency_chainPKfPfi_param_2];
	mov.u32 	%r5, %ctaid.x;
	mov.u32 	%r6, %ntid.x;
	mov.u32 	%r7, %tid.x;
	mad.lo.s32 	%r1, %r5, %r6, %r7;
	setp.ge.s32 	%p1, %r1, %r4;
	@%p1 bra 	$L__BB23_4;
	cvta.to.global.u64 	%rd3, %rd1;
	mul.wide.s32 	%rd4, %r1, 4;
	add.s64 	%rd5, %rd3, %rd4;
	ld.global.nc.f32 	%f5, [%rd5];
	mov.b32 	%r9, 0;
$L__BB23_2:
	.pragma "nounroll";
	add.f32 	%f4, %f5, 0f3F800000;
	sqrt.rn.f32 	%f5, %f4;
	add.s32 	%r9, %r9, 1;
	setp.ne.s32 	%p2, %r9, 100;
	@%p2 bra 	$L__BB23_2;
	cvta.to.global.u64 	%rd6, %rd2;
	add.s64 	%rd8, %rd6, %rd4;
	st.global.f32 	[%rd8], %f5;
$L__BB23_4:
	ret;

}
	// .globl	_Z22kernel_independent_opsPKfPfi
.visible .entry _Z22kernel_independent_opsPKfPfi(
	.param .u64 .ptr .align 1 _Z22kernel_independent_opsPKfPfi_param_0,
	.param .u64 .ptr .align 1 _Z22kernel_independent_opsPKfPfi_param_1,
	.param .u32 _Z22kernel_independent_opsPKfPfi_param_2
)
{
	.reg .pred 	%p<2>;
	.reg .b32 	%r<24>;
	.reg .b32 	%f<16>;
	.reg .b64 	%rd<14>;

	ld.param.u64 	%rd1, [_Z22kernel_independent_opsPKfPfi_param_0];
	ld.param.u64 	%rd2, [_Z22kernel_independent_opsPKfPfi_param_1];
	ld.param.u32 	%r2, [_Z22kernel_independent_opsPKfPfi_param_2];
	mov.u32 	%r3, %ctaid.x;
	mov.u32 	%r4, %ntid.x;
	mov.u32 	%r5, %tid.x;
	mad.lo.s32 	%r1, %r3, %r4, %r5;
	setp.ge.s32 	%p1, %r1, %r2;
	@%p1 bra 	$L__BB24_2;
	cvta.to.global.u64 	%rd3, %rd1;
	cvta.to.global.u64 	%rd4, %rd2;
	mul.wide.s32 	%rd5, %r1, 4;
	add.s64 	%rd6, %rd3, %rd5;
	ld.global.nc.f32 	%f1, [%rd6];
	shr.s32 	%r6, %r2, 31;
	shr.u32 	%r7, %r6, 30;
	add.s32 	%r8, %r2, %r7;
	shr.s32 	%r9, %r8, 2;
	add.s32 	%r10, %r9, %r1;
	rem.s32 	%r11, %r10, %r2;
	mul.wide.s32 	%rd7, %r11, 4;
	add.s64 	%rd8, %rd3, %rd7;
	ld.global.nc.f32 	%f2, [%rd8];
	shr.u32 	%r12, %r2, 31;
	add.s32 	%r13, %r2, %r12;
	shr.s32 	%r14, %r13, 1;
	add.s32 	%r15, %r14, %r1;
	rem.s32 	%r16, %r15, %r2;
	mul.wide.s32 	%rd9, %r16, 4;
	add.s64 	%rd10, %rd3, %rd9;
	ld.global.nc.f32 	%f3, [%rd10];
	mul.lo.s32 	%r17, %r2, 3;
	shr.s32 	%r18, %r17, 31;
	shr.u32 	%r19, %r18, 30;
	add.s32 	%r20, %r17, %r19;
	shr.s32 	%r21, %r20, 2;
	add.s32 	%r22, %r21, %r1;
	rem.s32 	%r23, %r22, %r2;
	mul.wide.s32 	%rd11, %r23, 4;
	add.s64 	%rd12, %rd3, %rd11;
	ld.global.nc.f32 	%f4, [%rd12];
	add.f32 	%f5, %f1, 0f3F800000;
	sqrt.rn.f32 	%f6, %f5;
	add.f32 	%f7, %f2, 0f3F800000;
	sqrt.rn.f32 	%f8, %f7;
	add.f32 	%f9, %f3, 0f3F800000;
	sqrt.rn.f32 	%f10, %f9;
	add.f32 	%f11, %f4, 0f3F800000;
	sqrt.rn.f32 	%f12, %f11;
	add.f32 	%f13, %f6, %f8;
	add.f32 	%f14, %f13, %f10;
	add.f32 	%f15, %f14, %f12;
	add.s64 	%rd13, %rd4, %rd5;
	st.global.f32 	[%rd13], %f15;
$L__BB24_2:
	ret;

}
	// .globl	_Z22kernel_block_size_testILi64EEvPKfPfi
.visible .entry _Z22kernel_block_size_testILi64EEvPKfPfi(
	.param .u64 .ptr .align 1 _Z22kernel_block_size_testILi64EEvPKfPfi_param_0,
	.param .u64 .ptr .align 1 _Z22kernel_block_size_testILi64EEvPKfPfi_param_1,
	.param .u32 _Z22kernel_block_size_testILi64EEvPKfPfi_param_2
)
{
	.reg .pred 	%p<2>;
	.reg .b32 	%r<6>;
	.reg .b32 	%f<3>;
	.reg .b64 	%rd<8>;

	ld.param.u64 	%rd1, [_Z22kernel_block_size_testILi64EEvPKfPfi_param_0];
	ld.param.u64 	%rd2, [_Z22kernel_block_size_testILi64EEvPKfPfi_param_1];
	ld.param.u32 	%r2, [_Z22kernel_block_size_testILi64EEvPKfPfi_param_2];
	mov.u32 	%r3, %ctaid.x;
	shl.b32 	%r4, %r3, 6;
	mov.u32 	%r5, %tid.x;
	add.s32 	%r1, %r4, %r5;
	setp.ge.s32 	%p1, %r1, %r2;
	@%p1 bra 	$L__BB25_2;
	cvta.to.global.u64 	%rd3, %rd1;
	cvta.to.global.u64 	%rd4, %rd2;
	mul.wide.s32 	%rd5, %r1, 4;
	add.s64 	%rd6, %rd3, %rd5;
	ld.global.nc.f32 	%f1, [%rd6];
	fma.rn.f32 	%f2, %f1, 0f40000000, 0f3F800000;
	add.s64 	%rd7, %rd4, %rd5;
	st.global.f32 	[%rd7], %f2;
$L__BB25_2:
	ret;

}
	// .globl	_Z22kernel_block_size_testILi128EEvPKfPfi
.visible .entry _Z22kernel_block_size_testILi128EEvPKfPfi(
	.param .u64 .ptr .align 1 _Z22kernel_block_size_testILi128EEvPKfPfi_param_0,
	.param .u64 .ptr .align 1 _Z22kernel_block_size_testILi128EEvPKfPfi_param_1,
	.param .u32 _Z22kernel_block_size_testILi128EEvPKfPfi_param_2
)
{
	.reg .pred 	%p<2>;
	.reg .b32 	%r<6>;
	.reg .b32 	%f<3>;
	.reg .b64 	%rd<8>;

	ld.param.u64 	%rd1, [_Z22kernel_block_size_testILi128EEvPKfPfi_param_0];
	ld.param.u64 	%rd2, [_Z22kernel_block_size_testILi128EEvPKfPfi_param_1];
	ld.param.u32 	%r2, [_Z22kernel_block_size_testILi128EEvPKfPfi_param_2];
	mov.u32 	%r3, %ctaid.x;
	shl.b32 	%r4, %r3, 7;
	mov.u32 	%r5, %tid.x;
	add.s32 	%r1, %r4, %r5;
	setp.ge.s32 	%p1, %r1, %r2;
	@%p1 bra 	$L__BB26_2;
	cvta.to.global.u64 	%rd3, %rd1;
	cvta.to.global.u64 	%rd4, %rd2;
	mul.wide.s32 	%rd5, %r1, 4;
	add.s64 	%rd6, %rd3, %rd5;
	ld.global.nc.f32 	%f1, [%rd6];
	fma.rn.f32 	%f2, %f1, 0f40000000, 0f3F800000;
	add.s64 	%rd7, %rd4, %rd5;
	st.global.f32 	[%rd7], %f2;
$L__BB26_2:
	ret;

}
	// .globl	_Z22kernel_block_size_testILi256EEvPKfPfi
.visible .entry _Z22kernel_block_size_testILi256EEvPKfPfi(
	.param .u64 .ptr .align 1 _Z22kernel_block_size_testILi256EEvPKfPfi_param_0,
	.param .u64 .ptr .align 1 _Z22kernel_block_size_testILi256EEvPKfPfi_param_1,
	.param .u32 _Z22kernel_block_size_testILi256EEvPKfPfi_param_2
)
{
	.reg .pred 	%p<2>;
	.reg .b32 	%r<6>;
	.reg .b32 	%f<3>;
	.reg .b64 	%rd<8>;

	ld.param.u64 	%rd1, [_Z22kernel_block_size_testILi256EEvPKfPfi_param_0];
	ld.param.u64 	%rd2, [_Z22kernel_block_size_testILi256EEvPKfPfi_param_1];
	ld.param.u32 	%r2, [_Z22kernel_block_size_testILi256EEvPKfPfi_param_2];
	mov.u32 	%r3, %ctaid.x;
	shl.b32 	%r4, %r3, 8;
	mov.u32 	%r5, %tid.x;
	add.s32 	%r1, %r4, %r5;
	setp.ge.s32 	%p1, %r1, %r2;
	@%p1 bra 	$L__BB27_2;
	cvta.to.global.u64 	%rd3, %rd1;
	cvta.to.global.u64 	%rd4, %rd2;
	mul.wide.s32 	%rd5, %r1, 4;
	add.s64 	%rd6, %rd3, %rd5;
	ld.global.nc.f32 	%f1, [%rd6];
	fma.rn.f32 	%f2, %f1, 0f40000000, 0f3F800000;
	add.s64 	%rd7, %rd4, %rd5;
	st.global.f32 	[%rd7], %f2;
$L__BB27_2:
	ret;

}
	// .globl	_Z22kernel_block_size_testILi512EEvPKfPfi
.visible .entry _Z22kernel_block_size_testILi512EEvPKfPfi(
	.param .u64 .ptr .align 1 _Z22kernel_block_size_testILi512EEvPKfPfi_param_0,
	.param .u64 .ptr .align 1 _Z22kernel_block_size_testILi512EEvPKfPfi_param_1,
	.param .u32 _Z22kernel_block_size_testILi512EEvPKfPfi_param_2
)
{
	.reg .pred 	%p<2>;
	.reg .b32 	%r<6>;
	.reg .b32 	%f<3>;
	.reg .b64 	%rd<8>;

	ld.param.u64 	%rd1, [_Z22kernel_block_size_testILi512EEvPKfPfi_param_0];
	ld.param.u64 	%rd2, [_Z22kernel_block_size_testILi512EEvPKfPfi_param_1];
	ld.param.u32 	%r2, [_Z22kernel_block_size_testILi512EEvPKfPfi_param_2];
	mov.u32 	%r3, %ctaid.x;
	shl.b32 	%r4, %r3, 9;
	mov.u32 	%r5, %tid.x;
	add.s32 	%r1, %r4, %r5;
	setp.ge.s32 	%p1, %r1, %r2;
	@%p1 bra 	$L__BB28_2;
	cvta.to.global.u64 	%rd3, %rd1;
	cvta.to.global.u64 	%rd4, %rd2;
	mul.wide.s32 	%rd5, %r1, 4;
	add.s64 	%rd6, %rd3, %rd5;
	ld.global.nc.f32 	%f1, [%rd6];
	fma.rn.f32 	%f2, %f1, 0f40000000, 0f3F800000;
	add.s64 	%rd7, %rd4, %rd5;
	st.global.f32 	[%rd7], %f2;
$L__BB28_2:
	ret;

}
	// .globl	_Z22kernel_block_size_testILi1024EEvPKfPfi
.visible .entry _Z22kernel_block_size_testILi1024EEvPKfPfi(
	.param .u64 .ptr .align 1 _Z22kernel_block_size_testILi1024EEvPKfPfi_param_0,
	.param .u64 .ptr .align 1 _Z22kernel_block_size_testILi1024EEvPKfPfi_param_1,
	.param .u32 _Z22kernel_block_size_testILi1024EEvPKfPfi_param_2
)
{
	.reg .pred 	%p<2>;
	.reg .b32 	%r<6>;
	.reg .b32 	%f<3>;
	.reg .b64 	%rd<8>;

	ld.param.u64 	%rd1, [_Z22kernel_block_size_testILi1024EEvPKfPfi_param_0];
	ld.param.u64 	%rd2, [_Z22kernel_block_size_testILi1024EEvPKfPfi_param_1];
	ld.param.u32 	%r2, [_Z22kernel_block_size_testILi1024EEvPKfPfi_param_2];
	mov.u32 	%r3, %ctaid.x;
	shl.b32 	%r4, %r3, 10;
	mov.u32 	%r5, %tid.x;
	or.b32  	%r1, %r4, %r5;
	setp.ge.s32 	%p1, %r1, %r2;
	@%p1 bra 	$L__BB29_2;
	cvta.to.global.u64 	%rd3, %rd1;
	cvta.to.global.u64 	%rd4, %rd2;
	mul.wide.s32 	%rd5, %r1, 4;
	add.s64 	%rd6, %rd3, %rd5;
	ld.global.nc.f32 	%f1, [%rd6];
	fma.rn.f32 	%f2, %f1, 0f40000000, 0f3F800000;
	add.s64 	%rd7, %rd4, %rd5;
	st.global.f32 	[%rd7], %f2;
$L__BB29_2:
	ret;

}


// ===== COMPILED SASS (sm_100) =====

	.target	sm_100

	.elftype	@"ET_EXEC"


//--------------------- .note.nv.tkinfo           --------------------------
	.section	.note.nv.tkinfo,"",@"SHT_NOTE"
	.sectionflags	@"SHF_NOTE_NV_TKINFO"
	.tkinfo
        /*0018*/ 	.word	0x00000002
        /*0030*/ 	.string	""
        /*0030*/ 	.string	"ptxas"
        /*0030*/ 	.string	"Cuda compilation tools, release 13.0, V13.0.88"
        /*0030*/ 	.string	"Build cuda_13.0.r13.0/compiler.36424714_0"
        /*0030*/ 	.string	"-arch sm_100 -m 64 "



//--------------------- .note.nv.cuinfo           --------------------------
	.section	.note.nv.cuinfo,"",@"SHT_NOTE"
	.sectionflags	@"SHF_NOTE_NV_CUINFO"
        /*0018*/ 	.short	0x0002
        /*001a*/ 	.short	0x0064
        /*001c*/ 	.short	0x0082
	.zero		2


//--------------------- .nv.info                  --------------------------
	.section	.nv.info,"",@"SHT_CUDA_INFO"
	.align	4


	//----- nvinfo : EIATTR_REGCOUNT
	.align		4
        /*0000*/ 	.byte	0x04, 0x2f
        /*0002*/ 	.short	(.L_2 - .L_1)
	.align		4
.L_1:
        /*0004*/ 	.word	index@(_Z32kernel_lg_throttle_many_requestsPKfPfii)
        /*0008*/ 	.word	0x00000011


	//----- nvinfo : EIATTR_FRAME_SIZE
	.align		4
.L_2:
        /*000c*/ 	.byte	0x04, 0x11
        /*000e*/ 	.short	(.L_4 - .L_3)
	.align		4
.L_3:
        /*0010*/ 	.word	index@(_Z32kernel_lg_throttle_many_requestsPKfPfii)
        /*0014*/ 	.word	0x00000000


	//----- nvinfo : EIATTR_REGCOUNT
	.align		4
.L_4:
        /*0018*/ 	.byte	0x04, 0x2f
        /*001a*/ 	.short	(.L_6 - .L_5)
	.align		4
.L_5:
        /*001c*/ 	.word	index@(_Z34kernel_mio_throttle_smem_intensivePfi)
        /*0020*/ 	.word	0x00000015


	//----- nvinfo : EIATTR_FRAME_SIZE
	.align		4
.L_6:
        /*0024*/ 	.byte	0x04, 0x11
        /*0026*/ 	.short	(.L_8 - .L_7)
	.align		4
.L_7:
        /*0028*/ 	.word	index@($__internal_5_$__cuda_sm20_div_u16)
        /*002c*/ 	.word	0x00000000


	//----- nvinfo : EIATTR_FRAME_SIZE
	.align		4
.L_8:
        /*0030*/ 	.byte	0x04, 0x11
        /*0032*/ 	.short	(.L_10 - .L_9)
	.align		4
.L_9:
        /*0034*/ 	.word	index@(_Z34kernel_mio_throttle_smem_intensivePfi)
        /*0038*/ 	.word	0x00000000


	//----- nvinfo : EIATTR_REGCOUNT
	.align		4
.L_10:
        /*003c*/ 	.byte	0x04, 0x2f
        /*003e*/ 	.short	(.L_12 - .L_11)
	.align		4
.L_11:
        /*0040*/ 	.word	index@(_Z24kernel_branch_divergencePKfPfi)
        /*0044*/ 	.word	0x00000014


	//----- nvinfo : EIATTR_FRAME_SIZE
	.align		4
.L_12:
        /*0048*/ 	.byte	0x04, 0x11
        /*004a*/ 	.short	(.L_14 - .L_13)
	.align		4
.L_13:
        /*004c*/ 	.word	index@($__internal_4_$__cuda_sm20_sqrt_rn_f32_slowpath)
        /*0050*/ 	.word	0x00000000


	//----- nvinfo : EIATTR_FRAME_SIZE
	.align		4
.L_14:
        /*0054*/ 	.byte	0x04, 0x11
        /*0056*/ 	.short	(.L_16 - .L_15)
	.align		4
.L_15:
        /*0058*/ 	.word	index@($__internal_3_$__cuda_sm20_rcp_rn_f32_slowpath)
        /*005c*/ 	.word	0x00000000


	//----- nvinfo : EIATTR_FRAME_SIZE
	.align		4
.L_16:
        /*0060*/ 	.byte	0x04, 0x11
        /*0062*/ 	.short	(.L_18 - .L_17)
	.align		4
.L_17:
        /*0064*/ 	.word	index@(_Z24kernel_branch_divergencePKfPfi)
        /*0068*/ 	.word	0x00000000


	//----- nvinfo : EIATTR_REGCOUNT
	.align		4
.L_18:
        /*006c*/ 	.byte	0x04, 0x2f
        /*006e*/ 	.short	(.L_20 - .L_19)
	.align		4
.L_19:
        /*0070*/ 	.word	index@(_Z19kernel_membar_heavyPfi)
        /*0074*/ 	.word	0x0000000a


	//----- nvinfo : EIATTR_FRAME_SIZE
	.align		4
.L_20:
        /*0078*/ 	.byte	0x04, 0x11
        /*007a*/ 	.short	(.L_22 - .L_21)
	.align		4
.L_21:
        /*007c*/ 	.word	index@(_Z19kernel_membar_heavyPfi)
        /*0080*/ 	.word	0x00000000


	//----- nvinfo : EIATTR_REGCOUNT
	.align		4
.L_22:
        /*0084*/ 	.byte	0x04, 0x2f
        /*0086*/ 	.short	(.L_24 - .L_23)
	.align		4
.L_23:
        /*0088*/ 	.word	index@(_Z29kernel_instruction_cache_missPKfPfi)
        /*008c*/ 	.word	0x00000016


	//----- nvinfo : EIATTR_FRAME_SIZE
	.align		4
.L_24:
        /*0090*/ 	.byte	0x04, 0x11
        /*0092*/ 	.short	(.L_26 - .L_25)
	.align		4
.L_25:
        /*0094*/ 	.word	index@($__internal_2_$__cuda_sm20_sqrt_rn_f32_slowpath)
        /*0098*/ 	.word	0x00000020


	//----- nvinfo : EIATTR_FRAME_SIZE
	.align		4
.L_26:
        /*009c*/ 	.byte	0x04, 0x11
        /*009e*/ 	.short	(.L_28 - .L_27)
	.align		4
.L_27:
        /*00a0*/ 	.word	index@($_Z29kernel_instruction_cache_missPKfPfi$_Z14compute_path_7f)
        /*00a4*/ 	.word	0x00000020


	//----- nvinfo : EIATTR_FRAME_SIZE
	.align		4
.L_28:
        /*00a8*/ 	.byte	0x04, 0x11
        /*00aa*/ 	.short	(.L_30 - .L_29)
	.align		4
.L_29:
        /*00ac*/ 	.word	index@($_Z29kernel_instruction_cache_missPKfPfi$_Z14compute_path_6f)
        /*00b0*/ 	.word	0x00000020


	//----- nvinfo : EIATTR_FRAME_SIZE
	.align		4
.L_30:
        /*00b4*/ 	.byte	0x04, 0x11
        /*00b6*/ 	.short	(.L_32 - .L_31)
	.align		4
.L_31:
        /*00b8*/ 	.word	index@($_Z29kernel_instruction_cache_missPKfPfi$_Z14compute_path_5f)
        /*00bc*/ 	.word	0x00000020


	//----- nvinfo : EIATTR_FRAME_SIZE
	.align		4
.L_32:
        /*00c0*/ 	.byte	0x04, 0x11
        /*00c2*/ 	.short	(.L_34 - .L_33)
	.align		4
.L_33:
        /*00c4*/ 	.word	index@($_Z29kernel_instruction_cache_missPKfPfi$_Z14compute_path_4f)
        /*00c8*/ 	.word	0x00000020


	//----- nvinfo : EIATTR_FRAME_SIZE
	.align		4
.L_34:
        /*00cc*/ 	.byte	0x04, 0x11
        /*00ce*/ 	.short	(.L_36 - .L_35)
	.align		4
.L_35:
        /*00d0*/ 	.word	index@($_Z29kernel_instruction_cache_missPKfPfi$_Z14compute_path_3f)
        /*00d4*/ 	.word	0x00000020


	//----- nvinfo : EIATTR_FRAME_SIZE
	.align		4
.L_36:
        /*00d8*/ 	.byte	0x04, 0x11
        /*00da*/ 	.short	(.L_38 - .L_37)
	.align		4
.L_37:
        /*00dc*/ 	.word	index@($_Z29kernel_instruction_cache_missPKfPfi$_Z14compute_path_2f)
        /*00e0*/ 	.word	0x00000020


	//----- nvinfo : EIATTR_FRAME_SIZE
	.align		4
.L_38:
        /*00e4*/ 	.byte	0x04, 0x11
        /*00e6*/ 	.short	(.L_40 - .L_39)
	.align		4
.L_39:
        /*00e8*/ 	.word	index@($_Z29kernel_instruction_cache_missPKfPfi$_Z14compute_path_1f)
        /*00ec*/ 	.word	0x00000020


	//----- nvinfo : EIATTR_FRAME_SIZE
	.align		4
.L_40:
        /*00f0*/ 	.byte	0x04, 0x11
        /*00f2*/ 	.short	(.L_42 - .L_41)
	.align		4
.L_41:
        /*00f4*/ 	.word	index@($_Z29kernel_instruction_cache_missPKfPfi$_Z14compute_path_0f)
        /*00f8*/ 	.word	0x00000020


	//----- nvinfo : EIATTR_FRAME_SIZE
	.align		4
.L_42:
        /*00fc*/ 	.byte	0x04, 0x11
        /*00fe*/ 	.short	(.L_44 - .L_43)
	.align		4
.L_43:
        /*0100*/ 	.word	index@(_Z29kernel_instruction_cache_missPKfPfi)
        /*0104*/ 	.word	0x00000020


	//----- nvinfo : EIATTR_REGCOUNT
	.align		4
.L_44:
        /*0108*/ 	.byte	0x04, 0x2f
        /*010a*/ 	.short	(.L_46 - .L_45)
	.align		4
.L_45:
        /*010c*/ 	.word	index@(_Z21kernel_strided_accessPKfPfii)
        /*0110*/ 	.word	0x0000000c


	//----- nvinfo : EIATTR_FRAME_SIZE
	.align		4
.L_46:
        /*0114*/ 	.byte	0x04, 0x11
        /*0116*/ 	.short	(.L_48 - .L_47)
	.align		4
.L_47:
        /*0118*/ 	.word	index@(_Z21kernel_strided_accessPKfPfii)
        /*011c*/ 	.word	0x00000000


	//----- nvinfo : EIATTR_REGCOUNT
	.align		4
.L_48:
        /*0120*/ 	.byte	0x04, 0x2f
        /*0122*/ 	.short	(.L_50 - .L_49)
	.align		4
.L_49:
        /*0124*/ 	.word	index@(_Z23kernel_coalesced_accessPK6float4PS_i)
        /*0128*/ 	.word	0x0000000e


	//----- nvinfo : EIATTR_FRAME_SIZE
	.align		4
.L_50:
        /*012c*/ 	.byte	0x04, 0x11
        /*012e*/ 	.short	(.L_52 - .L_51)
	.align		4
.L_51:
        /*0130*/ 	.word	index@(_Z23kernel_coalesced_accessPK6float4PS_i)
        /*0134*/ 	.word	0x00000000


	//----- nvinfo : EIATTR_REGCOUNT
	.align		4
.L_52:
        /*0138*/ 	.byte	0x04, 0x2f
        /*013a*/ 	.short	(.L_54 - .L_53)
	.align		4
.L_53:
        /*013c*/ 	.word	index@(_Z24kernel_non_coalesced_aosPK8ParticlePfi)
        /*0140*/ 	.word	0x0000000c


	//----- nvinfo : EIATTR_FRAME_SIZE
	.align		4
.L_54:
        /*0144*/ 	.byte	0x04, 0x11
        /*0146*/ 	.short	(.L_56 - .L_55)
	.align		4
.L_55:
        /*0148*/ 	.word	index@(_Z24kernel_non_coalesced_aosPK8ParticlePfi)
        /*014c*/ 	.word	0x00000000


	//----- nvinfo : EIATTR_REGCOUNT
	.align		4
.L_56:
        /*0150*/ 	.byte	0x04, 0x2f
        /*0152*/ 	.short	(.L_58 - .L_57)
	.align		4
.L_57:
        /*0154*/ 	.word	index@(_Z21kernel_high_occupancyPKfPfi)
        /*0158*/ 	.word	0x0000000c


	//----- nvinfo : EIATTR_FRAME_SIZE
	.align		4
.L_58:
        /*015c*/ 	.byte	0x04, 0x11
        /*015e*/ 	.short	(.L_60 - .L_59)
	.align		4
.L_59:
        /*0160*/ 	.word	index@(_Z21kernel_high_occupancyPKfPfi)
        /*0164*/ 	.word	0x00000000


	//----- nvinfo : EIATTR_REGCOUNT
	.align		4
.L_60:
        /*0168*/ 	.byte	0x04, 0x2f
        /*016a*/ 	.short	(.L_62 - .L_61)
	.align		4
.L_61:
        /*016c*/ 	.word	index@(_Z20kernel_low_occupancyPKfPfi)
        /*0170*/ 	.word	0x0000000e


	//----- nvinfo : EIATTR_FRAME_SIZE
	.align		4
.L_62:
        /*0174*/ 	.byte	0x04, 0x11
        /*0176*/ 	.short	(.L_64 - .L_63)
	.align		4
.L_63:
        /*0178*/ 	.word	index@(_Z20kernel_low_occupancyPKfPfi)
        /*017c*/ 	.word	0x00000000


	//----- nvinfo : EIATTR_REGCOUNT
	.align		4
.L_64:
        /*0180*/ 	.byte	0x04, 0x2f
        /*0182*/ 	.short	(.L_66 - .L_65)
	.align		4
.L_65:
        /*0184*/ 	.word	index@(_Z24kernel_drain_heavy_writePfi)
        /*0188*/ 	.word	0x0000001a


	//----- nvinfo : EIATTR_FRAME_SIZE
	.align		4
.L_66:
        /*018c*/ 	.byte	0x04, 0x11
        /*018e*/ 	.short	(.L_68 - .L_67)
	.align		4
.L_67:
        /*0190*/ 	.word	index@(_Z24kernel_drain_heavy_writePfi)
        /*0194*/ 	.word	0x00000000


	//----- nvinfo : EIATTR_REGCOUNT
	.align		4
.L_68:
        /*0198*/ 	.byte	0x04, 0x2f
        /*019a*/ 	.short	(.L_70 - .L_69)
	.align		4
.L_69:
        /*019c*/ 	.word	index@(_Z29kernel_atomic_single_locationPi)
        /*01a0*/ 	.word	0x00000008


	//----- nvinfo : EIATTR_FRAME_SIZE
	.align		4
.L_70:
        /*01a4*/ 	.byte	0x04, 0x11
        /*01a6*/ 	.short	(.L_72 - .L_71)
	.align		4
.L_71:
        /*01a8*/ 	.word	index@(_Z29kernel_atomic_single_locationPi)
        /*01ac*/ 	.word	0x00000000


	//----- nvinfo : EIATTR_REGCOUNT
	.align		4
.L_72:
        /*01b0*/ 	.byte	0x04, 0x2f
        /*01b2*/ 	.short	(.L_74 - .L_73)
	.align		4
.L_73:
        /*01b4*/ 	.word	index@(_Z25kernel_atomic_distributedPii)
        /*01b8*/ 	.word	0x0000000b


	//----- nvinfo : EIATTR_FRAME_SIZE
	.align		4
.L_74:
        /*01bc*/ 	.byte	0x04, 0x11
        /*01be*/ 	.short	(.L_76 - .L_75)
	.align		4
.L_75:
        /*01c0*/ 	.word	index@(_Z25kernel_atomic_distributedPii)
        /*01c4*/ 	.word	0x00000000


	//----- nvinfo : EIATTR_REGCOUNT
	.align		4
.L_76:
        /*01c8*/ 	.byte	0x04, 0x2f
        /*01ca*/ 	.short	(.L_78 - .L_77)
	.align		4
.L_77:
        /*01cc*/ 	.word	index@(_Z24kernel_atomic_warp_levelPi)
        /*01d0*/ 	.word	0x00000008


	//----- nvinfo : EIATTR_FRAME_SIZE
	.align		4
.L_78:
        /*01d4*/ 	.byte	0x04, 0x11
        /*01d6*/ 	.short	(.L_80 - .L_79)
	.align		4
.L_79:
        /*01d8*/ 	.word	index@(_Z24kernel_atomic_warp_levelPi)
        /*01dc*/ 	.word	0x00000000


	//----- nvinfo : EIATTR_REGCOUNT
	.align		4
.L_80:
        /*01e0*/ 	.byte	0x04, 0x2f
        /*01e2*/ 	.short	(.L_82 - .L_81)
	.align		4
.L_81:
        /*01e4*/ 	.word	index@(_Z20kernel_texture_heavyyPfi)
        /*01e8*/ 	.word	0x00000012


	//----- nvinfo : EIATTR_FRAME_SIZE
	.align		4
.L_82:
        /*01ec*/ 	.byte	0x04, 0x11
        /*01ee*/ 	.short	(.L_84 - .L_83)
	.align		4
.L_83:
        /*01f0*/ 	.word	index@(_Z20kernel_texture_heavyyPfi)
        /*01f4*/ 	.word	0x00000000


	//----- nvinfo : EIATTR_REGCOUNT
	.align		4
.L_84:
        /*01f8*/ 	.byte	0x04, 0x2f
        /*01fa*/ 	.short	(.L_86 - .L_85)
	.align		4
.L_85:
        /*01fc*/ 	.word	index@(_Z23kernel_dependency_chainPKfPfi)
        /*0200*/ 	.word	0x0000000c


	//----- nvinfo : EIATTR_FRAME_SIZE
	.align		4
.L_86:
        /*0204*/ 	.byte	0x04, 0x11
        /*0206*/ 	.short	(.L_88 - .L_87)
	.align		4
.L_87:
        /*0208*/ 	.word	index@($__internal_1_$__cuda_sm20_sqrt_rn_f32_slowpath)
        /*020c*/ 	.word	0x00000000


	//----- nvinfo : EIATTR_FRAME_SIZE
	.align		4
.L_88:
        /*0210*/ 	.byte	0x04, 0x11
        /*0212*/ 	.short	(.L_90 - .L_89)
	.align		4
.L_89:
        /*0214*/ 	.word	index@(_Z23kernel_dependency_chainPKfPfi)
        /*0218*/ 	.word	0x00000000


	//----- nvinfo : EIATTR_REGCOUNT
	.align		4
.L_90:
        /*021c*/ 	.byte	0x04, 0x2f
        /*021e*/ 	.short	(.L_92 - .L_91)
	.align		4
.L_91:
        /*0220*/ 	.word	index@(_Z22kernel_independent_opsPKfPfi)
        /*0224*/ 	.word	0x00000012


	//----- nvinfo : EIATTR_FRAME_SIZE
	.align		4
.L_92:
        /*0228*/ 	.byte	0x04, 0x11
        /*022a*/ 	.short	(.L_94 - .L_93)
	.align		4
.L_93:
        /*022c*/ 	.word	index@($__internal_0_$__cuda_sm20_sqrt_rn_f32_slowpath)
        /*0230*/ 	.word	0x00000000


	//----- nvinfo : EIATTR_FRAME_SIZE
	.align		4
.L_94:
        /*0234*/ 	.byte	0x04, 0x11
        /*0236*/ 	.short	(.L_96 - .L_95)
	.align		4
.L_95:
        /*0238*/ 	.word	index@(_Z22kernel_independent_opsPKfPfi)
        /*023c*/ 	.word	0x00000000


	//----- nvinfo : EIATTR_REGCOUNT
	.align		4
.L_96:
        /*0240*/ 	.byte	0x04, 0x2f
        /*0242*/ 	.short	(.L_98 - .L_97)
	.align		4
.L_97:
        /*0244*/ 	.word	index@(_Z22kernel_block_size_testILi64EEvPKfPfi)
        /*0248*/ 	.word	0x0000000c


	//----- nvinfo : EIATTR_FRAME_SIZE
	.align		4
.L_98:
        /*024c*/ 	.byte	0x04, 0x11
        /*024e*/ 	.short	(.L_100 - .L_99)
	.align		4
.L_99:
        /*0250*/ 	.word	index@(_Z22kernel_block_size_testILi64EEvPKfPfi)
        /*0254*/ 	.word	0x00000000


	//----- nvinfo : EIATTR_REGCOUNT
	.align		4
.L_100:
        /*0258*/ 	.byte	0x04, 0x2f
        /*025a*/ 	.short	(.L_102 - .L_101)
	.align		4
.L_101:
        /*025c*/ 	.word	index@(_Z22kernel_block_size_testILi128EEvPKfPfi)
        /*0260*/ 	.word	0x0000000c


	//----- nvinfo : EIATTR_FRAME_SIZE
	.align		4
.L_102:
        /*0264*/ 	.byte	0x04, 0x11
        /*0266*/ 	.short	(.L_104 - .L_103)
	.align		4
.L_103:
        /*0268*/ 	.word	index@(_Z22kernel_block_size_testILi128EEvPKfPfi)
        /*026c*/ 	.word	0x00000000


	//----- nvinfo : EIATTR_REGCOUNT
	.align		4
.L_104:
        /*0270*/ 	.byte	0x04, 0x2f
        /*0272*/ 	.short	(.L_106 - .L_105)
	.align		4
.L_105:
        /*0274*/ 	.word	index@(_Z22kernel_block_size_testILi256EEvPKfPfi)
        /*0278*/ 	.word	0x0000000c


	//----- nvinfo : EIATTR_FRAME_SIZE
	.align		4
.L_106:
        /*027c*/ 	.byte	0x04, 0x11
        /*027e*/ 	.short	(.L_108 - .L_107)
	.align		4
.L_107:
        /*0280*/ 	.word	index@(_Z22kernel_block_size_testILi256EEvPKfPfi)
        /*0284*/ 	.word	0x00000000


	//----- nvinfo : EIATTR_REGCOUNT
	.align		4
.L_108:
        /*0288*/ 	.byte	0x04, 0x2f
        /*028a*/ 	.short	(.L_110 - .L_109)
	.align		4
.L_109:
        /*028c*/ 	.word	index@(_Z22kernel_block_size_testILi512EEvPKfPfi)
        /*0290*/ 	.word	0x0000000c


	//----- nvinfo : EIATTR_FRAME_SIZE
	.align		4
.L_110:
        /*0294*/ 	.byte	0x04, 0x11
        /*0296*/ 	.short	(.L_112 - .L_111)
	.align		4
.L_111:
        /*0298*/ 	.word	index@(_Z22kernel_block_size_testILi512EEvPKfPfi)
        /*029c*/ 	.word	0x00000000


	//----- nvinfo : EIATTR_REGCOUNT
	.align		4
.L_112:
        /*02a0*/ 	.byte	0x04, 0x2f
        /*02a2*/ 	.short	(.L_114 - .L_113)
	.align		4
.L_113:
        /*02a4*/ 	.word	index@(_Z22kernel_block_size_testILi1024EEvPKfPfi)
        /*02a8*/ 	.word	0x0000000c


	//----- nvinfo : EIATTR_FRAME_SIZE
	.align		4
.L_114:
        /*02ac*/ 	.byte	0x04, 0x11
        /*02ae*/ 	.short	(.L_116 - .L_115)
	.align		4
.L_115:
        /*02b0*/ 	.word	index@(_Z22kernel_block_size_testILi1024EEvPKfPfi)
        /*02b4*/ 	.word	0x00000000


	//----- nvinfo : EIATTR_MIN_STACK_SIZE
	.align		4
.L_116:
        /*02b8*/ 	.byte	0x04, 0x12
        /*02ba*/ 	.short	(.L_118 - .L_117)
	.align		4
.L_117:
        /*02bc*/ 	.word	index@(_Z22kernel_block_size_testILi1024EEvPKfPfi)
        /*02c0*/ 	.word	0x00000000


	//----- nvinfo : EIATTR_MIN_STACK_SIZE
	.align		4
.L_118:
        /*02c4*/ 	.byte	0x04, 0x12
        /*02c6*/ 	.short	(.L_120 - .L_119)
	.align		4
.L_119:
        /*02c8*/ 	.word	index@(_Z22kernel_block_size_testILi512EEvPKfPfi)
        /*02cc*/ 	.word	0x00000000


	//----- nvinfo : EIATTR_MIN_STACK_SIZE
	.align		4
.L_120:
        /*02d0*/ 	.byte	0x04, 0x12
        /*02d2*/ 	.short	(.L_122 - .L_121)
	.align		4
.L_121:
        /*02d4*/ 	.word	index@(_Z22kernel_block_size_testILi256EEvPKfPfi)
        /*02d8*/ 	.word	0x00000000


	//----- nvinfo : EIATTR_MIN_STACK_SIZE
	.align		4
.L_122:
        /*02dc*/ 	.byte	0x04, 0x12
        /*02de*/ 	.short	(.L_124 - .L_123)
	.align		4
.L_123:
        /*02e0*/ 	.word	index@(_Z22kernel_block_size_testILi128EEvPKfPfi)
        /*02e4*/ 	.word	0x00000000


	//----- nvinfo : EIATTR_MIN_STACK_SIZE
	.align		4
.L_124:
        /*02e8*/ 	.byte	0x04, 0x12
        /*02ea*/ 	.short	(.L_126 - .L_125)
	.align		4
.L_125:
        /*02ec*/ 	.word	index@(_Z22kernel_block_size_testILi64EEvPKfPfi)
        /*02f0*/ 	.word	0x00000000


	//----- nvinfo : EIATTR_MIN_STACK_SIZE
	.align		4
.L_126:
        /*02f4*/ 	.byte	0x04, 0x12
        /*02f6*/ 	.short	(.L_128 - .L_127)
	.align		4
.L_127:
        /*02f8*/ 	.word	index@(_Z22kernel_independent_opsPKfPfi)
        /*02fc*/ 	.word	0x00000000


	//----- nvinfo : EIATTR_MIN_STACK_SIZE
	.align		4
.L_128:
        /*0300*/ 	.byte	0x04, 0x12
        /*0302*/ 	.short	(.L_130 - .L_129)
	.align		4
.L_129:
        /*0304*/ 	.word	index@(_Z23kernel_dependency_chainPKfPfi)
        /*0308*/ 	.word	0x00000000


	//----- nvinfo : EIATTR_MIN_STACK_SIZE
	.align		4
.L_130:
        /*030c*/ 	.byte	0x04, 0x12
        /*030e*/ 	.short	(.L_132 - .L_131)
	.align		4
.L_131:
        /*0310*/ 	.word	index@(_Z20kernel_texture_heavyyPfi)
        /*0314*/ 	.word	0x00000000


	//----- nvinfo : EIATTR_MIN_STACK_SIZE
	.align		4
.L_132:
        /*0318*/ 	.byte	0x04, 0x12
        /*031a*/ 	.short	(.L_134 - .L_133)
	.align		4
.L_133:
        /*031c*/ 	.word	index@(_Z24kernel_atomic_warp_levelPi)
        /*0320*/ 	.word	0x00000000


	//----- nvinfo : EIATTR_MIN_STACK_SIZE
	.align		4
.L_134:
        /*0324*/ 	.byte	0x04, 0x12
        /*0326*/ 	.short	(.L_136 - .L_135)
	.align		4
.L_135:
        /*0328*/ 	.word	index@(_Z25kernel_atomic_distributedPii)
        /*032c*/ 	.word	0x00000000


	//----- nvinfo : EIATTR_MIN_STACK_SIZE
	.align		4
.L_136:
        /*0330*/ 	.byte	0x04, 0x12
        /*0332*/ 	.short	(.L_138 - .L_137)
	.align		4
.L_137:
        /*0334*/ 	.word	index@(_Z29kernel_atomic_single_locationPi)
        /*0338*/ 	.word	0x00000000


	//----- nvinfo : EIATTR_MIN_STACK_SIZE
	.align		4
.L_138:
        /*033c*/ 	.byte	0x04, 0x12
        /*033e*/ 	.short	(.L_140 - .L_139)
	.align		4
.L_139:
        /*0340*/ 	.word	index@(_Z24kernel_drain_heavy_writePfi)
        /*0344*/ 	.word	0x00000000


	//----- nvinfo : EIATTR_MIN_STACK_SIZE
	.align		4
.L_140:
        /*0348*/ 	.byte	0x04, 0x12
        /*034a*/ 	.short	(.L_142 - .L_141)
	.align		4
.L_141:
        /*034c*/ 	.word	index@(_Z20kernel_low_occupancyPKfPfi)
        /*0350*/ 	.word	0x00000000


	//----- nvinfo : EIATTR_MIN_STACK_SIZE
	.align		4
.L_142:
        /*0354*/ 	.byte	0x04, 0x12
        /*0356*/ 	.short	(.L_144 - .L_143)
	.align		4
.L_143:
        /*0358*/ 	.word	index@(_Z21kernel_high_occupancyPKfPfi)
        /*035c*/ 	.word	0x00000000


	//----- nvinfo : EIATTR_MIN_STACK_SIZE
	.align		4
.L_144:
        /*0360*/ 	.byte	0x04, 0x12
        /*0362*/ 	.short	(.L_146 - .L_145)
	.align		4
.L_145:
        /*0364*/ 	.word	index@(_Z24kernel_non_coalesced_aosPK8ParticlePfi)
        /*0368*/ 	.word	0x00000000


	//----- nvinfo : EIATTR_MIN_STACK_SIZE
	.align		4
.L_146:
        /*036c*/ 	.byte	0x04, 0x12
        /*036e*/ 	.short	(.L_148 - .L_147)
	.align		4
.L_147:
        /*0370*/ 	.word	index@(_Z23kernel_coalesced_accessPK6float4PS_i)
        /*0374*/ 	.word	0x00000000


	//----- nvinfo : EIATTR_MIN_STACK_SIZE
	.align		4
.L_148:
        /*0378*/ 	.byte	0x04, 0x12
        /*037a*/ 	.short	(.L_150 - .L_149)
	.align		4
.L_149:
        /*037c*/ 	.word	index@(_Z21kernel_strided_accessPKfPfii)
        /*0380*/ 	.word	0x00000000


	//----- nvinfo : EIATTR_MIN_STACK_SIZE
	.align		4
.L_150:
        /*0384*/ 	.byte	0x04, 0x12
        /*0386*/ 	.short	(.L_152 - .L_151)
	.align		4
.L_151:
        /*0388*/ 	.word	index@(_Z29kernel_instruction_cache_missPKfPfi)
        /*038c*/ 	.word	0x00000020


	//----- nvinfo : EIATTR_MIN_STACK_SIZE
	.align		4
.L_152:
        /*0390*/ 	.byte	0x04, 0x12
        /*0392*/ 	.short	(.L_154 - .L_153)
	.align		4
.L_153:
        /*0394*/ 	.word	index@(_Z19kernel_membar_heavyPfi)
        /*0398*/ 	.word	0x00000000


	//----- nvinfo : EIATTR_MIN_STACK_SIZE
	.align		4
.L_154:
        /*039c*/ 	.byte	0x04, 0x12
        /*039e*/ 	.short	(.L_156 - .L_155)
	.align		4
.L_155:
        /*03a0*/ 	.word	index@(_Z24kernel_branch_divergencePKfPfi)
        /*03a4*/ 	.word	0x00000000


	//----- nvinfo : EIATTR_MIN_STACK_SIZE
	.align		4
.L_156:
        /*03a8*/ 	.byte	0x04, 0x12
        /*03aa*/ 	.short	(.L_158 - .L_157)
	.align		4
.L_157:
        /*03ac*/ 	.word	index@(_Z34kernel_mio_throttle_smem_intensivePfi)
        /*03b0*/ 	.word	0x00000000


	//----- nvinfo : EIATTR_MIN_STACK_SIZE
	.align		4
.L_158:
        /*03b4*/ 	.byte	0x04, 0x12
        /*03b6*/ 	.short	(.L_160 - .L_159)
	.align		4
.L_159:
        /*03b8*/ 	.word	index@(_Z32kernel_lg_throttle_many_requestsPKfPfii)
        /*03bc*/ 	.word	0x00000000
.L_160:


//--------------------- .nv.compat                --------------------------
	.section	.nv.compat,"",@"SHT_CUDA_COMPAT_INFO"
	.align	4
        /*0000*/ 	.byte	0x02, 0x09, 0x00, 0x00, 0x02, 0x02, 0x02, 0x00, 0x02, 0x05, 0x05, 0x00, 0x03, 0x07, 0x01, 0x01
        /*0010*/ 	.byte	0x02, 0x03, 0x00, 0x00, 0x02, 0x06, 0x01, 0x00, 0x04, 0x0b, 0x08, 0x00, 0x01, 0x00, 0x00, 0x00
        /*0020*/ 	.byte	0x00, 0x00, 0x00, 0x00


//--------------------- .nv.info._Z22kernel_block_size_testILi1024EEvPKfPfi --------------------------
	.section	.nv.info._Z22kernel_block_size_testILi1024EEvPKfPfi,"",@"SHT_CUDA_INFO"
	.sectionflags	@""
	.align	4


	//----- nvinfo : EIATTR_CUDA_API_VERSION
	.align		4
        /*0000*/ 	.byte	0x04, 0x37
        /*0002*/ 	.short	(.L_162 - .L_161)
.L_161:
        /*0004*/ 	.word	0x00000082


	//----- nvinfo : EIATTR_KPARAM_INFO
	.align		4
.L_162:
        /*0008*/ 	.byte	0x04, 0x17
        /*000a*/ 	.short	(.L_164 - .L_163)
.L_163:
        /*000c*/ 	.word	0x00000000
        /*0010*/ 	.short	0x0002
        /*0012*/ 	.short	0x0010
        /*0014*/ 	.byte	0x00, 0xf0, 0x11, 0x00


	//----- nvinfo : EIATTR_KPARAM_INFO
	.align		4
.L_164:
        /*0018*/ 	.byte	0x04, 0x17
        /*001a*/ 	.short	(.L_166 - .L_165)
.L_165:
        /*001c*/ 	.word	0x00000000
        /*0020*/ 	.short	0x0001
        /*0022*/ 	.short	0x0008
        /*0024*/ 	.byte	0x00, 0xf5, 0x21, 0x00


	//----- nvinfo : EIATTR_KPARAM_INFO
	.align		4
.L_166:
        /*0028*/ 	.byte	0x04, 0x17
        /*002a*/ 	.short	(.L_168 - .L_167)
.L_167:
        /*002c*/ 	.word	0x00000000
        /*0030*/ 	.short	0x0000
        /*0032*/ 	.short	0x0000
        /*0034*/ 	.byte	0x00, 0xf5, 0x21, 0x00


	//----- nvinfo : EIATTR_SPARSE_MMA_MASK
	.align		4
.L_168:
        /*0038*/ 	.byte	0x03, 0x50
        /*003a*/ 	.short	0x0000


	//----- nvinfo : EIATTR_MAXREG_COUNT
	.align		4
        /*003c*/ 	.byte	0x03, 0x1b
        /*003e*/ 	.short	0x00ff


	//----- nvinfo : EIATTR_MERCURY_ISA_VERSION
	.align		4
        /*0040*/ 	.byte	0x03, 0x5f
        /*0042*/ 	.short	0x0101


	//----- nvinfo : EIATTR_VRC_CTA_INIT_COUNT
	.align		4
        /*0044*/ 	.byte	0x02, 0x4a
	.zero		1
	.zero		1


	//----- nvinfo : EIATTR_EXIT_INSTR_OFFSETS
	.align		4
        /*0048*/ 	.byte	0x04, 0x1c
        /*004a*/ 	.short	(.L_170 - .L_169)


	//   ....[0]....
.L_169:
        /*004c*/ 	.word	0x00000070


	//   ....[1]....
        /*0050*/ 	.word	0x00000110


	//----- nvinfo : EIATTR_CBANK_PARAM_SIZE
	.align		4
.L_170:
        /*0054*/ 	.byte	0x03, 0x19
        /*0056*/ 	.short	0x0014


	//----- nvinfo : EIATTR_PARAM_CBANK
	.align		4
        /*0058*/ 	.byte	0x04, 0x0a
        /*005a*/ 	.short	(.L_172 - .L_171)
	.align		4
.L_171:
        /*005c*/ 	.word	index@(.nv.constant0._Z22kernel_block_size_testILi1024EEvPKfPfi)
        /*0060*/ 	.short	0x0380
        /*0062*/ 	.short	0x0014


	//----- nvinfo : EIATTR_SW_WAR
	.align		4
.L_172:
        /*0064*/ 	.byte	0x04, 0x36
        /*0066*/ 	.short	(.L_174 - .L_173)
.L_173:
        /*0068*/ 	.word	0x00000008
.L_174:


//--------------------- .nv.info._Z22kernel_block_size_testILi512EEvPKfPfi --------------------------
	.section	.nv.info._Z22kernel_block_size_testILi512EEvPKfPfi,"",@"SHT_CUDA_INFO"
	.sectionflags	@""
	.align	4


	//----- nvinfo : EIATTR_CUDA_API_VERSION
	.align		4
        /*0000*/ 	.byte	0x04, 0x37
        /*0002*/ 	.short	(.L_176 - .L_175)
.L_175:
        /*0004*/ 	.word	0x00000082


	//----- nvinfo : EIATTR_KPARAM_INFO
	.align		4
.L_176:
        /*0008*/ 	.byte	0x04, 0x17
        /*000a*/ 	.short	(.L_178 - .L_177)
.L_177:
        /*000c*/ 	.word	0x00000000
        /*0010*/ 	.short	0x0002
        /*0012*/ 	.short	0x0010
        /*0014*/ 	.byte	0x00, 0xf0, 0x11, 0x00


	//----- nvinfo : EIATTR_KPARAM_INFO
	.align		4
.L_178:
        /*0018*/ 	.byte	0x04, 0x17
        /*001a*/ 	.short	(.L_180 - .L_179)
.L_179:
        /*001c*/ 	.word	0x00000000
        /*0020*/ 	.short	0x0001
        /*0022*/ 	.short	0x0008
        /*0024*/ 	.byte	0x00, 0xf5, 0x21, 0x00


	//----- nvinfo : EIATTR_KPARAM_INFO
	.align		4
.L_180:
        /*0028*/ 	.byte	0x04, 0x17
        /*002a*/ 	.short	(.L_182 - .L_181)
.L_181:
        /*002c*/ 	.word	0x00000000
        /*0030*/ 	.short	0x0000
        /*0032*/ 	.short	0x0000
        /*0034*/ 	.byte	0x00, 0xf5, 0x21, 0x00


	//----- nvinfo : EIATTR_SPARSE_MMA_MASK
	.align		4
.L_182:
        /*0038*/ 	.byte	0x03, 0x50
        /*003a*/ 	.short	0x0000


	//----- nvinfo : EIATTR_MAXREG_COUNT
	.align		4
        /*003c*/ 	.byte	0x03, 0x1b
        /*003e*/ 	.short	0x00ff


	//----- nvinfo : EIATTR_MERCURY_ISA_VERSION
	.align		4
        /*0040*/ 	.byte	0x03, 0x5f
        /*0042*/ 	.short	0x0101


	//----- nvinfo : EIATTR_VRC_CTA_INIT_COUNT
	.align		4
        /*0044*/ 	.byte	0x02, 0x4a
	.zero		1
	.zero		1


	//----- nvinfo : EIATTR_EXIT_INSTR_OFFSETS
	.align		4
        /*0048*/ 	.byte	0x04, 0x1c
        /*004a*/ 	.short	(.L_184 - .L_183)


	//   ....[0]....
.L_183:
        /*004c*/ 	.word	0x00000060


	//   ....[1]....
        /*0050*/ 	.word	0x00000100


	//----- nvinfo : EIATTR_CBANK_PARAM_SIZE
	.align		4
.L_184:
        /*0054*/ 	.byte	0x03, 0x19
        /*0056*/ 	.short	0x0014


	//----- nvinfo : EIATTR_PARAM_CBANK
	.align		4
        /*0058*/ 	.byte	0x04, 0x0a
        /*005a*/ 	.short	(.L_186 - .L_185)
	.align		4
.L_185:
        /*005c*/ 	.word	index@(.nv.constant0._Z22kernel_block_size_testILi512EEvPKfPfi)
        /*0060*/ 	.short	0x0380
        /*0062*/ 	.short	0x0014


	//----- nvinfo : EIATTR_SW_WAR
	.align		4
.L_186:
        /*0064*/ 	.byte	0x04, 0x36
        /*0066*/ 	.short	(.L_188 - .L_187)
.L_187:
        /*0068*/ 	.word	0x00000008
.L_188:


//--------------------- .nv.info._Z22kernel_block_size_testILi256EEvPKfPfi --------------------------
	.section	.nv.info._Z22kernel_block_size_testILi256EEvPKfPfi,"",@"SHT_CUDA_INFO"
	.sectionflags	@""
	.align	4


	//----- nvinfo : EIATTR_CUDA_API_VERSION
	.align		4
        /*0000*/ 	.byte	0x04, 0x37
        /*0002*/ 	.short	(.L_190 - .L_189)
.L_189:
        /*0004*/ 	.word	0x00000082


	//----- nvinfo : EIATTR_KPARAM_INFO
	.align		4
.L_190:
        /*0008*/ 	.byte	0x04, 0x17
        /*000a*/ 	.short	(.L_192 - .L_191)
.L_191:
        /*000c*/ 	.word	0x00000000
        /*0010*/ 	.short	0x0002
        /*0012*/ 	.short	0x0010
        /*0014*/ 	.byte	0x00, 0xf0, 0x11, 0x00


	//----- nvinfo : EIATTR_KPARAM_INFO
	.align		4
.L_192:
        /*0018*/ 	.byte	0x04, 0x17
        /*001a*/ 	.short	(.L_194 - .L_193)
.L_193:
        /*001c*/ 	.word	0x00000000
        /*0020*/ 	.short	0x0001
        /*0022*/ 	.short	0x0008
        /*0024*/ 	.byte	0x00, 0xf5, 0x21, 0x00


	//----- nvinfo : EIATTR_KPARAM_INFO
	.align		4
.L_194:
        /*0028*/ 	.byte	0x04, 0x17
        /*002a*/ 	.short	(.L_196 - .L_195)
.L_195:
        /*002c*/ 	.word	0x00000000
        /*0030*/ 	.short	0x0000
        /*0032*/ 	.short	0x0000
        /*0034*/ 	.byte	0x00, 0xf5, 0x21, 0x00


	//----- nvinfo : EIATTR_SPARSE_MMA_MASK
	.align		4
.L_196:
        /*0038*/ 	.byte	0x03, 0x50
        /*003a*/ 	.short	0x0000


	//----- nvinfo : EIATTR_MAXREG_COUNT
	.align		4
        /*003c*/ 	.byte	0x03, 0x1b
        /*003e*/ 	.short	0x00ff


	//----- nvinfo : EIATTR_MERCURY_ISA_VERSION
	.align		4
        /*0040*/ 	.byte	0x03, 0x5f
        /*0042*/ 	.short	0x0101


	//----- nvinfo : EIATTR_VRC_CTA_INIT_COUNT
	.align		4
        /*0044*/ 	.byte	0x02, 0x4a
	.zero		1
	.zero		1


	//----- nvinfo : EIATTR_EXIT_INSTR_OFFSETS
	.align		4
        /*0048*/ 	.byte	0x04, 0x1c
        /*004a*/ 	.short	(.L_198 - .L_197)


	//   ....[0]....
.L_197:
        /*004c*/ 	.word	0x00000060


	//   ....[1]....
        /*0050*/ 	.word	0x00000100


	//----- nvinfo : EIATTR_CBANK_PARAM_SIZE
	.align		4
.L_198:
        /*0054*/ 	.byte	0x03, 0x19
        /*0056*/ 	.short	0x0014


	//----- nvinfo : EIATTR_PARAM_CBANK
	.align		4
        /*0058*/ 	.byte	0x04, 0x0a
        /*005a*/ 	.short	(.L_200 - .L_199)
	.align		4
.L_199:
        /*005c*/ 	.word	index@(.nv.constant0._Z22kernel_block_size_testILi256EEvPKfPfi)
        /*0060*/ 	.short	0x0380
        /*0062*/ 	.short	0x0014


	//----- nvinfo : EIATTR_SW_WAR
	.align		4
.L_200:
        /*0064*/ 	.byte	0x04, 0x36
        /*0066*/ 	.short	(.L_202 - .L_201)
.L_201:
        /*0068*/ 	.word	0x00000008
.L_202:


//--------------------- .nv.info._Z22kernel_block_size_testILi128EEvPKfPfi --------------------------
	.section	.nv.info._Z22kernel_block_size_testILi128EEvPKfPfi,"",@"SHT_CUDA_INFO"
	.sectionflags	@""
	.align	4


	//----- nvinfo : EIATTR_CUDA_API_VERSION
	.align		4
        /*0000*/ 	.byte	0x04, 0x37
        /*0002*/ 	.short	(.L_204 - .L_203)
.L_203:
        /*0004*/ 	.word	0x00000082


	//----- nvinfo : EIATTR_KPARAM_INFO
	.align		4
.L_204:
        /*0008*/ 	.byte	0x04, 0x17
        /*000a*/ 	.short	(.L_206 - .L_205)
.L_205:
        /*000c*/ 	.word	0x00000000
        /*0010*/ 	.short	0x0002
        /*0012*/ 	.short	0x0010
        /*0014*/ 	.byte	0x00, 0xf0, 0x11, 0x00


	//----- nvinfo : EIATTR_KPARAM_INFO
	.align		4
.L_206:
        /*0018*/ 	.byte	0x04, 0x17
        /*001a*/ 	.short	(.L_208 - .L_207)
.L_207:
        /*001c*/ 	.word	0x00000000
        /*0020*/ 	.short	0x0001
        /*0022*/ 	.short	0x0008
        /*0024*/ 	.byte	0x00, 0xf5, 0x21, 0x00


	//----- nvinfo : EIATTR_KPARAM_INFO
	.align		4
.L_208:
        /*0028*/ 	.byte	0x04, 0x17
        /*002a*/ 	.short	(.L_210 - .L_209)
.L_209:
        /*002c*/ 	.word	0x00000000
        /*0030*/ 	.short	0x0000
        /*0032*/ 	.short	0x0000
        /*0034*/ 	.byte	0x00, 0xf5, 0x21, 0x00


	//----- nvinfo : EIATTR_SPARSE_MMA_MASK
	.align		4
.L_210:
        /*0038*/ 	.byte	0x03, 0x50
        /*003a*/ 	.short	0x0000


	//----- nvinfo : EIATTR_MAXREG_COUNT
	.align		4
        /*003c*/ 	.byte	0x03, 0x1b
        /*003e*/ 	.short	0x00ff


	//----- nvinfo : EIATTR_MERCURY_ISA_VERSION
	.align		4
        /*0040*/ 	.byte	0x03, 0x5f
        /*0042*/ 	.short	0x0101


	//----- nvinfo : EIATTR_VRC_CTA_INIT_COUNT
	.align		4
        /*0044*/ 	.byte	0x02, 0x4a
	.zero		1
	.zero		1


	//----- nvinfo : EIATTR_EXIT_INSTR_OFFSETS
	.align		4
        /*0048*/ 	.byte	0x04, 0x1c
        /*004a*/ 	.short	(.L_212 - .L_211)


	//   ....[0]....
.L_211:
        /*004c*/ 	.word	0x00000060


	//   ....[1]....
        /*0050*/ 	.word	0x00000100


	//----- nvinfo : EIATTR_CBANK_PARAM_SIZE
	.align		4
.L_212:
        /*0054*/ 	.byte	0x03, 0x19
        /*0056*/ 	.short	0x0014


	//----- nvinfo : EIATTR_PARAM_CBANK
	.align		4
        /*0058*/ 	.byte	0x04, 0x0a
        /*005a*/ 	.short	(.L_214 - .L_213)
	.align		4
.L_213:
        /*005c*/ 	.word	index@(.nv.constant0._Z22kernel_block_size_testILi128EEvPKfPfi)
        /*0060*/ 	.short	0x0380
        /*0062*/ 	.short	0x0014


	//----- nvinfo : EIATTR_SW_WAR
	.align		4
.L_214:
        /*0064*/ 	.byte	0x04, 0x36
        /*0066*/ 	.short	(.L_216 - .L_215)
.L_215:
        /*0068*/ 	.word	0x00000008
.L_216:


//--------------------- .nv.info._Z22kernel_block_size_testILi64EEvPKfPfi --------------------------
	.section	.nv.info._Z22kernel_block_size_testILi64EEvPKfPfi,"",@"SHT_CUDA_INFO"
	.sectionflags	@""
	.align	4


	//----- nvinfo : EIATTR_CUDA_API_VERSION
	.align		4
        /*0000*/ 	.byte	0x04, 0x37
        /*0002*/ 	.short	(.L_218 - .L_217)
.L_217:
        /*0004*/ 	.word	0x00000082


	//----- nvinfo : EIATTR_KPARAM_INFO
	.align		4
.L_218:
        /*0008*/ 	.byte	0x04, 0x17
        /*000a*/ 	.short	(.L_220 - .L_219)
.L_219:
        /*000c*/ 	.word	0x00000000
        /*0010*/ 	.short	0x0002
        /*0012*/ 	.short	0x0010
        /*0014*/ 	.byte	0x00, 0xf0, 0x11, 0x00


	//----- nvinfo : EIATTR_KPARAM_INFO
	.align		4
.L_220:
        /*0018*/ 	.byte	0x04, 0x17
        /*001a*/ 	.short	(.L_222 - .L_221)
.L_221:
        /*001c*/ 	.word	0x00000000
        /*0020*/ 	.short	0x0001
        /*0022*/ 	.short	0x0008
        /*0024*/ 	.byte	0x00, 0xf5, 0x21, 0x00


	//----- nvinfo : EIATTR_KPARAM_INFO
	.align		4
.L_222:
        /*0028*/ 	.byte	0x04, 0x17
        /*002a*/ 	.short	(.L_224 - .L_223)
.L_223:
        /*002c*/ 	.word	0x00000000
        /*0030*/ 	.short	0x0000
        /*0032*/ 	.short	0x0000
        /*0034*/ 	.byte	0x00, 0xf5, 0x21, 0x00


	//----- nvinfo : EIATTR_SPARSE_MMA_MASK
	.align		4
.L_224:
        /*0038*/ 	.byte	0x03, 0x50
        /*003a*/ 	.short	0x0000


	//----- nvinfo : EIATTR_MAXREG_COUNT
	.align		4
        /*003c*/ 	.byte	0x03, 0x1b
        /*003e*/ 	.short	0x00ff


	//----- nvinfo : EIATTR_MERCURY_ISA_VERSION
	.align		4
        /*0040*/ 	.byte	0x03, 0x5f
        /*0042*/ 	.short	0x0101


	//----- nvinfo : EIATTR_VRC_CTA_INIT_COUNT
	.align		4
        /*0044*/ 	.byte	0x02, 0x4a
	.zero		1
	.zero		1


	//----- nvinfo : EIATTR_EXIT_INSTR_OFFSETS
	.align		4
        /*0048*/ 	.byte	0x04, 0x1c
        /*004a*/ 	.short	(.L_226 - .L_225)


	//   ....[0]....
.L_225:
        /*004c*/ 	.word	0x00000060


	//   ....[1]....
        /*0050*/ 	.word	0x00000100


	//----- nvinfo : EIATTR_CBANK_PARAM_SIZE
	.align		4
.L_226:
        /*0054*/ 	.byte	0x03, 0x19
        /*0056*/ 	.short	0x0014


	//----- nvinfo : EIATTR_PARAM_CBANK
	.align		4
        /*0058*/ 	.byte	0x04, 0x0a
        /*005a*/ 	.short	(.L_228 - .L_227)
	.align		4
.L_227:
        /*005c*/ 	.word	index@(.nv.constant0._Z22kernel_block_size_testILi64EEvPKfPfi)
        /*0060*/ 	.short	0x0380
        /*0062*/ 	.short	0x0014


	//----- nvinfo : EIATTR_SW_WAR
	.align		4
.L_228:
        /*0064*/ 	.byte	0x04, 0x36
        /*0066*/ 	.short	(.L_230 - .L_229)
.L_229:
        /*0068*/ 	.word	0x00000008
.L_230:


//--------------------- .nv.info._Z22kernel_independent_opsPKfPfi --------------------------
	.section	.nv.info._Z22kernel_independent_opsPKfPfi,"",@"SHT_CUDA_INFO"
	.sectionflags	@""
	.align	4


	//----- nvinfo : EIATTR_CUDA_API_VERSION
	.align		4
        /*0000*/ 	.byte	0x04, 0x37
        /*0002*/ 	.short	(.L_232 - .L_231)
.L_231:
        /*0004*/ 	.word	0x00000082


	//----- nvinfo : EIATTR_KPARAM_INFO
	.align		4
.L_232:
        /*0008*/ 	.byte	0x04, 0x17
        /*000a*/ 	.short	(.L_234 - .L_233)
.L_233:
        /*000c*/ 	.word	0x00000000
        /*0010*/ 	.short	0x0002
        /*0012*/ 	.short	0x0010
        /*0014*/ 	.byte	0x00, 0xf0, 0x11, 0x00


	//----- nvinfo : EIATTR_KPARAM_INFO
	.align		4
.L_234:
        /*0018*/ 	.byte	0x04, 0x17
        /*001a*/ 	.short	(.L_236 - .L_235)
.L_235:
        /*001c*/ 	.word	0x00000000
        /*0020*/ 	.short	0x0001
        /*0022*/ 	.short	0x0008
        /*0024*/ 	.byte	0x00, 0xf5, 0x21, 0x00


	//----- nvinfo : EIATTR_KPARAM_INFO
	.align		4
.L_236:
        /*0028*/ 	.byte	0x04, 0x17
        /*002a*/ 	.short	(.L_238 - .L_237)
.L_237:
        /*002c*/ 	.word	0x00000000
        /*0030*/ 	.short	0x0000
        /*0032*/ 	.short	0x0000
        /*0034*/ 	.byte	0x00, 0xf5, 0x21, 0x00


	//----- nvinfo : EIATTR_SPARSE_MMA_MASK
	.align		4
.L_238:
        /*0038*/ 	.byte	0x03, 0x50
        /*003a*/ 	.short	0x0000


	//----- nvinfo : EIATTR_MAXREG_COUNT
	.align		4
        /*003c*/ 	.byte	0x03, 0x1b
        /*003e*/ 	.short	0x00ff


	//----- nvinfo : EIATTR_MERCURY_ISA_VERSION
	.align		4
        /*0040*/ 	.byte	0x03, 0x5f
        /*0042*/ 	.short	0x0101


	//----- nvinfo : EIATTR_VRC_CTA_INIT_COUNT
	.align		4
        /*0044*/ 	.byte	0x02, 0x4a
	.zero		1
	.zero		1


	//----- nvinfo : EIATTR_EXIT_INSTR_OFFSETS
	.align		4
        /*0048*/ 	.byte	0x04, 0x1c
        /*004a*/ 	.short	(.L_240 - .L_239)


	//   ....[0]....
.L_239:
        /*004c*/ 	.word	0x00000070


	//   ....[1]....
        /*0050*/ 	.word	0x000008b0


	//----- nvinfo : EIATTR_CRS_STACK_SIZE
	.align		4
.L_240:
        /*0054*/ 	.byte	0x04, 0x1e
        /*0056*/ 	.short	(.L_242 - .L_241)
.L_241:
        /*0058*/ 	.word	0x00000000


	//----- nvinfo : EIATTR_CBANK_PARAM_SIZE
	.align		4
.L_242:
        /*005c*/ 	.byte	0x03, 0x19
        /*005e*/ 	.short	0x0014


	//----- nvinfo : EIATTR_PARAM_CBANK
	.align		4
        /*0060*/ 	.byte	0x04, 0x0a
        /*0062*/ 	.short	(.L_244 - .L_243)
	.align		4
.L_243:
        /*0064*/ 	.word	index@(.nv.constant0._Z22kernel_independent_opsPKfPfi)
        /*0068*/ 	.short	0x0380
        /*006a*/ 	.short	0x0014


	//----- nvinfo : EIATTR_SW_WAR
	.align		4
.L_244:
        /*006c*/ 	.byte	0x04, 0x36
        /*006e*/ 	.short	(.L_246 - .L_245)
.L_245:
        /*0070*/ 	.word	0x00000008
.L_246:


//--------------------- .nv.info._Z23kernel_dependency_chainPKfPfi --------------------------
	.section	.nv.info._Z23kernel_dependency_chainPKfPfi,"",@"SHT_CUDA_INFO"
	.sectionflags	@""
	.align	4


	//----- nvinfo : EIATTR_CUDA_API_VERSION
	.align		4
        /*0000*/ 	.byte	0x04, 0x37
        /*0002*/ 	.short	(.L_248 - .L_247)
.L_247:
        /*0004*/ 	.word	0x00000082


	//----- nvinfo : EIATTR_KPARAM_INFO
	.align		4
.L_248:
        /*0008*/ 	.byte	0x04, 0x17
        /*000a*/ 	.short	(.L_250 - .L_249)
.L_249:
        /*000c*/ 	.word	0x00000000
        /*0010*/ 	.short	0x0002
        /*0012*/ 	.short	0x0010
        /*0014*/ 	.byte	0x00, 0xf0, 0x11, 0x00


	//----- nvinfo : EIATTR_KPARAM_INFO
	.align		4
.L_250:
        /*0018*/ 	.byte	0x04, 0x17
        /*001a*/ 	.short	(.L_252 - .L_251)
.L_251:
        /*001c*/ 	.word	0x00000000
        /*0020*/ 	.short	0x0001
        /*0022*/ 	.short	0x0008
        /*0024*/ 	.byte	0x00, 0xf5, 0x21, 0x00


	//----- nvinfo : EIATTR_KPARAM_INFO
	.align		4
.L_252:
        /*0028*/ 	.byte	0x04, 0x17
        /*002a*/ 	.short	(.L_254 - .L_253)
.L_253:
        /*002c*/ 	.word	0x00000000
        /*0030*/ 	.short	0x0000
        /*0032*/ 	.short	0x0000
        /*0034*/ 	.byte	0x00, 0xf5, 0x21, 0x00


	//----- nvinfo : EIATTR_SPARSE_MMA_MASK
	.align		4
.L_254:
        /*0038*/ 	.byte	0x03, 0x50
        /*003a*/ 	.short	0x0000


	//----- nvinfo : EIATTR_MAXREG_COUNT
	.align		4
        /*003c*/ 	.byte	0x03, 0x1b
        /*003e*/ 	.short	0x00ff


	//----- nvinfo : EIATTR_MERCURY_ISA_VERSION
	.align		4
        /*0040*/ 	.byte	0x03, 0x5f
        /*0042*/ 	.short	0x0101


	//----- nvinfo : EIATTR_VRC_CTA_INIT_COUNT
	.align		4
        /*0044*/ 	.byte	0x02, 0x4a
	.zero		1
	.zero		1


	//----- nvinfo : EIATTR_EXIT_INSTR_OFFSETS
	.align		4
        /*0048*/ 	.byte	0x04, 0x1c
        /*004a*/ 	.short	(.L_256 - .L_255)


	//   ....[0]....
.L_255:
        /*004c*/ 	.word	0x00000070


	//   ....[1]....
        /*0050*/ 	.word	0x00000230


	//----- nvinfo : EIATTR_CRS_STACK_SIZE
	.align		4
.L_256:
        /*0054*/ 	.byte	0x04, 0x1e
        /*0056*/ 	.short	(.L_258 - .L_257)
.L_257:
        /*0058*/ 	.word	0x00000000


	//----- nvinfo : EIATTR_CBANK_PARAM_SIZE
	.align		4
.L_258:
        /*005c*/ 	.byte	0x03, 0x19
        /*005e*/ 	.short	0x0014


	//----- nvinfo : EIATTR_PARAM_CBANK
	.align		4
        /*0060*/ 	.byte	0x04, 0x0a
        /*0062*/ 	.short	(.L_260 - .L_259)
	.align		4
.L_259:
        /*0064*/ 	.word	index@(.nv.constant0._Z23kernel_dependency_chainPKfPfi)
        /*0068*/ 	.short	0x0380
        /*006a*/ 	.short	0x0014


	//----- nvinfo : EIATTR_SW_WAR
	.align		4
.L_260:
        /*006c*/ 	.byte	0x04, 0x36
        /*006e*/ 	.short	(.L_262 - .L_261)
.L_261:
        /*0070*/ 	.word	0x00000008
.L_262:


//--------------------- .nv.info._Z20kernel_texture_heavyyPfi --------------------------
	.section	.nv.info._Z20kernel_texture_heavyyPfi,"",@"SHT_CUDA_INFO"
	.sectionflags	@""
	.align	4


	//----- nvinfo : EIATTR_CUDA_API_VERSION
	.align		4
        /*0000*/ 	.byte	0x04, 0x37
        /*0002*/ 	.short	(.L_264 - .L_263)
.L_263:
        /*0004*/ 	.word	0x00000082


	//----- nvinfo : EIATTR_KPARAM_INFO
	.align		4
.L_264:
        /*0008*/ 	.byte	0x04, 0x17
        /*000a*/ 	.short	(.L_266 - .L_265)
.L_265:
        /*000c*/ 	.word	0x00000000
        /*0010*/ 	.short	0x0002
        /*0012*/ 	.short	0x0010
        /*0014*/ 	.byte	0x00, 0xf0, 0x11, 0x00


	//----- nvinfo : EIATTR_KPARAM_INFO
	.align		4
.L_266:
        /*0018*/ 	.byte	0x04, 0x17
        /*001a*/ 	.short	(.L_268 - .L_267)
.L_267:
        /*001c*/ 	.word	0x00000000
        /*0020*/ 	.short	0x0001
        /*0022*/ 	.short	0x0008
        /*0024*/ 	.byte	0x00, 0xf5, 0x21, 0x00


	//----- nvinfo : EIATTR_KPARAM_INFO
	.align		4
.L_268:
        /*0028*/ 	.byte	0x04, 0x17
        /*002a*/ 	.short	(.L_270 - .L_269)
.L_269:
        /*002c*/ 	.word	0x00000000
        /*0030*/ 	.short	0x0000
        /*0032*/ 	.short	0x0000
        /*0034*/ 	.byte	0x00, 0xf0, 0x21, 0x00


	//----- nvinfo : EIATTR_SPARSE_MMA_MASK
	.align		4
.L_270:
        /*0038*/ 	.byte	0x03, 0x50
        /*003a*/ 	.short	0x0000


	//----- nvinfo : EIATTR_MAXREG_COUNT
	.align		4
        /*003c*/ 	.byte	0x03, 0x1b
        /*003e*/ 	.short	0x00ff


	//----- nvinfo : EIATTR_MERCURY_ISA_VERSION
	.align		4
        /*0040*/ 	.byte	0x03, 0x5f
        /*0042*/ 	.short	0x0101


	//----- nvinfo : EIATTR_VRC_CTA_INIT_COUNT
	.align		4
        /*0044*/ 	.byte	0x02, 0x4a
	.zero		1
	.zero		1


	//----- nvinfo : EIATTR_EXIT_INSTR_OFFSETS
	.align		4
        /*0048*/ 	.byte	0x04, 0x1c
        /*004a*/ 	.short	(.L_272 - .L_271)


	//   ....[0]....
.L_271:
        /*004c*/ 	.word	0x00000070


	//   ....[1]....
        /*0050*/ 	.word	0x000002f0


	//----- nvinfo : EIATTR_CBANK_PARAM_SIZE
	.align		4
.L_272:
        /*0054*/ 	.byte	0x03, 0x19
        /*0056*/ 	.short	0x0014


	//----- nvinfo : EIATTR_PARAM_CBANK
	.align		4
        /*0058*/ 	.byte	0x04, 0x0a
        /*005a*/ 	.short	(.L_274 - .L_273)
	.align		4
.L_273:
        /*005c*/ 	.word	index@(.nv.constant0._Z20kernel_texture_heavyyPfi)
        /*0060*/ 	.short	0x0380
        /*0062*/ 	.short	0x0014


	//----- nvinfo : EIATTR_SW_WAR
	.align		4
.L_274:
        /*0064*/ 	.byte	0x04, 0x36
        /*0066*/ 	.short	(.L_276 - .L_275)
.L_275:
        /*0068*/ 	.word	0x00000008
.L_276:


//--------------------- .nv.info._Z24kernel_atomic_warp_levelPi --------------------------
	.section	.nv.info._Z24kernel_atomic_warp_levelPi,"",@"SHT_CUDA_INFO"
	.sectionflags	@""
	.align	4


	//----- nvinfo : EIATTR_CUDA_API_VERSION
	.align		4
        /*0000*/ 	.byte	0x04, 0x37
        /*0002*/ 	.short	(.L_278 - .L_277)
.L_277:
        /*0004*/ 	.word	0x00000082


	//----- nvinfo : EIATTR_KPARAM_INFO
	.align		4
.L_278:
        /*0008*/ 	.byte	0x04, 0x17
        /*000a*/ 	.short	(.L_280 - .L_279)
.L_279:
        /*000c*/ 	.word	0x00000000
        /*0010*/ 	.short	0x0000
        /*0012*/ 	.short	0x0000
        /*0014*/ 	.byte	0x00, 0xf5, 0x21, 0x00


	//----- nvinfo : EIATTR_SPARSE_MMA_MASK
	.align		4
.L_280:
        /*0018*/ 	.byte	0x03, 0x50
        /*001a*/ 	.short	0x0000


	//----- nvinfo : EIATTR_MAXREG_COUNT
	.align		4
        /*001c*/ 	.byte	0x03, 0x1b
        /*001e*/ 	.short	0x00ff


	//----- nvinfo : EIATTR_NUM_BARRIERS
	.align		4
        /*0020*/ 	.byte	0x02, 0x4c
        /*0022*/ 	.byte	0x01
	.zero		1


	//----- nvinfo : EIATTR_MERCURY_ISA_VERSION
	.align		4
        /*0024*/ 	.byte	0x03, 0x5f
        /*0026*/ 	.short	0x0101


	//----- nvinfo : EIATTR_VRC_CTA_INIT_COUNT
	.align		4
        /*0028*/ 	.byte	0x02, 0x4a
	.zero		1
	.zero		1


	//----- nvinfo : EIATTR_EXIT_INSTR_OFFSETS
	.align		4
        /*002c*/ 	.byte	0x04, 0x1c
        /*002e*/ 	.short	(.L_282 - .L_281)


	//   ....[0]....
.L_281:
        /*0030*/ 	.word	0x000000a0


	//   ....[1]....
        /*0034*/ 	.word	0x000000f0


	//----- nvinfo : EIATTR_CBANK_PARAM_SIZE
	.align		4
.L_282:
        /*0038*/ 	.byte	0x03, 0x19
        /*003a*/ 	.short	0x0008


	//----- nvinfo : EIATTR_PARAM_CBANK
	.align		4
        /*003c*/ 	.byte	0x04, 0x0a
        /*003e*/ 	.short	(.L_284 - .L_283)
	.align		4
.L_283:
        /*0040*/ 	.word	index@(.nv.constant0._Z24kernel_atomic_warp_levelPi)
        /*0044*/ 	.short	0x0380
        /*0046*/ 	.short	0x0008


	//----- nvinfo : EIATTR_SW_WAR
	.align		4
.L_284:
        /*0048*/ 	.byte	0x04, 0x36
        /*004a*/ 	.short	(.L_286 - .L_285)
.L_285:
        /*004c*/ 	.word	0x00000008
.L_286:


//--------------------- .nv.info._Z25kernel_atomic_distributedPii --------------------------
	.section	.nv.info._Z25kernel_atomic_distributedPii,"",@"SHT_CUDA_INFO"
	.sectionflags	@""
	.align	4


	//----- nvinfo : EIATTR_CUDA_API_VERSION
	.align		4
        /*0000*/ 	.byte	0x04, 0x37
        /*0002*/ 	.short	(.L_288 - .L_287)
.L_287:
        /*0004*/ 	.word	0x00000082


	//----- nvinfo : EIATTR_KPARAM_INFO
	.align		4
.L_288:
        /*0008*/ 	.byte	0x04, 0x17
        /*000a*/ 	.short	(.L_290 - .L_289)
.L_289:
        /*000c*/ 	.word	0x00000000
        /*0010*/ 	.short	0x0001
        /*0012*/ 	.short	0x0008
        /*0014*/ 	.byte	0x00, 0xf0, 0x11, 0x00


	//----- nvinfo : EIATTR_KPARAM_INFO
	.align		4
.L_290:
        /*0018*/ 	.byte	0x04, 0x17
        /*001a*/ 	.short	(.L_292 - .L_291)
.L_291:
        /*001c*/ 	.word	0x00000000
        /*0020*/ 	.short	0x0000
        /*0022*/ 	.short	0x0000
        /*0024*/ 	.byte	0x00, 0xf5, 0x21, 0x00


	//----- nvinfo : EIATTR_SPARSE_MMA_MASK
	.align		4
.L_292:
        /*0028*/ 	.byte	0x03, 0x50
        /*002a*/ 	.short	0x0000


	//----- nvinfo : EIATTR_MAXREG_COUNT
	.align		4
        /*002c*/ 	.byte	0x03, 0x1b
        /*002e*/ 	.short	0x00ff


	//----- nvinfo : EIATTR_MERCURY_ISA_VERSION
	.align		4
        /*0030*/ 	.byte	0x03, 0x5f
        /*0032*/ 	.short	0x0101


	//----- nvinfo : EIATTR_VRC_CTA_INIT_COUNT
	.align		4
        /*0034*/ 	.byte	0x02, 0x4a
	.zero		1
	.zero		1


	//----- nvinfo : EIATTR_EXIT_INSTR_OFFSETS
	.align		4
        /*0038*/ 	.byte	0x04, 0x1c
        /*003a*/ 	.short	(.L_294 - .L_293)


	//   ....[0]....
.L_293:
        /*003c*/ 	.word	0x00000200


	//----- nvinfo : EIATTR_CBANK_PARAM_SIZE
	.align		4
.L_294:
        /*0040*/ 	.byte	0x03, 0x19
        /*0042*/ 	.short	0x000c


	//----- nvinfo : EIATTR_PARAM_CBANK
	.align		4
        /*0044*/ 	.byte	0x04, 0x0a
        /*0046*/ 	.short	(.L_296 - .L_295)
	.align		4
.L_295:
        /*0048*/ 	.word	index@(.nv.constant0._Z25kernel_atomic_distributedPii)
        /*004c*/ 	.short	0x0380
        /*004e*/ 	.short	0x000c


	//----- nvinfo : EIATTR_SW_WAR
	.align		4
.L_296:
        /*0050*/ 	.byte	0x04, 0x36
        /*0052*/ 	.short	(.L_298 - .L_297)
.L_297:
        /*0054*/ 	.word	0x00000008
.L_298:


//--------------------- .nv.info._Z29kernel_atomic_single_locationPi --------------------------
	.section	.nv.info._Z29kernel_atomic_single_locationPi,"",@"SHT_CUDA_INFO"
	.sectionflags	@""
	.align	4


	//----- nvinfo : EIATTR_CUDA_API_VERSION
	.align		4
        /*0000*/ 	.byte	0x04, 0x37
        /*0002*/ 	.short	(.L_300 - .L_299)
.L_299:
        /*0004*/ 	.word	0x00000082


	//----- nvinfo : EIATTR_KPARAM_INFO
	.align		4
.L_300:
        /*0008*/ 	.byte	0x04, 0x17
        /*000a*/ 	.short	(.L_302 - .L_301)
.L_301:
        /*000c*/ 	.word	0x00000000
        /*0010*/ 	.short	0x0000
        /*0012*/ 	.short	0x0000
        /*0014*/ 	.byte	0x00, 0xf5, 0x21, 0x00


	//----- nvinfo : EIATTR_SPARSE_MMA_MASK
	.align		4
.L_302:
        /*0018*/ 	.byte	0x03, 0x50
        /*001a*/ 	.short	0x0000


	//----- nvinfo : EIATTR_MAXREG_COUNT
	.align		4
        /*001c*/ 	.byte	0x03, 0x1b
        /*001e*/ 	.short	0x00ff


	//----- nvinfo : EIATTR_MERCURY_ISA_VERSION
	.align		4
        /*0020*/ 	.byte	0x03, 0x5f
        /*0022*/ 	.short	0x0101


	//----- nvinfo : EIATTR_INT_WARP_WIDE_INSTR_OFFSETS
	.align		4
        /*0024*/ 	.byte	0x04, 0x31
        /*0026*/ 	.short	(.L_304 - .L_303)


	//   ....[0]....
.L_303:
        /*0028*/ 	.word	0x00000030


	//----- nvinfo : EIATTR_VRC_CTA_INIT_COUNT
	.align		4
.L_304:
        /*002c*/ 	.byte	0x02, 0x4a
	.zero		1
	.zero		1


	//----- nvinfo : EIATTR_EXIT_INSTR_OFFSETS
	.align		4
        /*0030*/ 	.byte	0x04, 0x1c
        /*0032*/ 	.short	(.L_306 - .L_305)


	//   ....[0]....
.L_305:
        /*0034*/ 	.word	0x00000090


	//----- nvinfo : EIATTR_CBANK_PARAM_SIZE
	.align		4
.L_306:
        /*0038*/ 	.byte	0x03, 0x19
        /*003a*/ 	.short	0x0008


	//----- nvinfo : EIATTR_PARAM_CBANK
	.align		4
        /*003c*/ 	.byte	0x04, 0x0a
        /*003e*/ 	.short	(.L_308 - .L_307)
	.align		4
.L_307:
        /*0040*/ 	.word	index@(.nv.constant0._Z29kernel_atomic_single_locationPi)
        /*0044*/ 	.short	0x0380
        /*0046*/ 	.short	0x0008


	//----- nvinfo : EIATTR_SW_WAR
	.align		4
.L_308:
        /*0048*/ 	.byte	0x04, 0x36
        /*004a*/ 	.short	(.L_310 - .L_309)
.L_309:
        /*004c*/ 	.word	0x00000008
.L_310:


//--------------------- .nv.info._Z24kernel_drain_heavy_writePfi --------------------------
	.section	.nv.info._Z24kernel_drain_heavy_writePfi,"",@"SHT_CUDA_INFO"
	.sectionflags	@""
	.align	4


	//----- nvinfo : EIATTR_CUDA_API_VERSION
	.align		4
        /*0000*/ 	.byte	0x04, 0x37
        /*0002*/ 	.short	(.L_312 - .L_311)
.L_311:
        /*0004*/ 	.word	0x00000082


	//----- nvinfo : EIATTR_KPARAM_INFO
	.align		4
.L_312:
        /*0008*/ 	.byte	0x04, 0x17
        /*000a*/ 	.short	(.L_314 - .L_313)
.L_313:
        /*000c*/ 	.word	0x00000000
        /*0010*/ 	.short	0x0001
        /*0012*/ 	.short	0x0008
        /*0014*/ 	.byte	0x00, 0xf0, 0x11, 0x00


	//----- nvinfo : EIATTR_KPARAM_INFO
	.align		4
.L_314:
        /*0018*/ 	.byte	0x04, 0x17
        /*001a*/ 	.short	(.L_316 - .L_315)
.L_315:
        /*001c*/ 	.word	0x00000000
        /*0020*/ 	.short	0x0000
        /*0022*/ 	.short	0x0000
        /*0024*/ 	.byte	0x00, 0xf5, 0x21, 0x00


	//----- nvinfo : EIATTR_SPARSE_MMA_MASK
	.align		4
.L_316:
        /*0028*/ 	.byte	0x03, 0x50
        /*002a*/ 	.short	0x0000


	//----- nvinfo : EIATTR_MAXREG_COUNT
	.align		4
        /*002c*/ 	.byte	0x03, 0x1b
        /*002e*/ 	.short	0x00ff


	//----- nvinfo : EIATTR_MERCURY_ISA_VERSION
	.align		4
        /*0030*/ 	.byte	0x03, 0x5f
        /*0032*/ 	.short	0x0101


	//----- nvinfo : EIATTR_VRC_CTA_INIT_COUNT
	.align		4
        /*0034*/ 	.byte	0x02, 0x4a
	.zero		1
	.zero		1


	//----- nvinfo : EIATTR_EXIT_INSTR_OFFSETS
	.align		4
        /*0038*/ 	.byte	0x04, 0x1c
        /*003a*/ 	.short	(.L_318 - .L_317)


	//   ....[0]....
.L_317:
        /*003c*/ 	.word	0x00000090


	//   ....[1]....
        /*0040*/ 	.word	0x00000350


	//   ....[2]....
        /*0044*/ 	.word	0x00000480


	//----- nvinfo : EIATTR_CRS_STACK_SIZE
	.align		4
.L_318:
        /*0048*/ 	.byte	0x04, 0x1e
        /*004a*/ 	.short	(.L_320 - .L_319)
.L_319:
        /*004c*/ 	.word	0x00000000


	//----- nvinfo : EIATTR_CBANK_PARAM_SIZE
	.align		4
.L_320:
        /*0050*/ 	.byte	0x03, 0x19
        /*0052*/ 	.short	0x000c


	//----- nvinfo : EIATTR_PARAM_CBANK
	.align		4
        /*0054*/ 	.byte	0x04, 0x0a
        /*0056*/ 	.short	(.L_322 - .L_321)
	.align		4
.L_321:
        /*0058*/ 	.word	index@(.nv.constant0._Z24kernel_drain_heavy_writePfi)
        /*005c*/ 	.short	0x0380
        /*005e*/ 	.short	0x000c


	//----- nvinfo : EIATTR_SW_WAR
	.align		4
.L_322:
        /*0060*/ 	.byte	0x04, 0x36
        /*0062*/ 	.short	(.L_324 - .L_323)
.L_323:
        /*0064*/ 	.word	0x00000008
.L_324:


//--------------------- .nv.info._Z20kernel_low_occupancyPKfPfi --------------------------
	.section	.nv.info._Z20kernel_low_occupancyPKfPfi,"",@"SHT_CUDA_INFO"
	.sectionflags	@""
	.align	4


	//----- nvinfo : EIATTR_CUDA_API_VERSION
	.align		4
        /*0000*/ 	.byte	0x04, 0x37
        /*0002*/ 	.short	(.L_326 - .L_325)
.L_325:
        /*0004*/ 	.word	0x00000082


	//----- nvinfo : EIATTR_KPARAM_INFO
	.align		4
.L_326:
        /*0008*/ 	.byte	0x04, 0x17
        /*000a*/ 	.short	(.L_328 - .L_327)
.L_327:
        /*000c*/ 	.word	0x00000000
        /*0010*/ 	.short	0x0002
        /*0012*/ 	.short	0x0010
        /*0014*/ 	.byte	0x00, 0xf0, 0x11, 0x00


	//----- nvinfo : EIATTR_KPARAM_INFO
	.align		4
.L_328:
        /*0018*/ 	.byte	0x04, 0x17
        /*001a*/ 	.short	(.L_330 - .L_329)
.L_329:
        /*001c*/ 	.word	0x00000000
        /*0020*/ 	.short	0x0001
        /*0022*/ 	.short	0x0008
        /*0024*/ 	.byte	0x00, 0xf5, 0x21, 0x00


	//----- nvinfo : EIATTR_KPARAM_INFO
	.align		4
.L_330:
        /*0028*/ 	.byte	0x04, 0x17
        /*002a*/ 	.short	(.L_332 - .L_331)
.L_331:
        /*002c*/ 	.word	0x00000000
        /*0030*/ 	.short	0x0000
        /*0032*/ 	.short	0x0000
        /*0034*/ 	.byte	0x00, 0xf5, 0x21, 0x00


	//----- nvinfo : EIATTR_SPARSE_MMA_MASK
	.align		4
.L_332:
        /*0038*/ 	.byte	0x03, 0x50
        /*003a*/ 	.short	0x0000


	//----- nvinfo : EIATTR_MAXREG_COUNT
	.align		4
        /*003c*/ 	.byte	0x03, 0x1b
        /*003e*/ 	.short	0x00ff


	//----- nvinfo : EIATTR_MERCURY_ISA_VERSION
	.align		4
        /*0040*/ 	.byte	0x03, 0x5f
        /*0042*/ 	.short	0x0101


	//----- nvinfo : EIATTR_VRC_CTA_INIT_COUNT
	.align		4
        /*0044*/ 	.byte	0x02, 0x4a
	.zero		1
	.zero		1


	//----- nvinfo : EIATTR_EXIT_INSTR_OFFSETS
	.align		4
        /*0048*/ 	.byte	0x04, 0x1c
        /*004a*/ 	.short	(.L_334 - .L_333)


	//   ....[0]....
.L_333:
        /*004c*/ 	.word	0x000002e0


	//   ....[1]....
        /*0050*/ 	.word	0x00000470


	//----- nvinfo : EIATTR_CBANK_PARAM_SIZE
	.align		4
.L_334:
        /*0054*/ 	.byte	0x03, 0x19
        /*0056*/ 	.short	0x0014


	//----- nvinfo : EIATTR_PARAM_CBANK
	.align		4
        /*0058*/ 	.byte	0x04, 0x0a
        /*005a*/ 	.short	(.L_336 - .L_335)
	.align		4
.L_335:
        /*005c*/ 	.word	index@(.nv.constant0._Z20kernel_low_occupancyPKfPfi)
        /*0060*/ 	.short	0x0380
        /*0062*/ 	.short	0x0014


	//----- nvinfo : EIATTR_SW_WAR
	.align		4
.L_336:
        /*0064*/ 	.byte	0x04, 0x36
        /*0066*/ 	.short	(.L_338 - .L_337)
.L_337:
        /*0068*/ 	.word	0x00000008
.L_338:


//--------------------- .nv.info._Z21kernel_high_occupancyPKfPfi --------------------------
	.section	.nv.info._Z21kernel_high_occupancyPKfPfi,"",@"SHT_CUDA_INFO"
	.sectionflags	@""
	.align	4


	//----- nvinfo : EIATTR_CUDA_API_VERSION
	.align		4
        /*0000*/ 	.byte	0x04, 0x37
        /*0002*/ 	.short	(.L_340 - .L_339)
.L_339:
        /*0004*/ 	.word	0x00000082


	//----- nvinfo : EIATTR_KPARAM_INFO
	.align		4
.L_340:
        /*0008*/ 	.byte	0x04, 0x17
        /*000a*/ 	.short	(.L_342 - .L_341)
.L_341:
        /*000c*/ 	.word	0x00000000
        /*0010*/ 	.short	0x0002
        /*0012*/ 	.short	0x0010
        /*0014*/ 	.byte	0x00, 0xf0, 0x11, 0x00


	//----- nvinfo : EIATTR_KPARAM_INFO
	.align		4
.L_342:
        /*0018*/ 	.byte	0x04, 0x17
        /*001a*/ 	.short	(.L_344 - .L_343)
.L_343:
        /*001c*/ 	.word	0x00000000
        /*0020*/ 	.short	0x0001
        /*0022*/ 	.short	0x0008
        /*0024*/ 	.byte	0x00, 0xf5, 0x21, 0x00


	//----- nvinfo : EIATTR_KPARAM_INFO
	.align		4
.L_344:
        /*0028*/ 	.byte	0x04, 0x17
        /*002a*/ 	.short	(.L_346 - .L_345)
.L_345:
        /*002c*/ 	.word	0x00000000
        /*0030*/ 	.short	0x0000
        /*0032*/ 	.short	0x0000
        /*0034*/ 	.byte	0x00, 0xf5, 0x21, 0x00


	//----- nvinfo : EIATTR_SPARSE_MMA_MASK
	.align		4
.L_346:
        /*0038*/ 	.byte	0x03, 0x50
        /*003a*/ 	.short	0x0000


	//----- nvinfo : EIATTR_MAXREG_COUNT
	.align		4
        /*003c*/ 	.byte	0x03, 0x1b
        /*003e*/ 	.short	0x00ff


	//----- nvinfo : EIATTR_MERCURY_ISA_VERSION
	.align		4
        /*0040*/ 	.byte	0x03, 0x5f
        /*0042*/ 	.short	0x0101


	//----- nvinfo : EIATTR_VRC_CTA_INIT_COUNT
	.align		4
        /*0044*/ 	.byte	0x02, 0x4a
	.zero		1
	.zero		1


	//----- nvinfo : EIATTR_EXIT_INSTR_OFFSETS
	.align		4
        /*0048*/ 	.byte	0x04, 0x1c
        /*004a*/ 	.short	(.L_348 - .L_347)


	//   ....[0]....
.L_347:
        /*004c*/ 	.word	0x00000070


	//   ....[1]....
        /*0050*/ 	.word	0x00000110


	//----- nvinfo : EIATTR_CBANK_PARAM_SIZE
	.align		4
.L_348:
        /*0054*/ 	.byte	0x03, 0x19
        /*0056*/ 	.short	0x0014


	//----- nvinfo : EIATTR_PARAM_CBANK
	.align		4
        /*0058*/ 	.byte	0x04, 0x0a
        /*005a*/ 	.short	(.L_350 - .L_349)
	.align		4
.L_349:
        /*005c*/ 	.word	index@(.nv.constant0._Z21kernel_high_occupancyPKfPfi)
        /*0060*/ 	.short	0x0380
        /*0062*/ 	.short	0x0014


	//----- nvinfo : EIATTR_SW_WAR
	.align		4
.L_350:
        /*0064*/ 	.byte	0x04, 0x36
        /*0066*/ 	.short	(.L_352 - .L_351)
.L_351:
        /*0068*/ 	.word	0x00000008
.L_352:


//--------------------- .nv.info._Z24kernel_non_coalesced_aosPK8ParticlePfi --------------------------
	.section	.nv.info._Z24kernel_non_coalesced_aosPK8ParticlePfi,"",@"SHT_CUDA_INFO"
	.sectionflags	@""
	.align	4


	//----- nvinfo : EIATTR_CUDA_API_VERSION
	.align		4
        /*0000*/ 	.byte	0x04, 0x37
        /*0002*/ 	.short	(.L_354 - .L_353)
.L_353:
        /*0004*/ 	.word	0x00000082


	//----- nvinfo : EIATTR_KPARAM_INFO
	.align		4
.L_354:
        /*0008*/ 	.byte	0x04, 0x17
        /*000a*/ 	.short	(.L_356 - .L_355)
.L_355:
        /*000c*/ 	.word	0x00000000
        /*0010*/ 	.short	0x0002
        /*0012*/ 	.short	0x0010
        /*0014*/ 	.byte	0x00, 0xf0, 0x11, 0x00


	//----- nvinfo : EIATTR_KPARAM_INFO
	.align		4
.L_356:
        /*0018*/ 	.byte	0x04, 0x17
        /*001a*/ 	.short	(.L_358 - .L_357)
.L_357:
        /*001c*/ 	.word	0x00000000
        /*0020*/ 	.short	0x0001
        /*0022*/ 	.short	0x0008
        /*0024*/ 	.byte	0x00, 0xf5, 0x21, 0x00


	//----- nvinfo : EIATTR_KPARAM_INFO
	.align		4
.L_358:
        /*0028*/ 	.byte	0x04, 0x17
        /*002a*/ 	.short	(.L_360 - .L_359)
.L_359:
        /*002c*/ 	.word	0x00000000
        /*0030*/ 	.short	0x0000
        /*0032*/ 	.short	0x0000
        /*0034*/ 	.byte	0x00, 0xf5, 0x21, 0x00


	//----- nvinfo : EIATTR_SPARSE_MMA_MASK
	.align		4
.L_360:
        /*0038*/ 	.byte	0x03, 0x50
        /*003a*/ 	.short	0x0000


	//----- nvinfo : EIATTR_MAXREG_COUNT
	.align		4
        /*003c*/ 	.byte	0x03, 0x1b
        /*003e*/ 	.short	0x00ff


	//----- nvinfo : EIATTR_MERCURY_ISA_VERSION
	.align		4
        /*0040*/ 	.byte	0x03, 0x5f
        /*0042*/ 	.short	0x0101


	//----- nvinfo : EIATTR_VRC_CTA_INIT_COUNT
	.align		4
        /*0044*/ 	.byte	0x02, 0x4a
	.zero		1
	.zero		1


	//----- nvinfo : EIATTR_EXIT_INSTR_OFFSETS
	.align		4
        /*0048*/ 	.byte	0x04, 0x1c
        /*004a*/ 	.short	(.L_362 - .L_361)


	//   ....[0]....
.L_361:
        /*004c*/ 	.word	0x00000070


	//   ....[1]....
        /*0050*/ 	.word	0x00000110


	//----- nvinfo : EIATTR_CBANK_PARAM_SIZE
	.align		4
.L_362:
        /*0054*/ 	.byte	0x03, 0x19
        /*0056*/ 	.short	0x0014


	//----- nvinfo : EIATTR_PARAM_CBANK
	.align		4
        /*0058*/ 	.byte	0x04, 0x0a
        /*005a*/ 	.short	(.L_364 - .L_363)
	.align		4
.L_363:
        /*005c*/ 	.word	index@(.nv.constant0._Z24kernel_non_coalesced_aosPK8ParticlePfi)
        /*0060*/ 	.short	0x0380
        /*0062*/ 	.short	0x0014


	//----- nvinfo : EIATTR_SW_WAR
	.align		4
.L_364:
        /*0064*/ 	.byte	0x04, 0x36
        /*0066*/ 	.short	(.L_366 - .L_365)
.L_365:
        /*0068*/ 	.word	0x00000008
.L_366:


//--------------------- .nv.info._Z23kernel_coalesced_accessPK6float4PS_i --------------------------
	.section	.nv.info._Z23kernel_coalesced_accessPK6float4PS_i,"",@"SHT_CUDA_INFO"
	.sectionflags	@""
	.align	4


	//----- nvinfo : EIATTR_CUDA_API_VERSION
	.align		4
        /*0000*/ 	.byte	0x04, 0x37
        /*0002*/ 	.short	(.L_368 - .L_367)
.L_367:
        /*0004*/ 	.word	0x00000082


	//----- nvinfo : EIATTR_KPARAM_INFO
	.align		4
.L_368:
        /*0008*/ 	.byte	0x04, 0x17
        /*000a*/ 	.short	(.L_370 - .L_369)
.L_369:
        /*000c*/ 	.word	0x00000000
        /*0010*/ 	.short	0x0002
        /*0012*/ 	.short	0x0010
        /*0014*/ 	.byte	0x00, 0xf0, 0x11, 0x00


	//----- nvinfo : EIATTR_KPARAM_INFO
	.align		4
.L_370:
        /*0018*/ 	.byte	0x04, 0x17
        /*001a*/ 	.short	(.L_372 - .L_371)
.L_371:
        /*001c*/ 	.word	0x00000000
        /*0020*/ 	.short	0x0001
        /*0022*/ 	.short	0x0008
        /*0024*/ 	.byte	0x00, 0xf5, 0x21, 0x00


	//----- nvinfo : EIATTR_KPARAM_INFO
	.align		4
.L_372:
        /*0028*/ 	.byte	0x04, 0x17
        /*002a*/ 	.short	(.L_374 - .L_373)
.L_373:
        /*002c*/ 	.word	0x00000000
        /*0030*/ 	.short	0x0000
        /*0032*/ 	.short	0x0000
        /*0034*/ 	.byte	0x00, 0xf5, 0x21, 0x00


	//----- nvinfo : EIATTR_SPARSE_MMA_MASK
	.align		4
.L_374:
        /*0038*/ 	.byte	0x03, 0x50
        /*003a*/ 	.short	0x0000


	//----- nvinfo : EIATTR_MAXREG_COUNT
	.align		4
        /*003c*/ 	.byte	0x03, 0x1b
        /*003e*/ 	.short	0x00ff


	//----- nvinfo : EIATTR_MERCURY_ISA_VERSION
	.align		4
        /*0040*/ 	.byte	0x03, 0x5f
        /*0042*/ 	.short	0x0101


	//----- nvinfo : EIATTR_VRC_CTA_INIT_COUNT
	.align		4
        /*0044*/ 	.byte	0x02, 0x4a
	.zero		1
	.zero		1


	//----- nvinfo : EIATTR_EXIT_INSTR_OFFSETS
	.align		4
        /*0048*/ 	.byte	0x04, 0x1c
        /*004a*/ 	.short	(.L_376 - .L_375)


	//   ....[0]....
.L_375:
        /*004c*/ 	.word	0x000000a0


	//   ....[1]....
        /*0050*/ 	.word	0x00000120


	//----- nvinfo : EIATTR_CBANK_PARAM_SIZE
	.align		4
.L_376:
        /*0054*/ 	.byte	0x03, 0x19
        /*0056*/ 	.short	0x0014


	//----- nvinfo : EIATTR_PARAM_CBANK
	.align		4
        /*0058*/ 	.byte	0x04, 0x0a
        /*005a*/ 	.short	(.L_378 - .L_377)
	.align		4
.L_377:
        /*005c*/ 	.word	index@(.nv.constant0._Z23kernel_coalesced_accessPK6float4PS_i)
        /*0060*/ 	.short	0x0380
        /*0062*/ 	.short	0x0014


	//----- nvinfo : EIATTR_SW_WAR
	.align		4
.L_378:
        /*0064*/ 	.byte	0x04, 0x36
        /*0066*/ 	.short	(.L_380 - .L_379)
.L_379:
        /*0068*/ 	.word	0x00000008
.L_380:


//--------------------- .nv.info._Z21kernel_strided_accessPKfPfii --------------------------
	.section	.nv.info._Z21kernel_strided_accessPKfPfii,"",@"SHT_CUDA_INFO"
	.sectionflags	@""
	.align	4


	//----- nvinfo : EIATTR_CUDA_API_VERSION
	.align		4
        /*0000*/ 	.byte	0x04, 0x37
        /*0002*/ 	.short	(.L_382 - .L_381)
.L_381:
        /*0004*/ 	.word	0x00000082


	//----- nvinfo : EIATTR_KPARAM_INFO
	.align		4
.L_382:
        /*0008*/ 	.byte	0x04, 0x17
        /*000a*/ 	.short	(.L_384 - .L_383)
.L_383:
        /*000c*/ 	.word	0x00000000
        /*0010*/ 	.short	0x0003
        /*0012*/ 	.short	0x0014
        /*0014*/ 	.byte	0x00, 0xf0, 0x11, 0x00


	//----- nvinfo : EIATTR_KPARAM_INFO
	.align		4
.L_384:
        /*0018*/ 	.byte	0x04, 0x17
        /*001a*/ 	.short	(.L_386 - .L_385)
.L_385:
        /*001c*/ 	.word	0x00000000
        /*0020*/ 	.short	0x0002
        /*0022*/ 	.short	0x0010
        /*0024*/ 	.byte	0x00, 0xf0, 0x11, 0x00


	//----- nvinfo : EIATTR_KPARAM_INFO
	.align		4
.L_386:
        /*0028*/ 	.byte	0x04, 0x17
        /*002a*/ 	.short	(.L_388 - .L_387)
.L_387:
        /*002c*/ 	.word	0x00000000
        /*0030*/ 	.short	0x0001
        /*0032*/ 	.short	0x0008
        /*0034*/ 	.byte	0x00, 0xf5, 0x21, 0x00


	//----- nvinfo : EIATTR_KPARAM_INFO
	.align		4
.L_388:
        /*0038*/ 	.byte	0x04, 0x17
        /*003a*/ 	.short	(.L_390 - .L_389)
.L_389:
        /*003c*/ 	.word	0x00000000
        /*0040*/ 	.short	0x0000
        /*0042*/ 	.short	0x0000
        /*0044*/ 	.byte	0x00, 0xf5, 0x21, 0x00


	//----- nvinfo : EIATTR_SPARSE_MMA_MASK
	.align		4
.L_390:
        /*0048*/ 	.byte	0x03, 0x50
        /*004a*/ 	.short	0x0000


	//----- nvinfo : EIATTR_MAXREG_COUNT
	.align		4
        /*004c*/ 	.byte	0x03, 0x1b
        /*004e*/ 	.short	0x00ff


	//----- nvinfo : EIATTR_MERCURY_ISA_VERSION
	.align		4
        /*0050*/ 	.byte	0x03, 0x5f
        /*0052*/ 	.short	0x0101


	//----- nvinfo : EIATTR_VRC_CTA_INIT_COUNT
	.align		4
        /*0054*/ 	.byte	0x02, 0x4a
	.zero		1
	.zero		1


	//----- nvinfo : EIATTR_EXIT_INSTR_OFFSETS
	.align		4
        /*0058*/ 	.byte	0x04, 0x1c
        /*005a*/ 	.short	(.L_392 - .L_391)


	//   ....[0]....
.L_391:
        /*005c*/ 	.word	0x000001e0


	//   ....[1]....
        /*0060*/ 	.word	0x00000270


	//----- nvinfo : EIATTR_CBANK_PARAM_SIZE
	.align		4
.L_392:
        /*0064*/ 	.byte	0x03, 0x19
        /*0066*/ 	.short	0x0018


	//----- nvinfo : EIATTR_PARAM_CBANK
	.align		4
        /*0068*/ 	.byte	0x04, 0x0a
        /*006a*/ 	.short	(.L_394 - .L_393)
	.align		4
.L_393:
        /*006c*/ 	.word	index@(.nv.constant0._Z21kernel_strided_accessPKfPfii)
        /*0070*/ 	.short	0x0380
        /*0072*/ 	.short	0x0018


	//----- nvinfo : EIATTR_SW_WAR
	.align		4
.L_394:
        /*0074*/ 	.byte	0x04, 0x36
        /*0076*/ 	.short	(.L_396 - .L_395)
.L_395:
        /*0078*/ 	.word	0x00000008
.L_396:


//--------------------- .nv.info._Z29kernel_instruction_cache_missPKfPfi --------------------------
	.section	.nv.info._Z29kernel_instruction_cache_missPKfPfi,"",@"SHT_CUDA_INFO"
	.sectionflags	@""
	.align	4


	//----- nvinfo : EIATTR_CUDA_API_VERSION
	.align		4
        /*0000*/ 	.byte	0x04, 0x37
        /*0002*/ 	.short	(.L_398 - .L_397)
.L_397:
        /*0004*/ 	.word	0x00000082


	//----- nvinfo : EIATTR_KPARAM_INFO
	.align		4
.L_398:
        /*0008*/ 	.byte	0x04, 0x17
        /*000a*/ 	.short	(.L_400 - .L_399)
.L_399:
        /*000c*/ 	.word	0x00000000
        /*0010*/ 	.short	0x0002
        /*0012*/ 	.short	0x0010
        /*0014*/ 	.byte	0x00, 0xf0, 0x11, 0x00


	//----- nvinfo : EIATTR_KPARAM_INFO
	.align		4
.L_400:
        /*0018*/ 	.byte	0x04, 0x17
        /*001a*/ 	.short	(.L_402 - .L_401)
.L_401:
        /*001c*/ 	.word	0x00000000
        /*0020*/ 	.short	0x0001
        /*0022*/ 	.short	0x0008
        /*0024*/ 	.byte	0x00, 0xf5, 0x21, 0x00


	//----- nvinfo : EIATTR_KPARAM_INFO
	.align		4
.L_402:
        /*0028*/ 	.byte	0x04, 0x17
        /*002a*/ 	.short	(.L_404 - .L_403)
.L_403:
        /*002c*/ 	.word	0x00000000
        /*0030*/ 	.short	0x0000
        /*0032*/ 	.short	0x0000
        /*0034*/ 	.byte	0x00, 0xf5, 0x21, 0x00


	//----- nvinfo : EIATTR_SPARSE_MMA_MASK
	.align		4
.L_404:
        /*0038*/ 	.byte	0x03, 0x50
        /*003a*/ 	.short	0x0000


	//----- nvinfo : EIATTR_MAXREG_COUNT
	.align		4
        /*003c*/ 	.byte	0x03, 0x1b
        /*003e*/ 	.short	0x00ff


	//----- nvinfo : EIATTR_MERCURY_ISA_VERSION
	.align		4
        /*0040*/ 	.byte	0x03, 0x5f
        /*0042*/ 	.short	0x0101


	//----- nvinfo : EIATTR_VRC_CTA_INIT_COUNT
	.align		4
        /*0044*/ 	.byte	0x02, 0x4a
	.zero		1
	.zero		1


	//----- nvinfo : EIATTR_EXIT_INSTR_OFFSETS
	.align		4
        /*0048*/ 	.byte	0x04, 0x1c
        /*004a*/ 	.short	(.L_406 - .L_405)


	//   ....[0]....
.L_405:
        /*004c*/ 	.word	0x00000080


	//   ....[1]....
        /*0050*/ 	.word	0x00000560


	//----- nvinfo : EIATTR_INDIRECT_BRANCH_TARGETS
	.align		4
.L_406:
        /*0054*/ 	.byte	0x04, 0x34
        /*0056*/ 	.short	(.L_408 - .L_407)


	//   ....[0]....
.L_407:
        /*0058*/ 	.word	.L_x_126@srel
        /*005c*/ 	.short	0x0
        /*005e*/ 	.short	0x0
        /*0060*/ 	.word	0x3
        /*0064*/ 	.word	.L_x_127@srel
        /*0068*/ 	.word	.L_x_128@srel
        /*006c*/ 	.word	.L_x_44@srel


	//   ....[1]....
        /*0070*/ 	.word	.L_x_130@srel
        /*0074*/ 	.short	0x0
        /*0076*/ 	.short	0x0
        /*0078*/ 	.word	0x3
        /*007c*/ 	.word	.L_x_131@srel
        /*0080*/ 	.word	.L_x_132@srel
        /*0084*/ 	.word	.L_x_44@srel


	//   ....[2]....
        /*0088*/ 	.word	.L_x_134@srel
        /*008c*/ 	.short	0x0
        /*008e*/ 	.short	0x0
        /*0090*/ 	.word	0x3
        /*0094*/ 	.word	.L_x_135@srel
        /*0098*/ 	.word	.L_x_136@srel
        /*009c*/ 	.word	.L_x_44@srel


	//   ....[3]....
        /*00a0*/ 	.word	.L_x_138@srel
        /*00a4*/ 	.short	0x0
        /*00a6*/ 	.short	0x0
        /*00a8*/ 	.word	0x3
        /*00ac*/ 	.word	.L_x_139@srel
        /*00b0*/ 	.word	.L_x_140@srel
        /*00b4*/ 	.word	.L_x_44@srel


	//----- nvinfo : EIATTR_CRS_STACK_SIZE
	.align		4
.L_408:
        /*00b8*/ 	.byte	0x04, 0x1e
        /*00ba*/ 	.short	(.L_410 - .L_409)
.L_409:
        /*00bc*/ 	.word	0x00000000


	//----- nvinfo : EIATTR_CBANK_PARAM_SIZE
	.align		4
.L_410:
        /*00c0*/ 	.byte	0x03, 0x19
        /*00c2*/ 	.short	0x0014


	//----- nvinfo : EIATTR_PARAM_CBANK
	.align		4
        /*00c4*/ 	.byte	0x04, 0x0a
        /*00c6*/ 	.short	(.L_412 - .L_411)
	.align		4
.L_411:
        /*00c8*/ 	.word	index@(.nv.constant0._Z29kernel_instruction_cache_missPKfPfi)
        /*00cc*/ 	.short	0x0380
        /*00ce*/ 	.short	0x0014


	//----- nvinfo : EIATTR_SW_WAR
	.align		4
.L_412:
        /*00d0*/ 	.byte	0x04, 0x36
        /*00d2*/ 	.short	(.L_414 - .L_413)
.L_413:
        /*00d4*/ 	.word	0x00000008
.L_414:


//--------------------- .nv.info._Z19kernel_membar_heavyPfi --------------------------
	.section	.nv.info._Z19kernel_membar_heavyPfi,"",@"SHT_CUDA_INFO"
	.sectionflags	@""
	.align	4


	//----- nvinfo : EIATTR_CUDA_API_VERSION
	.align		4
        /*0000*/ 	.byte	0x04, 0x37
        /*0002*/ 	.short	(.L_416 - .L_415)
.L_415:
        /*0004*/ 	.word	0x00000082


	//----- nvinfo : EIATTR_KPARAM_INFO
	.align		4
.L_416:
        /*0008*/ 	.byte	0x04, 0x17
        /*000a*/ 	.short	(.L_418 - .L_417)
.L_417:
        /*000c*/ 	.word	0x00000000
        /*0010*/ 	.short	0x0001
        /*0012*/ 	.short	0x0008
        /*0014*/ 	.byte	0x00, 0xf0, 0x11, 0x00


	//----- nvinfo : EIATTR_KPARAM_INFO
	.align		4
.L_418:
        /*0018*/ 	.byte	0x04, 0x17
        /*001a*/ 	.short	(.L_420 - .L_419)
.L_419:
        /*001c*/ 	.word	0x00000000
        /*0020*/ 	.short	0x0000
        /*0022*/ 	.short	0x0000
        /*0024*/ 	.byte	0x00, 0xf5, 0x21, 0x00


	//----- nvinfo : EIATTR_SPARSE_MMA_MASK
	.align		4
.L_420:
        /*0028*/ 	.byte	0x03, 0x50
        /*002a*/ 	.short	0x0000


	//----- nvinfo : EIATTR_MAXREG_COUNT
	.align		4
        /*002c*/ 	.byte	0x03, 0x1b
        /*002e*/ 	.short	0x00ff


	//----- nvinfo : EIATTR_MERCURY_ISA_VERSION
	.align		4
        /*0030*/ 	.byte	0x03, 0x5f
        /*0032*/ 	.short	0x0101


	//----- nvinfo : EIATTR_VRC_CTA_INIT_COUNT
	.align		4
        /*0034*/ 	.byte	0x02, 0x4a
	.zero		1
	.zero		1


	//----- nvinfo : EIATTR_EXIT_INSTR_OFFSETS
	.align		4
        /*0038*/ 	.byte	0x04, 0x1c
        /*003a*/ 	.short	(.L_422 - .L_421)


	//   ....[0]....
.L_421:
        /*003c*/ 	.word	0x00000070


	//   ....[1]....
        /*0040*/ 	.word	0x00000260


	//----- nvinfo : EIATTR_CBANK_PARAM_SIZE
	.align		4
.L_422:
        /*0044*/ 	.byte	0x03, 0x19
        /*0046*/ 	.short	0x000c


	//----- nvinfo : EIATTR_PARAM_CBANK
	.align		4
        /*0048*/ 	.byte	0x04, 0x0a
        /*004a*/ 	.short	(.L_424 - .L_423)
	.align		4
.L_423:
        /*004c*/ 	.word	index@(.nv.constant0._Z19kernel_membar_heavyPfi)
        /*0050*/ 	.short	0x0380
        /*0052*/ 	.short	0x000c


	//----- nvinfo : EIATTR_SW_WAR
	.align		4
.L_424:
        /*0054*/ 	.byte	0x04, 0x36
        /*0056*/ 	.short	(.L_426 - .L_425)
.L_425:
        /*0058*/ 	.word	0x00000008
.L_426:


//--------------------- .nv.info._Z24kernel_branch_divergencePKfPfi --------------------------
	.section	.nv.info._Z24kernel_branch_divergencePKfPfi,"",@"SHT_CUDA_INFO"
	.sectionflags	@""
	.align	4


	//----- nvinfo : EIATTR_CUDA_API_VERSION
	.align		4
        /*0000*/ 	.byte	0x04, 0x37
        /*0002*/ 	.short	(.L_428 - .L_427)
.L_427:
        /*0004*/ 	.word	0x00000082


	//----- nvinfo : EIATTR_KPARAM_INFO
	.align		4
.L_428:
        /*0008*/ 	.byte	0x04, 0x17
        /*000a*/ 	.short	(.L_430 - .L_429)
.L_429:
        /*000c*/ 	.word	0x00000000
        /*0010*/ 	.short	0x0002
        /*0012*/ 	.short	0x0010
        /*0014*/ 	.byte	0x00, 0xf0, 0x11, 0x00


	//----- nvinfo : EIATTR_KPARAM_INFO
	.align		4
.L_430:
        /*0018*/ 	.byte	0x04, 0x17
        /*001a*/ 	.short	(.L_432 - .L_431)
.L_431:
        /*001c*/ 	.word	0x00000000
        /*0020*/ 	.short	0x0001
        /*0022*/ 	.short	0x0008
        /*0024*/ 	.byte	0x00, 0xf5, 0x21, 0x00


	//----- nvinfo : EIATTR_KPARAM_INFO
	.align		4
.L_432:
        /*0028*/ 	.byte	0x04, 0x17
        /*002a*/ 	.short	(.L_434 - .L_433)
.L_433:
        /*002c*/ 	.word	0x00000000
        /*0030*/ 	.short	0x0000
        /*0032*/ 	.short	0x0000
        /*0034*/ 	.byte	0x00, 0xf5, 0x21, 0x00


	//----- nvinfo : EIATTR_SPARSE_MMA_MASK
	.align		4
.L_434:
        /*0038*/ 	.byte	0x03, 0x50
        /*003a*/ 	.short	0x0000


	//----- nvinfo : EIATTR_MAXREG_COUNT
	.align		4
        /*003c*/ 	.byte	0x03, 0x1b
        /*003e*/ 	.short	0x00ff


	//----- nvinfo : EIATTR_MERCURY_ISA_VERSION
	.align		4
        /*0040*/ 	.byte	0x03, 0x5f
        /*0042*/ 	.short	0x0101


	//----- nvinfo : EIATTR_VRC_CTA_INIT_COUNT
	.align		4
        /*0044*/ 	.byte	0x02, 0x4a
	.zero		1
	.zero		1


	//----- nvinfo : EIATTR_EXIT_INSTR_OFFSETS
	.align		4
        /*0048*/ 	.byte	0x04, 0x1c
        /*004a*/ 	.short	(.L_436 - .L_435)


	//   ....[0]....
.L_435:
        /*004c*/ 	.word	0x00000070


	//   ....[1]....
        /*0050*/ 	.word	0x00001dd0


	//----- nvinfo : EIATTR_CRS_STACK_SIZE
	.align		4
.L_436:
        /*0054*/ 	.byte	0x04, 0x1e
        /*0056*/ 	.short	(.L_438 - .L_437)
.L_437:
        /*0058*/ 	.word	0x00000000


	//----- nvinfo : EIATTR_CBANK_PARAM_SIZE
	.align		4
.L_438:
        /*005c*/ 	.byte	0x03, 0x19
        /*005e*/ 	.short	0x0014


	//----- nvinfo : EIATTR_PARAM_CBANK
	.align		4
        /*0060*/ 	.byte	0x04, 0x0a
        /*0062*/ 	.short	(.L_440 - .L_439)
	.align		4
.L_439:
        /*0064*/ 	.word	index@(.nv.constant0._Z24kernel_branch_divergencePKfPfi)
        /*0068*/ 	.short	0x0380
        /*006a*/ 	.short	0x0014


	//----- nvinfo : EIATTR_SW_WAR
	.align		4
.L_440:
        /*006c*/ 	.byte	0x04, 0x36
        /*006e*/ 	.short	(.L_442 - .L_441)
.L_441:
        /*0070*/ 	.word	0x00000008
.L_442:


//--------------------- .nv.info._Z34kernel_mio_throttle_smem_intensivePfi --------------------------
	.section	.nv.info._Z34kernel_mio_throttle_smem_intensivePfi,"",@"SHT_CUDA_INFO"
	.sectionflags	@""
	.align	4


	//----- nvinfo : EIATTR_CUDA_API_VERSION
	.align		4
        /*0000*/ 	.byte	0x04, 0x37
        /*0002*/ 	.short	(.L_444 - .L_443)
.L_443:
        /*0004*/ 	.word	0x00000082


	//----- nvinfo : EIATTR_KPARAM_INFO
	.align		4
.L_444:
        /*0008*/ 	.byte	0x04, 0x17
        /*000a*/ 	.short	(.L_446 - .L_445)
.L_445:
        /*000c*/ 	.word	0x00000000
        /*0010*/ 	.short	0x0001
        /*0012*/ 	.short	0x0008
        /*0014*/ 	.byte	0x00, 0xf0, 0x11, 0x00


	//----- nvinfo : EIATTR_KPARAM_INFO
	.align		4
.L_446:
        /*0018*/ 	.byte	0x04, 0x17
        /*001a*/ 	.short	(.L_448 - .L_447)
.L_447:
        /*001c*/ 	.word	0x00000000
        /*0020*/ 	.short	0x0000
        /*0022*/ 	.short	0x0000
        /*0024*/ 	.byte	0x00, 0xf5, 0x21, 0x00


	//----- nvinfo : EIATTR_SPARSE_MMA_MASK
	.align		4
.L_448:
        /*0028*/ 	.byte	0x03, 0x50
        /*002a*/ 	.short	0x0000


	//----- nvinfo : EIATTR_MAXREG_COUNT
	.align		4
        /*002c*/ 	.byte	0x03, 0x1b
        /*002e*/ 	.short	0x00ff


	//----- nvinfo : EIATTR_NUM_BARRIERS
	.align		4
        /*0030*/ 	.byte	0x02, 0x4c
        /*0032*/ 	.byte	0x01
	.zero		1


	//----- nvinfo : EIATTR_MERCURY_ISA_VERSION
	.align		4
        /*0034*/ 	.byte	0x03, 0x5f
        /*0036*/ 	.short	0x0101


	//----- nvinfo : EIATTR_VRC_CTA_INIT_COUNT
	.align		4
        /*0038*/ 	.byte	0x02, 0x4a
	.zero		1
	.zero		1


	//----- nvinfo : EIATTR_EXIT_INSTR_OFFSETS
	.align		4
        /*003c*/ 	.byte	0x04, 0x1c
        /*003e*/ 	.short	(.L_450 - .L_449)


	//   ....[0]....
.L_449:
        /*0040*/ 	.word	0x00000480


	//   ....[1]....
        /*0044*/ 	.word	0x000004d0


	//----- nvinfo : EIATTR_CRS_STACK_SIZE
	.align		4
.L_450:
        /*0048*/ 	.byte	0x04, 0x1e
        /*004a*/ 	.short	(.L_452 - .L_451)
.L_451:
        /*004c*/ 	.word	0x00000000


	//----- nvinfo : EIATTR_CBANK_PARAM_SIZE
	.align		4
.L_452:
        /*0050*/ 	.byte	0x03, 0x19
        /*0052*/ 	.short	0x000c


	//----- nvinfo : EIATTR_PARAM_CBANK
	.align		4
        /*0054*/ 	.byte	0x04, 0x0a
        /*0056*/ 	.short	(.L_454 - .L_453)
	.align		4
.L_453:
        /*0058*/ 	.word	index@(.nv.constant0._Z34kernel_mio_throttle_smem_intensivePfi)
        /*005c*/ 	.short	0x0380
        /*005e*/ 	.short	0x000c


	//----- nvinfo : EIATTR_SW_WAR
	.align		4
.L_454:
        /*0060*/ 	.byte	0x04, 0x36
        /*0062*/ 	.short	(.L_456 - .L_455)
.L_455:
        /*0064*/ 	.word	0x00000008
.L_456:


//--------------------- .nv.info._Z32kernel_lg_throttle_many_requestsPKfPfii --------------------------
	.section	.nv.info._Z32kernel_lg_throttle_many_requestsPKfPfii,"",@"SHT_CUDA_INFO"
	.sectionflags	@""
	.align	4


	//----- nvinfo : EIATTR_CUDA_API_VERSION
	.align		4
        /*0000*/ 	.byte	0x04, 0x37
        /*0002*/ 	.short	(.L_458 - .L_457)
.L_457:
        /*0004*/ 	.word	0x00000082


	//----- nvinfo : EIATTR_KPARAM_INFO
	.align		4
.L_458:
        /*0008*/ 	.byte	0x04, 0x17
        /*000a*/ 	.short	(.L_460 - .L_459)
.L_459:
        /*000c*/ 	.word	0x00000000
        /*0010*/ 	.short	0x0003
        /*0012*/ 	.short	0x0014
        /*0014*/ 	.byte	0x00, 0xf0, 0x11, 0x00


	//----- nvinfo : EIATTR_KPARAM_INFO
	.align		4
.L_460:
        /*0018*/ 	.byte	0x04, 0x17
        /*001a*/ 	.short	(.L_462 - .L_461)
.L_461:
        /*001c*/ 	.word	0x00000000
        /*0020*/ 	.short	0x0002
        /*0022*/ 	.short	0x0010
        /*0024*/ 	.byte	0x00, 0xf0, 0x11, 0x00


	//----- nvinfo : EIATTR_KPARAM_INFO
	.align		4
.L_462:
        /*0028*/ 	.byte	0x04, 0x17
        /*002a*/ 	.short	(.L_464 - .L_463)
.L_463:
        /*002c*/ 	.word	0x00000000
        /*0030*/ 	.short	0x0001
        /*0032*/ 	.short	0x0008
        /*0034*/ 	.byte	0x00, 0xf5, 0x21, 0x00


	//----- nvinfo : EIATTR_KPARAM_INFO
	.align		4
.L_464:
        /*0038*/ 	.byte	0x04, 0x17
        /*003a*/ 	.short	(.L_466 - .L_465)
.L_465:
        /*003c*/ 	.word	0x00000000
        /*0040*/ 	.short	0x0000
        /*0042*/ 	.short	0x0000
        /*0044*/ 	.byte	0x00, 0xf5, 0x21, 0x00


	//----- nvinfo : EIATTR_SPARSE_MMA_MASK
	.align		4
.L_466:
        /*0048*/ 	.byte	0x03, 0x50
        /*004a*/ 	.short	0x0000


	//----- nvinfo : EIATTR_MAXREG_COUNT
	.align		4
        /*004c*/ 	.byte	0x03, 0x1b
        /*004e*/ 	.short	0x00ff


	//----- nvinfo : EIATTR_MERCURY_ISA_VERSION
	.align		4
        /*0050*/ 	.byte	0x03, 0x5f
        /*0052*/ 	.short	0x0101


	//----- nvinfo : EIATTR_VRC_CTA_INIT_COUNT
	.align		4
        /*0054*/ 	.byte	0x02, 0x4a
	.zero		1
	.zero		1


	//----- nvinfo : EIATTR_EXIT_INSTR_OFFSETS
	.align		4
        /*0058*/ 	.byte	0x04, 0x1c
        /*005a*/ 	.short	(.L_468 - .L_467)


	//   ....[0]....
.L_467:
        /*005c*/ 	.word	0x000002c0


	//   ....[1]....
        /*0060*/ 	.word	0x00000300


	//----- nvinfo : EIATTR_CBANK_PARAM_SIZE
	.align		4
.L_468:
        /*0064*/ 	.byte	0x03, 0x19
        /*0066*/ 	.short	0x0018


	//----- nvinfo : EIATTR_PARAM_CBANK
	.align		4
        /*0068*/ 	.byte	0x04, 0x0a
        /*006a*/ 	.short	(.L_470 - .L_469)
	.align		4
.L_469:
        /*006c*/ 	.word	index@(.nv.constant0._Z32kernel_lg_throttle_many_requestsPKfPfii)
        /*0070*/ 	.short	0x0380
        /*0072*/ 	.short	0x0018


	//----- nvinfo : EIATTR_SW_WAR
	.align		4
.L_470:
        /*0074*/ 	.byte	0x04, 0x36
        /*0076*/ 	.short	(.L_472 - .L_471)
.L_471:
        /*0078*/ 	.word	0x00000008
.L_472:


//--------------------- .nv.callgraph             --------------------------
	.section	.nv.callgraph,"",@"SHT_CUDA_CALLGRAPH"
	.align	4
	.sectionentsize	8
	.align		4
        /*0000*/ 	.word	0x00000000
	.align		4
        /*0004*/ 	.word	0xffffffff
	.align		4
        /*0008*/ 	.word	0x00000000
	.align		4
        /*000c*/ 	.word	0xfffffffe
	.align		4
        /*0010*/ 	.word	0x00000000
	.align		4
        /*0014*/ 	.word	0xfffffffd
	.align		4
        /*0018*/ 	.word	0x00000000
	.align		4
        /*001c*/ 	.word	0xfffffffc


//--------------------- .nv.constant4             --------------------------
	.section	.nv.constant4,"a",@progbits
	.align	8
	.align		8
.nv.constant4:
        /*0000*/ 	.dword	__cudart_i2opi_f


//--------------------- .nv.constant2._Z29kernel_instruction_cache_missPKfPfi --------------------------
	.section	.nv.constant2._Z29kernel_instruction_cache_missPKfPfi,"a",@progbits
	.sectionflags	@""
	.align	4
.nv.constant2._Z29kernel_instruction_cache_missPKfPfi:
        /*0000*/ 	.byte	0x50, 0x02, 0x00, 0x00, 0x20, 0x02, 0x00, 0x00, 0x00, 0x05, 0x00, 0x00, 0x30, 0x03, 0x00, 0x00
        /*0010*/ 	.byte	0x00, 0x03, 0x00, 0x00, 0x00, 0x05, 0x00, 0x00, 0x10, 0x04, 0x00, 0x00, 0xe0, 0x03, 0x00, 0x00
        /*0020*/ 	.byte	0x00, 0x05, 0x00, 0x00, 0xd0, 0x04, 0x00, 0x00, 0xa0, 0x04, 0x00, 0x00, 0x00, 0x05, 0x00, 0x00


//--------------------- .text._Z22kernel_block_size_testILi1024EEvPKfPfi --------------------------
	.section	.text._Z22kernel_block_size_testILi1024EEvPKfPfi,"ax",@progbits
	.align	128
        .global         _Z22kernel_block_size_testILi1024EEvPKfPfi
        .type           _Z22kernel_block_size_testILi1024EEvPKfPfi,@function
        .size           _Z22kernel_block_size_testILi1024EEvPKfPfi,(.L_x_156 - _Z22kernel_block_size_testILi1024EEvPKfPfi)
        .other          _Z22kernel_block_size_testILi1024EEvPKfPfi,@"STO_CUDA_ENTRY STV_DEFAULT"
_Z22kernel_block_size_testILi1024EEvPKfPfi:
.text._Z22kernel_block_size_testILi1024EEvPKfPfi:
[----:B------:R-:W-:Y:S01]  /*0000*/  LDC R1, c[0x0][0x37c] ;  /* 0x0000df00ff017b82 */ /* 0x000fe20000000800 */
[----:B------:R-:W0:Y:S07]  /*0010*/  S2R R7, SR_TID.X ;  /* 0x0000000000077919 */ /* 0x000e2e0000002100 */
[----:B------:R-:W1:Y:S01]  /*0020*/  S2UR UR4, SR_CTAID.X ;  /* 0x00000000000479c3 */ /* 0x000e620000002500 */
[----:B------:R-:W2:Y:S01]  /*0030*/  LDCU UR5, c[0x0][0x390] ;  /* 0x00007200ff0577ac */ /* 0x000ea20008000800 */
[----:B-1----:R-:W-:-:S06]  /*0040*/  USHF.L.U32 UR4, UR4, 0xa, URZ ;  /* 0x0000000a04047899 */ /* 0x002fcc00080006ff */
[----:B0-----:R-:W-:-:S04]  /*0050*/  LOP3.LUT R7, R7, UR4, RZ, 0xfc, !PT ;  /* 0x0000000407077c12 */ /* 0x001fc8000f8efcff */
[----:B--2---:R-:W-:-:S13]  /*0060*/  ISETP.GE.AND P0, PT, R7, UR5, PT ;  /* 0x0000000507007c0c */ /* 0x004fda000bf06270 */
[----:B------:R-:W-:Y:S05]  /*0070*/  @P0 EXIT ;  /* 0x000000000000094d */ /* 0x000fea0003800000 */
[----:B------:R-:W0:Y:S01]  /*0080*/  LDC.64 R2, c[0x0][0x380] ;  /* 0x0000e000ff027b82 */ /* 0x000e220000000a00 */
[----:B------:R-:W1:Y:S07]  /*0090*/  LDCU.64 UR4, c[0x0][0x358] ;  /* 0x00006b00ff0477ac */ /* 0x000e6e0008000a00 */
[----:B------:R-:W2:Y:S01]  /*00a0*/  LDC.64 R4, c[0x0][0x388] ;  /* 0x0000e200ff047b82 */ /* 0x000ea20000000a00 */
[----:B0-----:R-:W-:-:S06]  /*00b0*/  IMAD.WIDE R2, R7, 0x4, R2 ;  /* 0x0000000407027825 */ /* 0x001fcc00078e0202 */
[----:B-1----:R-:W3:Y:S01]  /*00c0*/  LDG.E.CONSTANT R2, desc[UR4][R2.64] ;  /* 0x0000000402027981 */ /* 0x002ee2000c1e9900 */
[----:B------:R-:W-:Y:S02]  /*00d0*/  HFMA2 R9, -RZ, RZ, 2, 0 ;  /* 0x40000000ff097431 */ /* 0x000fe400000001ff */
[----:B--2---:R-:W-:-:S04]  /*00e0*/  IMAD.WIDE R4, R7, 0x4, R4 ;  /* 0x0000000407047825 */ /* 0x004fc800078e0204 */
[----:B---3--:R-:W-:-:S05]  /*00f0*/  FFMA R7, R2, R9, 1 ;  /* 0x3f80000002077423 */ /* 0x008fca0000000009 */
[----:B------:R-:W-:Y:S01]  /*0100*/  STG.E desc[UR4][R4.64], R7 ;  /* 0x0000000704007986 */ /* 0x000fe2000c101904 */
[----:B------:R-:W-:Y:S05]  /*0110*/  EXIT ;  /* 0x000000000000794d */ /* 0x000fea0003800000 */
.L_x_0:
[----:B------:R-:W-:-:S00]  /*0120*/  BRA `(.L_x_0) ;  /* 0xfffffffc00fc7947 */ /* 0x000fc0000383ffff */
[----:B------:R-:W-:-:S00]  /*0130*/  NOP ;  /* 0x0000000000007918 */ /* 0x000fc00000000000 */
        /* <DEDUP_REMOVED lines=12> */
.L_x_156:


//--------------------- .text._Z22kernel_block_size_testILi512EEvPKfPfi --------------------------
	.section	.text._Z22kernel_block_size_testILi512EEvPKfPfi,"ax",@progbits
	.align	128
        .global         _Z22kernel_block_size_testILi512EEvPKfPfi
        .type           _Z22kernel_block_size_testILi512EEvPKfPfi,@function
        .size           _Z22kernel_block_size_testILi512EEvPKfPfi,(.L_x_157 - _Z22kernel_block_size_testILi512EEvPKfPfi)
        .other          _Z22kernel_block_size_testILi512EEvPKfPfi,@"STO_CUDA_ENTRY STV_DEFAULT"
_Z22kernel_block_size_testILi512EEvPKfPfi:
.text._Z22kernel_block_size_testILi512EEvPKfPfi:
[----:B------:R-:W-:Y:S01]  /*0000*/  LDC R1, c[0x0][0x37c] ;  /* 0x0000df00ff017b82 */ /* 0x000fe20000000800 */
[----:B------:R-:W0:Y:S01]  /*0010*/  S2R R7, SR_CTAID.X ;  /* 0x0000000000077919 */ /* 0x000e220000002500 */
[----:B------:R-:W1:Y:S01]  /*0020*/  LDCU UR4, c[0x0][0x390] ;  /* 0x00007200ff0477ac */ /* 0x000e620008000800 */
[----:B------:R-:W0:Y:S02]  /*0030*/  S2R R0, SR_TID.X ;  /* 0x0000000000007919 */ /* 0x000e240000002100 */
[----:B0-----:R-:W-:-:S04]  /*0040*/  LEA R7, R7, R0, 0x9 ;  /* 0x0000000007077211 */ /* 0x001fc800078e48ff */
[----:B-1----:R-:W-:-:S13]  /*0050*/  ISETP.GE.AND P0, PT, R7, UR4, PT ;  /* 0x0000000407007c0c */ /* 0x002fda000bf06270 */
        /* <DEDUP_REMOVED lines=11> */
.L_x_1:
        /* <DEDUP_REMOVED lines=15> */
.L_x_157:


//--------------------- .text._Z22kernel_block_size_testILi256EEvPKfPfi --------------------------
	.section	.text._Z22kernel_block_size_testILi256EEvPKfPfi,"ax",@progbits
	.align	128
        .global         _Z22kernel_block_size_testILi256EEvPKfPfi
        .type           _Z22kernel_block_size_testILi256EEvPKfPfi,@function
        .size           _Z22kernel_block_size_testILi256EEvPKfPfi,(.L_x_158 - _Z22kernel_block_size_testILi256EEvPKfPfi)
        .other          _Z22kernel_block_size_testILi256EEvPKfPfi,@"STO_CUDA_ENTRY STV_DEFAULT"
_Z22kernel_block_size_testILi256EEvPKfPfi:
.text._Z22kernel_block_size_testILi256EEvPKfPfi:
        /* <DEDUP_REMOVED lines=17> */
.L_x_2:
        /* <DEDUP_REMOVED lines=15> */
.L_x_158:


//--------------------- .text._Z22kernel_block_size_testILi128EEvPKfPfi --------------------------
	.section	.text._Z22kernel_block_size_testILi128EEvPKfPfi,"ax",@progbits
	.align	128
        .global         _Z22kernel_block_size_testILi128EEvPKfPfi
        .type           _Z22kernel_block_size_testILi128EEvPKfPfi,@function
        .size           _Z22kernel_block_size_testILi128EEvPKfPfi,(.L_x_159 - _Z22kernel_block_size_testILi128EEvPKfPfi)
        .other          _Z22kernel_block_size_testILi128EEvPKfPfi,@"STO_CUDA_ENTRY STV_DEFAULT"
_Z22kernel_block_size_testILi128EEvPKfPfi:
.text._Z22kernel_block_size_testILi128EEvPKfPfi:
        /* <DEDUP_REMOVED lines=17> */
.L_x_3:
        /* <DEDUP_REMOVED lines=15> */
.L_x_159:


//--------------------- .text._Z22kernel_block_size_testILi64EEvPKfPfi --------------------------
	.section	.text._Z22kernel_block_size_testILi64EEvPKfPfi,"ax",@progbits
	.align	128
        .global         _Z22kernel_block_size_testILi64EEvPKfPfi
        .type           _Z22kernel_block_size_testILi64EEvPKfPfi,@function
        .size           _Z22kernel_block_size_testILi64EEvPKfPfi,(.L_x_160 - _Z22kernel_block_size_testILi64EEvPKfPfi)
        .other          _Z22kernel_block_size_testILi64EEvPKfPfi,@"STO_CUDA_ENTRY STV_DEFAULT"
_Z22kernel_block_size_testILi64EEvPKfPfi:
.text._Z22kernel_block_size_testILi64EEvPKfPfi:
        /* <DEDUP_REMOVED lines=17> */
.L_x_4:
        /* <DEDUP_REMOVED lines=15> */
.L_x_160:


//--------------------- .text._Z22kernel_independent_opsPKfPfi --------------------------
	.section	.text._Z22kernel_independent_opsPKfPfi,"ax",@progbits
	.align	128
        .global         _Z22kernel_independent_opsPKfPfi
        .type           _Z22kernel_independent_opsPKfPfi,@function
        .size           _Z22kernel_independent_opsPKfPfi,(.L_x_142 - _Z22kernel_independent_opsPKfPfi)
        .other          _Z22kernel_independent_opsPKfPfi,@"STO_CUDA_ENTRY STV_DEFAULT"
_Z22kernel_independent_opsPKfPfi:
.text._Z22kernel_independent_opsPKfPfi:
[----:B------:R-:W-:Y:S01]  /*0000*/  LDC R1, c[0x0][0x37c] ;  /* 0x0000df00ff017b82 */ /* 0x000fe20000000800 */
[----:B------:R-:W0:Y:S07]  /*0010*/  S2R R5, SR_TID.X ;  /* 0x0000000000057919 */ /* 0x000e2e0000002100 */
[----:B------:R-:W0:Y:S08]  /*0020*/  S2UR UR4, SR_CTAID.X ;  /* 0x00000000000479c3 */ /* 0x000e300000002500 */
[----:B------:R-:W0:Y:S08]  /*0030*/  LDC R2, c[0x0][0x360] ;  /* 0x0000d800ff027b82 */ /* 0x000e300000000800 */
[----:B------:R-:W1:Y:S01]  /*0040*/  LDC R3, c[0x0][0x390] ;  /* 0x0000e400ff037b82 */ /* 0x000e620000000800 */
[----:B0-----:R-:W-:-:S05]  /*0050*/  IMAD R2, R2, UR4, R5 ;  /* 0x0000000402027c24 */ /* 0x001fca000f8e0205 */
[----:B-1----:R-:W-:-:S13]  /*0060*/  ISETP.GE.AND P0, PT, R2, R3, PT ;  /* 0x000000030200720c */ /* 0x002fda0003f06270 */
[----:B------:R-:W-:Y:S05]  /*0070*/  @P0 EXIT ;  /* 0x000000000000094d */ /* 0x000fea0003800000 */
[-C--:B------:R-:W-:Y:S01]  /*0080*/  IABS R0, R3.reuse ;  /* 0x0000000300007213 */ /* 0x080fe20000000000 */
[C---:B------:R-:W-:Y:S01]  /*0090*/  IMAD R6, R3.reuse, 0x3, RZ ;  /* 0x0000000303067824 */ /* 0x040fe200078e02ff */
[----:B------:R-:W-:Y:S01]  /*00a0*/  LEA.HI R9, R3, R3, RZ, 0x1 ;  /* 0x0000000303097211 */ /* 0x000fe200078f08ff */
[----:B------:R-:W0:Y:S01]  /*00b0*/  LDCU.64 UR4, c[0x0][0x358] ;  /* 0x00006b00ff0477ac */ /* 0x000e220008000a00 */
[----:B------:R-:W1:Y:S01]  /*00c0*/  I2F.RP R8, R0 ;  /* 0x0000000000087306 */ /* 0x000e620000209400 */
[----:B------:R-:W-:Y:S02]  /*00d0*/  SHF.R.S32.HI R4, RZ, 0x1f, R3 ;  /* 0x0000001fff047819 */ /* 0x000fe40000011403 */
[----:B------:R-:W-:-:S04]  /*00e0*/  SHF.R.S32.HI R7, RZ, 0x1f, R6 ;  /* 0x0000001fff077819 */ /* 0x000fc80000011406 */
[----:B------:R-:W-:Y:S02]  /*00f0*/  LEA.HI R11, R7, R6, RZ, 0x2 ;  /* 0x00000006070b7211 */ /* 0x000fe400078f10ff */
[----:B------:R-:W-:Y:S02]  /*0100*/  LEA.HI.SX32 R6, R9, R2, 0x1f ;  /* 0x0000000209067211 */ /* 0x000fe400078ffaff */
[----:B------:R-:W-:Y:S01]  /*0110*/  LEA.HI R7, R4, R3, RZ, 0x2 ;  /* 0x0000000304077211 */ /* 0x000fe200078f10ff */
[----:B------:R-:W-:Y:S01]  /*0120*/  IMAD.MOV.U32 R4, RZ, RZ, RZ ;  /* 0x000000ffff047224 */ /* 0x000fe200078e00ff */
[----:B------:R-:W-:Y:S01]  /*0130*/  IABS R13, R6 ;  /* 0x00000006000d7213 */ /* 0x000fe20000000000 */
[----:B-1----:R-:W1:Y:S01]  /*0140*/  MUFU.RCP R8, R8 ;  /* 0x0000000800087308 */ /* 0x002e620000001000 */
[----:B------:R-:W-:Y:S02]  /*0150*/  LEA.HI.SX32 R7, R7, R2, 0x1e ;  /* 0x0000000207077211 */ /* 0x000fe400078ff2ff */
[----:B-1----:R-:W-:-:S02]  /*0160*/  IADD3 R5, PT, PT, R8, 0xffffffe, RZ ;  /* 0x0ffffffe08057810 */ /* 0x002fc40007ffe0ff */
[----:B------:R-:W-:Y:S02]  /*0170*/  LEA.HI.SX32 R8, R11, R2, 0x1e ;  /* 0x000000020b087211 */ /* 0x000fe400078ff2ff */
[----:B------:R-:W-:Y:S02]  /*0180*/  IABS R11, R7 ;  /* 0x00000007000b7213 */ /* 0x000fe40000000000 */
[----:B------:R-:W1:Y:S01]  /*0190*/  F2I.FTZ.U32.TRUNC.NTZ R5, R5 ;  /* 0x0000000500057305 */ /* 0x000e62000021f000 */
[----:B------:R-:W-:Y:S01]  /*01a0*/  IABS R15, R8 ;  /* 0x00000008000f7213 */ /* 0x000fe20000000000 */
[----:B-1----:R-:W-:-:S05]  /*01b0*/  IMAD.MOV R10, RZ, RZ, -R5 ;  /* 0x000000ffff0a7224 */ /* 0x002fca00078e0a05 */
[----:B------:R-:W-:-:S05]  /*01c0*/  MOV R9, R10 ;  /* 0x0000000a00097202 */ /* 0x000fca0000000f00 */
[----:B------:R-:W-:-:S04]  /*01d0*/  IMAD R9, R9, R0, RZ ;  /* 0x0000000009097224 */ /* 0x000fc800078e02ff */
[----:B------:R-:W-:-:S06]  /*01e0*/  IMAD.HI.U32 R4, R5, R9, R4 ;  /* 0x0000000905047227 */ /* 0x000fcc00078e0004 */
[----:B------:R-:W-:-:S04]  /*01f0*/  IMAD.HI.U32 R5, R4, R11, RZ ;  /* 0x0000000b04057227 */ /* 0x000fc800078e00ff */
[----:B------:R-:W-:Y:S01]  /*0200*/  IMAD.HI.U32 R9, R4, R13, RZ ;  /* 0x0000000d04097227 */ /* 0x000fe200078e00ff */
[----:B------:R-:W-:-:S03]  /*0210*/  IADD3 R5, PT, PT, -R5, RZ, RZ ;  /* 0x000000ff05057210 */ /* 0x000fc60007ffe1ff */
[----:B------:R-:W-:-:S04]  /*0220*/  IMAD.HI.U32 R4, R4, R15, RZ ;  /* 0x0000000f04047227 */ /* 0x000fc800078e00ff */
[----:B------:R-:W-:Y:S01]  /*0230*/  IMAD.MOV R10, RZ, RZ, -R9 ;  /* 0x000000ffff0a7224 */ /* 0x000fe200078e0a09 */
[----:B------:R-:W-:Y:S01]  /*0240*/  IADD3 R4, PT, PT, -R4, RZ, RZ ;  /* 0x000000ff04047210 */ /* 0x000fe20007ffe1ff */
[C---:B------:R-:W-:Y:S02]  /*0250*/  IMAD R9, R0.reuse, R5, R11 ;  /* 0x0000000500097224 */ /* 0x040fe400078e020b */
[C---:B------:R-:W-:Y:S02]  /*0260*/  IMAD R13, R0.reuse, R10, R13 ;  /* 0x0000000a000d7224 */ /* 0x040fe400078e020d */
[C---:B------:R-:W-:Y:S01]  /*0270*/  IMAD R15, R0.reuse, R4, R15 ;  /* 0x00000004000f7224 */ /* 0x040fe200078e020f */
[C---:B------:R-:W-:Y:S01]  /*0280*/  ISETP.GT.U32.AND P0, PT, R0.reuse, R9, PT ;  /* 0x000000090000720c */ /* 0x040fe20003f04070 */
[----:B------:R-:W1:Y:S01]  /*0290*/  LDC.64 R4, c[0x0][0x380] ;  /* 0x0000e000ff047b82 */ /* 0x000e620000000a00 */
[C---:B------:R-:W-:Y:S02]  /*02a0*/  ISETP.GT.U32.AND P1, PT, R0.reuse, R13, PT ;  /* 0x0000000d0000720c */ /* 0x040fe40003f24070 */
[----:B------:R-:W-:-:S09]  /*02b0*/  ISETP.GT.U32.AND P2, PT, R0, R15, PT ;  /* 0x0000000f0000720c */ /* 0x000fd20003f44070 */
[--C-:B------:R-:W-:Y:S01]  /*02c0*/  @!P0 IMAD.IADD R9, R9, 0x1, -R0.reuse ;  /* 0x0000000109098824 */ /* 0x100fe200078e0a00 */
[----:B------:R-:W-:Y:S02]  /*02d0*/  ISETP.GE.AND P0, PT, R7, RZ, PT ;  /* 0x000000ff0700720c */ /* 0x000fe40003f06270 */
[----:B------:R-:W-:Y:S01]  /*02e0*/  @!P1 IADD3 R13, PT, PT, R13, -R0, RZ ;  /* 0x800000000d0d9210 */ /* 0x000fe20007ffe0ff */
[----:B------:R-:W-:Y:S01]  /*02f0*/  @!P2 IMAD.IADD R15, R15, 0x1, -R0 ;  /* 0x000000010f0fa824 */ /* 0x000fe200078e0a00 */
[C---:B------:R-:W-:Y:S02]  /*0300*/  ISETP.GT.U32.AND P3, PT, R0.reuse, R9, PT ;  /* 0x000000090000720c */ /* 0x040fe40003f64070 */
[C---:B------:R-:W-:Y:S02]  /*0310*/  ISETP.GT.U32.AND P4, PT, R0.reuse, R13, PT ;  /* 0x0000000d0000720c */ /* 0x040fe40003f84070 */
[----:B------:R-:W-:Y:S02]  /*0320*/  ISETP.GT.U32.AND P5, PT, R0, R15, PT ;  /* 0x0000000f0000720c */ /* 0x000fe40003fa4070 */
[----:B------:R-:W-:Y:S01]  /*0330*/  ISETP.GE.AND P2, PT, R8, RZ, PT ;  /* 0x000000ff0800720c */ /* 0x000fe20003f46270 */
[----:B-1----:R-:W-:Y:S01]  /*0340*/  IMAD.WIDE R10, R2, 0x4, R4 ;  /* 0x00000004020a7825 */ /* 0x002fe200078e0204 */
[----:B------:R-:W-:-:S04]  /*0350*/  ISETP.GE.AND P1, PT, R6, RZ, PT ;  /* 0x000000ff0600720c */ /* 0x000fc80003f26270 */
[----:B0-----:R0:W2:Y:S01]  /*0360*/  LDG.E.CONSTANT R12, desc[UR4][R10.64] ;  /* 0x000000040a0c7981 */ /* 0x0010a2000c1e9900 */
[-C--:B------:R-:W-:Y:S02]  /*0370*/  @!P3 IADD3 R9, PT, PT, R9, -R0.reuse, RZ ;  /* 0x800000000909b210 */ /* 0x080fe40007ffe0ff */
[----:B------:R-:W-:Y:S02]  /*0380*/  @!P4 IADD3 R13, PT, PT, R13, -R0, RZ ;  /* 0x800000000d0dc210 */ /* 0x000fe40007ffe0ff */
[----:B------:R-:W-:Y:S01]  /*0390*/  @!P5 IMAD.IADD R15, R15, 0x1, -R0 ;  /* 0x000000010f0fd824 */ /* 0x000fe200078e0a00 */
[----:B------:R-:W-:Y:S02]  /*03a0*/  ISETP.NE.AND P3, PT, R3, RZ, PT ;  /* 0x000000ff0300720c */ /* 0x000fe40003f65270 */
[----:B------:R-:W-:Y:S01]  /*03b0*/  LOP3.LUT R0, RZ, R3, RZ, 0x33, !PT ;  /* 0x00000003ff007212 */ /* 0x000fe200078e33ff */
[----:B------:R-:W-:Y:S01]  /*03c0*/  @!P2 IMAD.MOV R15, RZ, RZ, -R15 ;  /* 0x000000ffff0fa224 */ /* 0x000fe200078e0a0f */
[----:B------:R-:W-:-:S02]  /*03d0*/  @!P0 IADD3 R9, PT, PT, -R9, RZ, RZ ;  /* 0x000000ff09098210 */ /* 0x000fc40007ffe1ff */
[----:B------:R-:W-:Y:S02]  /*03e0*/  @!P1 IADD3 R13, PT, PT, -R13, RZ, RZ ;  /* 0x000000ff0d0d9210 */ /* 0x000fe40007ffe1ff */
[C---:B------:R-:W-:Y:S02]  /*03f0*/  SEL R7, R0.reuse, R9, !P3 ;  /* 0x0000000900077207 */ /* 0x040fe40005800000 */
[C---:B------:R-:W-:Y:S02]  /*0400*/  SEL R9, R0.reuse, R13, !P3 ;  /* 0x0000000d00097207 */ /* 0x040fe40005800000 */
[----:B0-----:R-:W-:Y:S01]  /*0410*/  SEL R11, R0, R15, !P3 ;  /* 0x0000000f000b7207 */ /* 0x001fe20005800000 */
[----:B------:R-:W-:-:S04]  /*0420*/  IMAD.WIDE R6, R7, 0x4, R4 ;  /* 0x0000000407067825 */ /* 0x000fc800078e0204 */
[--C-:B------:R-:W-:Y:S01]  /*0430*/  IMAD.WIDE R8, R9, 0x4, R4.reuse ;  /* 0x0000000409087825 */ /* 0x100fe200078e0204 */
[----:B------:R0:W5:Y:S03]  /*0440*/  LDG.E.CONSTANT R14, desc[UR4][R6.64] ;  /* 0x00000004060e7981 */ /* 0x000166000c1e9900 */
[----:B------:R-:W-:Y:S02]  /*0450*/  IMAD.WIDE R10, R11, 0x4, R4 ;  /* 0x000000040b0a7825 */ /* 0x000fe400078e0204 */
[----:B------:R0:W5:Y:S04]  /*0460*/  LDG.E.CONSTANT R5, desc[UR4][R8.64] ;  /* 0x0000000408057981 */ /* 0x000168000c1e9900 */
[----:B------:R0:W5:Y:S01]  /*0470*/  LDG.E.CONSTANT R3, desc[UR4][R10.64] ;  /* 0x000000040a037981 */ /* 0x000162000c1e9900 */
[----:B------:R-:W-:Y:S01]  /*0480*/  BSSY.RECONVERGENT B0, `(.L_x_5) ;  /* 0x000000e000007945 */ /* 0x000fe20003800200 */
[----:B--2---:R-:W-:-:S05]  /*0490*/  FADD R0, R12, 1 ;  /* 0x3f8000000c007421 */ /* 0x004fca0000000000 */
[----:B------:R-:W-:Y:S01]  /*04a0*/  IADD3 R4, PT, PT, R0, -0xd000000, RZ ;  /* 0xf300000000047810 */ /* 0x000fe20007ffe0ff */
[----:B------:R0:W1:Y:S03]  /*04b0*/  MUFU.RSQ R13, R0 ;  /* 0x00000000000d7308 */ /* 0x0000660000001400 */
[----:B------:R-:W-:-:S13]  /*04c0*/  ISETP.GT.U32.AND P0, PT, R4, 0x727fffff, PT ;  /* 0x727fffff0400780c */ /* 0x000fda0003f04070 */
[----:B0-----:R-:W-:Y:S05]  /*04d0*/  @!P0 BRA `(.L_x_6) ;  /* 0x0000000000108947 */ /* 0x001fea0003800000 */
[----:B------:R-:W-:-:S07]  /*04e0*/  MOV R12, 0x500 ;  /* 0x00000500000c7802 */ /* 0x000fce0000000f00 */
[----:B-1---5:R-:W-:Y:S05]  /*04f0*/  CALL.REL.NOINC `($__internal_0_$__cuda_sm20_sqrt_rn_f32_slowpath) ;  /* 0x0000000000f07944 */ /* 0x022fea0003c00000 */
[----:B------:R-:W-:Y:S01]  /*0500*/  MOV R4, R6 ;  /* 0x0000000600047202 */ /* 0x000fe20000000f00 */
[----:B------:R-:W-:Y:S06]  /*0510*/  BRA `(.L_x_7) ;  /* 0x0000000000107947 */ /* 0x000fec0003800000 */
.L_x_6:
[----:B-1----:R-:W-:Y:S01]  /*0520*/  FMUL.FTZ R7, R0, R13 ;  /* 0x0000000d00077220 */ /* 0x002fe20000410000 */
[----:B------:R-:W-:-:S03]  /*0530*/  FMUL.FTZ R4, R13, 0.5 ;  /* 0x3f0000000d047820 */ /* 0x000fc60000410000 */
[----:B------:R-:W-:-:S04]  /*0540*/  FFMA R0, -R7, R7, R0 ;  /* 0x0000000707007223 */ /* 0x000fc80000000100 */
[----:B------:R-:W-:-:S07]  /*0550*/  FFMA R4, R0, R4, R7 ;  /* 0x0000000400047223 */ /* 0x000fce0000000007 */
.L_x_7:
[----:B------:R-:W-:Y:S05]  /*0560*/  BSYNC.RECONVERGENT B0 ;  /* 0x0000000000007941 */ /* 0x000fea0003800200 */
.L_x_5:
[----:B-----5:R-:W-:Y:S01]  /*0570*/  FADD R0, R14, 1 ;  /* 0x3f8000000e007421 */ /* 0x020fe20000000000 */
[----:B------:R-:W-:Y:S03]  /*0580*/  BSSY.RECONVERGENT B0, `(.L_x_8) ;  /* 0x000000d000007945 */ /* 0x000fe60003800200 */
[----:B------:R-:W-:Y:S01]  /*0590*/  VIADD R6, R0, 0xf3000000 ;  /* 0xf300000000067836 */ /* 0x000fe20000000000 */
[----:B------:R0:W1:Y:S04]  /*05a0*/  MUFU.RSQ R9, R0 ;  /* 0x0000000000097308 */ /* 0x0000680000001400 */
[----:B------:R-:W-:-:S13]  /*05b0*/  ISETP.GT.U32.AND P0, PT, R6, 0x727fffff, PT ;  /* 0x727fffff0600780c */ /* 0x000fda0003f04070 */
[----:B01----:R-:W-:Y:S05]  /*05c0*/  @!P0 BRA `(.L_x_9) ;  /* 0x0000000000108947 */ /* 0x003fea0003800000 */
[----:B------:R-:W-:-:S07]  /*05d0*/  MOV R12, 0x5f0 ;  /* 0x000005f0000c7802 */ /* 0x000fce0000000f00 */
[----:B------:R-:W-:Y:S05]  /*05e0*/  CALL.REL.NOINC `($__internal_0_$__cuda_sm20_sqrt_rn_f32_slowpath) ;  /* 0x0000000000b47944 */ /* 0x000fea0003c00000 */
[----:B------:R-:W-:Y:S01]  /*05f0*/  MOV R7, R6 ;  /* 0x0000000600077202 */ /* 0x000fe20000000f00 */
[----:B------:R-:W-:Y:S06]  /*0600*/  BRA `(.L_x_10) ;  /* 0x0000000000107947 */ /* 0x000fec0003800000 */
.L_x_9:
[----:B------:R-:W-:Y:S01]  /*0610*/  FMUL.FTZ R7, R0, R9 ;  /* 0x0000000900077220 */ /* 0x000fe20000410000 */
[----:B------:R-:W-:-:S03]  /*0620*/  FMUL.FTZ R6, R9, 0.5 ;  /* 0x3f00000009067820 */ /* 0x000fc60000410000 */
[----:B------:R-:W-:-:S04]  /*0630*/  FFMA R0, -R7, R7, R0 ;  /* 0x0000000707007223 */ /* 0x000fc80000000100 */
[----:B------:R-:W-:-:S07]  /*0640*/  FFMA R7, R0, R6, R7 ;  /* 0x0000000600077223 */ /* 0x000fce0000000007 */
.L_x_10:
[----:B------:R-:W-:Y:S05]  /*0650*/  BSYNC.RECONVERGENT B0 ;  /* 0x0000000000007941 */ /* 0x000fea0003800200 */
.L_x_8:
[----:B------:R-:W-:Y:S01]  /*0660*/  FADD R0, R5, 1 ;  /* 0x3f80000005007421 */ /* 0x000fe20000000000 */
[----:B------:R-:W-:Y:S03]  /*0670*/  BSSY.RECONVERGENT B0, `(.L_x_11) ;  /* 0x000000d000007945 */ /* 0x000fe60003800200 */
[----:B------:R0:W1:Y:S01]  /*0680*/  MUFU.RSQ R9, R0 ;  /* 0x0000000000097308 */ /* 0x0000620000001400 */
[----:B------:R-:W-:-:S04]  /*0690*/  IADD3 R5, PT, PT, R0, -0xd000000, RZ ;  /* 0xf300000000057810 */ /* 0x000fc80007ffe0ff */
[----:B------:R-:W-:-:S13]  /*06a0*/  ISETP.GT.U32.AND P0, PT, R5, 0x727fffff, PT ;  /* 0x727fffff0500780c */ /* 0x000fda0003f04070 */
[----:B01----:R-:W-:Y:S05]  /*06b0*/  @!P0 BRA `(.L_x_12) ;  /* 0x0000000000108947 */ /* 0x003fea0003800000 */
[----:B------:R-:W-:-:S07]  /*06c0*/  MOV R12, 0x6e0 ;  /* 0x000006e0000c7802 */ /* 0x000fce0000000f00 */
[----:B------:R-:W-:Y:S05]  /*06d0*/  CALL.REL.NOINC `($__internal_0_$__cuda_sm20_sqrt_rn_f32_slowpath) ;  /* 0x0000000000787944 */ /* 0x000fea0003c00000 */
[----:B------:R-:W-:Y:S01]  /*06e0*/  IMAD.MOV.U32 R5, RZ, RZ, R6 ;  /* 0x000000ffff057224 */ /* 0x000fe200078e0006 */
[----:B------:R-:W-:Y:S06]  /*06f0*/  BRA `(.L_x_13) ;  /* 0x0000000000107947 */ /* 0x000fec0003800000 */
.L_x_12:
[----:B------:R-:W-:Y:S01]  /*0700*/  FMUL.FTZ R5, R0, R9 ;  /* 0x0000000900057220 */ /* 0x000fe20000410000 */
[----:B------:R-:W-:-:S03]  /*0710*/  FMUL.FTZ R6, R9, 0.5 ;  /* 0x3f00000009067820 */ /* 0x000fc60000410000 */
[----:B------:R-:W-:-:S04]  /*0720*/  FFMA R0, -R5, R5, R0 ;  /* 0x0000000505007223 */ /* 0x000fc80000000100 */
[----:B------:R-:W-:-:S07]  /*0730*/  FFMA R5, R0, R6, R5 ;  /* 0x0000000600057223 */ /* 0x000fce0000000005 */
.L_x_13:
[----:B------:R-:W-:Y:S05]  /*0740*/  BSYNC.RECONVERGENT B0 ;  /* 0x0000000000007941 */ /* 0x000fea0003800200 */
.L_x_11:
[----:B------:R-:W-:Y:S01]  /*0750*/  FADD R3, R3, 1 ;  /* 0x3f80000003037421 */ /* 0x000fe20000000000 */
[----:B------:R-:W-:Y:S03]  /*0760*/  BSSY.RECONVERGENT B0, `(.L_x_14) ;  /* 0x000000e000007945 */ /* 0x000fe60003800200 */
[----:B------:R0:W1:Y:S01]  /*0770*/  MUFU.RSQ R6, R3 ;  /* 0x0000000300067308 */ /* 0x0000620000001400 */
[----:B------:R-:W-:-:S04]  /*0780*/  IADD3 R0, PT, PT, R3, -0xd000000, RZ ;  /* 0xf300000003007810 */ /* 0x000fc80007ffe0ff */
[----:B------:R-:W-:-:S13]  /*0790*/  ISETP.GT.U32.AND P0, PT, R0, 0x727fffff, PT ;  /* 0x727fffff0000780c */ /* 0x000fda0003f04070 */
[----:B01----:R-:W-:Y:S05]  /*07a0*/  @!P0 BRA `(.L_x_15) ;  /* 0x0000000000148947 */ /* 0x003fea0003800000 */
[----:B------:R-:W-:Y:S02]  /*07b0*/  MOV R0, R3 ;  /* 0x0000000300007202 */ /* 0x000fe40000000f00 */
[----:B------:R-:W-:-:S07]  /*07c0*/  MOV R12, 0x7e0 ;  /* 0x000007e0000c7802 */ /* 0x000fce0000000f00 */
[----:B------:R-:W-:Y:S05]  /*07d0*/  CALL.REL.NOINC `($__internal_0_$__cuda_sm20_sqrt_rn_f32_slowpath) ;  /* 0x0000000000387944 */ /* 0x000fea0003c00000 */
[----:B------:R-:W-:Y:S01]  /*07e0*/  IMAD.MOV.U32 R0, RZ, RZ, R6 ;  /* 0x000000ffff007224 */ /* 0x000fe200078e0006 */
[----:B------:R-:W-:Y:S06]  /*07f0*/  BRA `(.L_x_16) ;  /* 0x0000000000107947 */ /* 0x000fec0003800000 */
.L_x_15:
[----:B------:R-:W-:Y:S01]  /*0800*/  FMUL.FTZ R0, R3, R6 ;  /* 0x0000000603007220 */ /* 0x000fe20000410000 */
[----:B------:R-:W-:-:S03]  /*0810*/  FMUL.FTZ R6, R6, 0.5 ;  /* 0x3f00000006067820 */ /* 0x000fc60000410000 */
[----:B------:R-:W-:-:S04]  /*0820*/  FFMA R3, -R0, R0, R3 ;  /* 0x0000000000037223 */ /* 0x000fc80000000103 */
[----:B------:R-:W-:-:S07]  /*0830*/  FFMA R0, R3, R6, R0 ;  /* 0x0000000603007223 */ /* 0x000fce0000000000 */
.L_x_16:
[----:B------:R-:W-:Y:S05]  /*0840*/  BSYNC.RECONVERGENT B0 ;  /* 0x0000000000007941 */ /* 0x000fea0003800200 */
.L_x_14:
[----:B------:R-:W0:Y:S01]  /*0850*/  LDC.64 R8, c[0x0][0x388] ;  /* 0x0000e200ff087b82 */ /* 0x000e220000000a00 */
[----:B------:R-:W-:-:S04]  /*0860*/  FADD R4, R7, R4 ;  /* 0x0000000407047221 */ /* 0x000fc80000000000 */
[----:B------:R-:W-:-:S04]  /*0870*/  FADD R5, R4, R5 ;  /* 0x0000000504057221 */ /* 0x000fc80000000000 */
[----:B------:R-:W-:Y:S01]  /*0880*/  FADD R5, R5, R0 ;  /* 0x0000000005057221 */ /* 0x000fe20000000000 */
[----:B0-----:R-:W-:-:S05]  /*0890*/  IMAD.WIDE R2, R2, 0x4, R8 ;  /* 0x0000000402027825 */ /* 0x001fca00078e0208 */
[----:B------:R-:W-:Y:S01]  /*08a0*/  STG.E desc[UR4][R2.64], R5 ;  /* 0x0000000502007986 */ /* 0x000fe2000c101904 */
[----:B------:R-:W-:Y:S05]  /*08b0*/  EXIT ;  /* 0x000000000000794d */ /* 0x000fea0003800000 */
        .weak           $__internal_0_$__cuda_sm20_sqrt_rn_f32_slowpath
        .type           $__internal_0_$__cuda_sm20_sqrt_rn_f32_slowpath,@function
        .size           $__internal_0_$__cuda_sm20_sqrt_rn_f32_slowpath,(.L_x_142 - $__internal_0_$__cuda_sm20_sqrt_rn_f32_slowpath)
$__internal_0_$__cuda_sm20_sqrt_rn_f32_slowpath:
[----:B------:R-:W-:-:S13]  /*08c0*/  LOP3.LUT P0, RZ, R0, 0x7fffffff, RZ, 0xc0, !PT ;  /* 0x7fffffff00ff7812 */ /* 0x000fda000780c0ff */
[----:B------:R-:W-:Y:S01]  /*08d0*/  @!P0 MOV R6, R0 ;  /* 0x0000000000068202 */ /* 0x000fe20000000f00 */
[----:B------:R-:W-:Y:S06]  /*08e0*/  @!P0 BRA `(.L_x_17) ;  /* 0x0000000000408947 */ /* 0x000fec0003800000 */
[----:B------:R-:W-:-:S13]  /*08f0*/  FSETP.GEU.FTZ.AND P0, PT, R0, RZ, PT ;  /* 0x000000ff0000720b */ /* 0x000fda0003f1e000 */
[----:B------:R-:W-:Y:S01]  /*0900*/  @!P0 MOV R6, 0x7fffffff ;  /* 0x7fffffff00068802 */ /* 0x000fe20000000f00 */
[----:B------:R-:W-:Y:S06]  /*0910*/  @!P0 BRA `(.L_x_17) ;  /* 0x0000000000348947 */ /* 0x000fec0003800000 */
[----:B------:R-:W-:-:S13]  /*0920*/  FSETP.GTU.FTZ.AND P0, PT, |R0|, +INF , PT ;  /* 0x7f8000000000780b */ /* 0x000fda0003f1c200 */
[----:B------:R-:W-:Y:S01]  /*0930*/  @P0 FADD.FTZ R6, R0, 1 ;  /* 0x3f80000000060421 */ /* 0x000fe20000010000 */
[----:B------:R-:W-:Y:S06]  /*0940*/  @P0 BRA `(.L_x_17) ;  /* 0x0000000000280947 */ /* 0x000fec0003800000 */
[----:B------:R-:W-:-:S13]  /*0950*/  FSETP.NEU.FTZ.AND P0, PT, |R0|, +INF , PT ;  /* 0x7f8000000000780b */ /* 0x000fda0003f1d200 */
[----:B------:R-:W-:-:S04]  /*0960*/  @P0 FFMA R8, R0, 1.84467440737095516160e+19, RZ ;  /* 0x5f80000000080823 */ /* 0x000fc800000000ff */
[----:B------:R-:W0:Y:S02]  /*0970*/  @P0 MUFU.RSQ R9, R8 ;  /* 0x0000000800090308 */ /* 0x000e240000001400 */
[----:B0-----:R-:W-:Y:S01]  /*0980*/  @P0 FMUL.FTZ R11, R8, R9 ;  /* 0x00000009080b0220 */ /* 0x001fe20000410000 */
[----:B------:R-:W-:-:S03]  /*0990*/  @P0 FMUL.FTZ R9, R9, 0.5 ;  /* 0x3f00000009090820 */ /* 0x000fc60000410000 */
[----:B------:R-:W-:-:S04]  /*09a0*/  @P0 FADD.FTZ R6, -R11, -RZ ;  /* 0x800000ff0b060221 */ /* 0x000fc80000010100 */
[----:B------:R-:W-:Y:S01]  /*09b0*/  @P0 FFMA R10, R11, R6, R8 ;  /* 0x000000060b0a0223 */ /* 0x000fe20000000008 */
[----:B------:R-:W-:-:S03]  /*09c0*/  @!P0 IMAD.MOV.U32 R6, RZ, RZ, R0 ;  /* 0x000000ffff068224 */ /* 0x000fc600078e0000 */
[----:B------:R-:W-:-:S04]  /*09d0*/  @P0 FFMA R9, R10, R9, R11 ;  /* 0x000000090a090223 */ /* 0x000fc8000000000b */
[----:B------:R-:W-:-:S07]  /*09e0*/  @P0 FMUL.FTZ R6, R9, 2.3283064365386962891e-10 ;  /* 0x2f80000009060820 */ /* 0x000fce0000410000 */
.L_x_17:
[----:B------:R-:W-:Y:S01]  /*09f0*/  HFMA2 R9, -RZ, RZ, 0, 0 ;  /* 0x00000000ff097431 */ /* 0x000fe200000001ff */
[----:B------:R-:W-:-:S04]  /*0a00*/  MOV R8, R12 ;  /* 0x0000000c00087202 */ /* 0x000fc80000000f00 */
[----:B------:R-:W-:Y:S05]  /*0a10*/  RET.REL.NODEC R8 `(_Z22kernel_independent_opsPKfPfi) ;  /* 0xfffffff408787950 */ /* 0x000fea0003c3ffff */
.L_x_18:
        /* <DEDUP_REMOVED lines=14> */
.L_x_142:


//--------------------- .text._Z23kernel_dependency_chainPKfPfi --------------------------
	.section	.text._Z23kernel_dependency_chainPKfPfi,"ax",@progbits
	.align	128
        .global         _Z23kernel_dependency_chainPKfPfi
        .type           _Z23kernel_dependency_chainPKfPfi,@function
        .size           _Z23kernel_dependency_chainPKfPfi,(.L_x_143 - _Z23kernel_dependency_chainPKfPfi)
        .other          _Z23kernel_dependency_chainPKfPfi,@"STO_CUDA_ENTRY STV_DEFAULT"
_Z23kernel_dependency_chainPKfPfi:
.text._Z23kernel_dependency_chainPKfPfi:
[----:B------:R-:W-:Y:S01]  /*0000*/  LDC R1, c[0x0][0x37c] ;  /* 0x0000df00ff017b82 */ /* 0x000fe20000000800 */
[----:B------:R-:W0:Y:S07]  /*0010*/  S2R R0, SR_TID.X ;  /* 0x0000000000007919 */ /* 0x000e2e0000002100 */
[----:B------:R-:W0:Y:S01]  /*0020*/  S2UR UR4, SR_CTAID.X ;  /* 0x00000000000479c3 */ /* 0x000e220000002500 */
[----:B------:R-:W1:Y:S07]  /*0030*/  LDCU UR5, c[0x0][0x390] ;  /* 0x00007200ff0577ac */ /* 0x000e6e0008000800 */
[----:B------:R-:W0:Y:S02]  /*0040*/  LDC R5, c[0x0][0x360] ;  /* 0x0000d800ff057b82 */ /* 0x000e240000000800 */
[----:B0-----:R-:W-:-:S05]  /*0050*/  IMAD R5, R5, UR4, R0 ;  /* 0x0000000405057c24 */ /* 0x001fca000f8e0200 */
[----:B-1----:R-:W-:-:S13]  /*0060*/  ISETP.GE.AND P0, PT, R5, UR5, PT ;  /* 0x0000000505007c0c */ /* 0x002fda000bf06270 */
[----:B------:R-:W-:Y:S05]  /*0070*/  @P0 EXIT ;  /* 0x000000000000094d */ /* 0x000fea0003800000 */
[----:B------:R-:W0:Y:S01]  /*0080*/  LDC.64 R2, c[0x0][0x380] ;  /* 0x0000e000ff027b82 */ /* 0x000e220000000a00 */
[----:B------:R-:W1:Y:S01]  /*0090*/  LDCU.64 UR6, c[0x0][0x358] ;  /* 0x00006b00ff0677ac */ /* 0x000e620008000a00 */
[----:B0-----:R-:W-:-:S05]  /*00a0*/  IMAD.WIDE R2, R5, 0x4, R2 ;  /* 0x0000000405027825 */ /* 0x001fca00078e0202 */
[----:B-1----:R0:W5:Y:S01]  /*00b0*/  LDG.E.CONSTANT R7, desc[UR6][R2.64] ;  /* 0x0000000602077981 */ /* 0x002162000c1e9900 */
[----:B------:R-:W-:-:S05]  /*00c0*/  UMOV UR4, URZ ;  /* 0x000000ff00047c82 */ /* 0x000fca0008000000 */
.L_x_23:
[----:B-----5:R-:W-:Y:S01]  /*00d0*/  FADD R0, R7, 1 ;  /* 0x3f80000007007421 */ /* 0x020fe20000000000 */
[----:B------:R-:W-:Y:S01]  /*00e0*/  UIADD3 UR4, UPT, UPT, UR4, 0x1, URZ ;  /* 0x0000000104047890 */ /* 0x000fe2000fffe0ff */
[----:B------:R-:W-:Y:S02]  /*00f0*/  BSSY.RECONVERGENT B0, `(.L_x_19) ;  /* 0x000000f000007945 */ /* 0x000fe40003800200 */
[----:B0-----:R0:W1:Y:S01]  /*0100*/  MUFU.RSQ R3, R0 ;  /* 0x0000000000037308 */ /* 0x0010620000001400 */
[----:B------:R-:W-:Y:S01]  /*0110*/  IADD3 R2, PT, PT, R0, -0xd000000, RZ ;  /* 0xf300000000027810 */ /* 0x000fe20007ffe0ff */
[----:B------:R-:W-:-:S03]  /*0120*/  UISETP.NE.AND UP0, UPT, UR4, 0x64, UPT ;  /* 0x000000640400788c */ /* 0x000fc6000bf05270 */
[----:B------:R-:W-:-:S13]  /*0130*/  ISETP.GT.U32.AND P0, PT, R2, 0x727fffff, PT ;  /* 0x727fffff0200780c */ /* 0x000fda0003f04070 */
[----:B01----:R-:W-:Y:S05]  /*0140*/  @!P0 BRA `(.L_x_20) ;  /* 0x0000000000148947 */ /* 0x003fea0003800000 */
[----:B------:R-:W-:Y:S01]  /*0150*/  BSSY.RECONVERGENT B1, `(.L_x_21) ;  /* 0x0000003000017945 */ /* 0x000fe20003800200 */
[----:B------:R-:W-:-:S07]  /*0160*/  MOV R9, 0x180 ;  /* 0x0000018000097802 */ /* 0x000fce0000000f00 */
[----:B------:R-:W-:Y:S05]  /*0170*/  CALL.REL.NOINC `($__internal_1_$__cuda_sm20_sqrt_rn_f32_slowpath) ;  /* 0x0000000000307944 */ /* 0x000fea0003c00000 */
[----:B------:R-:W-:Y:S05]  /*0180*/  BSYNC.RECONVERGENT B1 ;  /* 0x0000000000017941 */ /* 0x000fea0003800200 */
.L_x_21:
[----:B------:R-:W-:Y:S05]  /*0190*/  BRA `(.L_x_22) ;  /* 0x0000000000107947 */ /* 0x000fea0003800000 */
.L_x_20:
[----:B------:R-:W-:Y:S01]  /*01a0*/  FMUL.FTZ R7, R0, R3 ;  /* 0x0000000300077220 */ /* 0x000fe20000410000 */
[----:B------:R-:W-:-:S03]  /*01b0*/  FMUL.FTZ R2, R3, 0.5 ;  /* 0x3f00000003027820 */ /* 0x000fc60000410000 */
[----:B------:R-:W-:-:S04]  /*01c0*/  FFMA R0, -R7, R7, R0 ;  /* 0x0000000707007223 */ /* 0x000fc80000000100 */
[----:B------:R-:W-:-:S07]  /*01d0*/  FFMA R7, R0, R2, R7 ;  /* 0x0000000200077223 */ /* 0x000fce0000000007 */
.L_x_22:
[----:B------:R-:W-:Y:S05]  /*01e0*/  BSYNC.RECONVERGENT B0 ;  /* 0x0000000000007941 */ /* 0x000fea0003800200 */
.L_x_19:
[----:B------:R-:W-:Y:S05]  /*01f0*/  BRA.U UP0, `(.L_x_23) ;  /* 0xfffffffd00b47547 */ /* 0x000fea000b83ffff */
[----:B------:R-:W0:Y:S02]  /*0200*/  LDC.64 R2, c[0x0][0x388] ;  /* 0x0000e200ff027b82 */ /* 0x000e240000000a00 */
[----:B0-----:R-:W-:-:S05]  /*0210*/  IMAD.WIDE R2, R5, 0x4, R2 ;  /* 0x0000000405027825 */ /* 0x001fca00078e0202 */
[----:B------:R-:W-:Y:S01]  /*0220*/  STG.E desc[UR6][R2.64], R7 ;  /* 0x0000000702007986 */ /* 0x000fe2000c101906 */
[----:B------:R-:W-:Y:S05]  /*0230*/  EXIT ;  /* 0x000000000000794d */ /* 0x000fea0003800000 */
        .weak           $__internal_1_$__cuda_sm20_sqrt_rn_f32_slowpath
        .type           $__internal_1_$__cuda_sm20_sqrt_rn_f32_slowpath,@function
        .size           $__internal_1_$__cuda_sm20_sqrt_rn_f32_slowpath,(.L_x_143 - $__internal_1_$__cuda_sm20_sqrt_rn_f32_slowpath)
$__internal_1_$__cuda_sm20_sqrt_rn_f32_slowpath:
        /* <DEDUP_REMOVED lines=13> */
[----:B------:R-:W-:Y:S01]  /*0310*/  @P0 FMUL.FTZ R8, R2, 0.5 ;  /* 0x3f00000002080820 */ /* 0x000fe20000410000 */
[----:B------:R-:W-:Y:S02]  /*0320*/  @!P0 MOV R2, R0 ;  /* 0x0000000000028202 */ /* 0x000fe40000000f00 */
[----:B------:R-:W-:-:S04]  /*0330*/  @P0 FADD.FTZ R6, -R4, -RZ ;  /* 0x800000ff04060221 */ /* 0x000fc80000010100 */
[----:B------:R-:W-:-:S04]  /*0340*/  @P0 FFMA R7, R4, R6, R3 ;  /* 0x0000000604070223 */ /* 0x000fc80000000003 */
[----:B------:R-:W-:-:S04]  /*0350*/  @P0 FFMA R7, R7, R8, R4 ;  /* 0x0000000807070223 */ /* 0x000fc80000000004 */
[----:B------:R-:W-:-:S07]  /*0360*/  @P0 FMUL.FTZ R2, R7, 2.3283064365386962891e-10 ;  /* 0x2f80000007020820 */ /* 0x000fce0000410000 */
.L_x_24:
[----:B------:R-:W-:Y:S01]  /*0370*/  HFMA2 R3, -RZ, RZ, 0, 0 ;  /* 0x00000000ff037431 */ /* 0x000fe200000001ff */
[----:B------:R-:W-:Y:S02]  /*0380*/  MOV R7, R2 ;  /* 0x0000000200077202 */ /* 0x000fe40000000f00 */
[----:B------:R-:W-:-:S04]  /*0390*/  MOV R2, R9 ;  /* 0x0000000900027202 */ /* 0x000fc80000000f00 */
[----:B------:R-:W-:Y:S05]  /*03a0*/  RET.REL.NODEC R2 `(_Z23kernel_dependency_chainPKfPfi) ;  /* 0xfffffffc02147950 */ /* 0x000fea0003c3ffff */
.L_x_25:
        /* <DEDUP_REMOVED lines=13> */
.L_x_143:


//--------------------- .text._Z20kernel_texture_heavyyPfi --------------------------
	.section	.text._Z20kernel_texture_heavyyPfi,"ax",@progbits
	.align	128
        .global         _Z20kernel_texture_heavyyPfi
        .type           _Z20kernel_texture_heavyyPfi,@function
        .size           _Z20kernel_texture_heavyyPfi,(.L_x_163 - _Z20kernel_texture_heavyyPfi)
        .other          _Z20kernel_texture_heavyyPfi,@"STO_CUDA_ENTRY STV_DEFAULT"
_Z20kernel_texture_heavyyPfi:
.text._Z20kernel_texture_heavyyPfi:
        /* <DEDUP_REMOVED lines=9> */
[----:B------:R-:W0:Y:S01]  /*0090*/  LDC R6, c[0x0][0x390] ;  /* 0x0000e400ff067b82 */ /* 0x000e220000000800 */
[----:B------:R-:W-:Y:S01]  /*00a0*/  ISETP.NE.AND P0, PT, R4, RZ, PT ;  /* 0x000000ff0400720c */ /* 0x000fe20003f05270 */
[----:B------:R-:W1:Y:S01]  /*00b0*/  LDCU.64 UR8, c[0x0][0x358] ;  /* 0x00006b00ff0877ac */ /* 0x000e620008000a00 */
[----:B------:R-:W2:Y:S01]  /*00c0*/  I2F.RP R0, R11 ;  /* 0x0000000b00007306 */ /* 0x000ea20000209400 */
[----:B------:R-:W-:Y:S01]  /*00d0*/  LOP3.LUT R9, RZ, R4, RZ, 0x33, !PT ;  /* 0x00000004ff097212 */ /* 0x000fe200078e33ff */
[----:B------:R-:W-:-:S06]  /*00e0*/  UMOV UR4, URZ ;  /* 0x000000ff00047c82 */ /* 0x000fcc0008000000 */
[----:B--2---:R-:W2:Y:S02]  /*00f0*/  MUFU.RCP R0, R0 ;  /* 0x0000000000007308 */ /* 0x004ea40000001000 */
[----:B--2---:R-:W-:Y:S01]  /*0100*/  VIADD R2, R0, 0xffffffe ;  /* 0x0ffffffe00027836 */ /* 0x004fe20000000000 */
[----:B------:R-:W-:-:S05]  /*0110*/  MOV R0, R5 ;  /* 0x0000000500007202 */ /* 0x000fca0000000f00 */
[----:B------:R2:W3:Y:S02]  /*0120*/  F2I.FTZ.U32.TRUNC.NTZ R3, R2 ;  /* 0x0000000200037305 */ /* 0x0004e4000021f000 */
[----:B--2---:R-:W-:Y:S02]  /*0130*/  HFMA2 R2, -RZ, RZ, 0, 0 ;  /* 0x00000000ff027431 */ /* 0x004fe400000001ff */
[----:B---3--:R-:W-:-:S04]  /*0140*/  IMAD.MOV R8, RZ, RZ, -R3 ;  /* 0x000000ffff087224 */ /* 0x008fc800078e0a03 */
[----:B------:R-:W-:-:S04]  /*0150*/  IMAD R7, R8, R11, RZ ;  /* 0x0000000b08077224 */ /* 0x000fc800078e02ff */
[----:B------:R-:W-:-:S04]  /*0160*/  IMAD.HI.U32 R3, R3, R7, R2 ;  /* 0x0000000703037227 */ /* 0x000fc800078e0002 */
[----:B01----:R-:W-:-:S07]  /*0170*/  IMAD.MOV.U32 R7, RZ, RZ, RZ ;  /* 0x000000ffff077224 */ /* 0x003fce00078e00ff */
.L_x_26:
[----:B------:R-:W-:Y:S01]  /*0180*/  IABS R4, R0 ;  /* 0x0000000000047213 */ /* 0x000fe20000000000 */
[----:B------:R-:W0:Y:S01]  /*0190*/  LDCU UR6, c[0x0][0x380] ;  /* 0x00007000ff0677ac */ /* 0x000e220008000800 */
[----:B------:R-:W-:Y:S02]  /*01a0*/  IABS R15, R6 ;  /* 0x00000006000f7213 */ /* 0x000fe40000000000 */
[----:B------:R-:W-:Y:S01]  /*01b0*/  ISETP.GE.AND P2, PT, R0, RZ, PT ;  /* 0x000000ff0000720c */ /* 0x000fe20003f46270 */
[----:B------:R-:W-:Y:S01]  /*01c0*/  IMAD.HI.U32 R2, R3, R4, RZ ;  /* 0x0000000403027227 */ /* 0x000fe200078e00ff */
[----:B------:R-:W-:-:S03]  /*01d0*/  UMOV UR7, URZ ;  /* 0x000000ff00077c82 */ /* 0x000fc60008000000 */
[----:B------:R-:W-:-:S04]  /*01e0*/  IMAD.MOV R13, RZ, RZ, -R2 ;  /* 0x000000ffff0d7224 */ /* 0x000fc800078e0a02 */
[----:B------:R-:W-:-:S05]  /*01f0*/  IMAD R2, R15, R13, R4 ;  /* 0x0000000d0f027224 */ /* 0x000fca00078e0204 */
[----:B------:R-:W-:-:S13]  /*0200*/  ISETP.GT.U32.AND P1, PT, R11, R2, PT ;  /* 0x000000020b00720c */ /* 0x000fda0003f24070 */
[----:B------:R-:W-:-:S04]  /*0210*/  @!P1 IADD3 R2, PT, PT, R2, -R15, RZ ;  /* 0x8000000f02029210 */ /* 0x000fc80007ffe0ff */
[----:B------:R-:W-:-:S13]  /*0220*/  ISETP.GT.U32.AND P1, PT, R11, R2, PT ;  /* 0x000000020b00720c */ /* 0x000fda0003f24070 */
[----:B------:R-:W-:-:S05]  /*0230*/  @!P1 IMAD.IADD R2, R2, 0x1, -R15 ;  /* 0x0000000102029824 */ /* 0x000fca00078e0a0f */
[----:B------:R-:W-:-:S04]  /*0240*/  @!P2 IADD3 R2, PT, PT, -R2, RZ, RZ ;  /* 0x000000ff0202a210 */ /* 0x000fc80007ffe1ff */
[----:B------:R-:W-:-:S06]  /*0250*/  SEL R2, R9, R2, !P0 ;  /* 0x0000000209027207 */ /* 0x000fcc0004000000 */
[----:B0-----:R-:W5:Y:S01]  /*0260*/  TLD.LZ RZ, R2, R2, UR6, 1D, 0x1 ;  /* 0x00ff06ff02027f66 */ /* 0x001f6200081e01ff */
[----:B------:R-:W-:Y:S01]  /*0270*/  UIADD3 UR4, UPT, UPT, UR4, 0x1, URZ ;  /* 0x0000000104047890 */ /* 0x000fe2000fffe0ff */
[----:B------:R-:W-:-:S03]  /*0280*/  VIADD R0, R0, 0x3e8 ;  /* 0x000003e800007836 */ /* 0x000fc60000000000 */
[----:B------:R-:W-:Y:S01]  /*0290*/  UISETP.NE.AND UP0, UPT, UR4, 0x10, UPT ;  /* 0x000000100400788c */ /* 0x000fe2000bf05270 */
[----:B-----5:R-:W-:-:S08]  /*02a0*/  FADD R7, R2, R7 ;  /* 0x0000000702077221 */ /* 0x020fd00000000000 */
[----:B------:R-:W-:Y:S05]  /*02b0*/  BRA.U UP0, `(.L_x_26) ;  /* 0xfffffffd00b07547 */ /* 0x000fea000b83ffff */
[----:B------:R-:W0:Y:S02]  /*02c0*/  LDC.64 R2, c[0x0][0x388] ;  /* 0x0000e200ff027b82 */ /* 0x000e240000000a00 */
[----:B0-----:R-:W-:-:S05]  /*02d0*/  IMAD.WIDE R2, R5, 0x4, R2 ;  /* 0x0000000405027825 */ /* 0x001fca00078e0202 */
[----:B------:R-:W-:Y:S01]  /*02e0*/  STG.E desc[UR8][R2.64], R7 ;  /* 0x0000000702007986 */ /* 0x000fe2000c101908 */
[----:B------:R-:W-:Y:S05]  /*02f0*/  EXIT ;  /* 0x000000000000794d */ /* 0x000fea0003800000 */
.L_x_27:
        /* <DEDUP_REMOVED lines=16> */
.L_x_163:


//--------------------- .text._Z24kernel_atomic_warp_levelPi --------------------------
	.section	.text._Z24kernel_atomic_warp_levelPi,"ax",@progbits
	.align	128
        .global         _Z24kernel_atomic_warp_levelPi
        .type           _Z24kernel_atomic_warp_levelPi,@function
        .size           _Z24kernel_atomic_warp_levelPi,(.L_x_164 - _Z24kernel_atomic_warp_levelPi)
        .other          _Z24kernel_atomic_warp_levelPi,@"STO_CUDA_ENTRY STV_DEFAULT"
_Z24kernel_atomic_warp_levelPi:
.text._Z24kernel_atomic_warp_levelPi:
[----:B------:R-:W-:Y:S01]  /*0000*/  LDC R1, c[0x0][0x37c] ;  /* 0x0000df00ff017b82 */ /* 0x000fe20000000800 */
[----:B------:R-:W0:Y:S07]  /*0010*/  S2R R0, SR_TID.X ;  /* 0x0000000000007919 */ /* 0x000e2e0000002100 */
[----:B------:R-:W1:Y:S01]  /*0020*/  S2UR UR5, SR_CgaCtaId ;  /* 0x00000000000579c3 */ /* 0x000e620000008800 */
[----:B------:R-:W-:Y:S02]  /*0030*/  UMOV UR4, 0x400 ;  /* 0x0000040000047882 */ /* 0x000fe40000000000 */
[----:B-1----:R-:W-:Y:S01]  /*0040*/  ULEA UR4, UR5, UR4, 0x18 ;  /* 0x0000000405047291 */ /* 0x002fe2000f8ec0ff */
[----:B0-----:R-:W-:-:S13]  /*0050*/  ISETP.NE.AND P0, PT, R0, RZ, PT ;  /* 0x000000ff0000720c */ /* 0x001fda0003f05270 */
[----:B------:R-:W-:Y:S01]  /*0060*/  @!P0 STS [UR4], RZ ;  /* 0x000000ffff008988 */ /* 0x000fe20008000804 */
[----:B------:R-:W-:Y:S06]  /*0070*/  BAR.SYNC.DEFER_BLOCKING 0x0 ;  /* 0x0000000000007b1d */ /* 0x000fec0000010000 */
[----:B------:R-:W-:Y:S02]  /*0080*/  ATOMS.POPC.INC.32 RZ, [UR4] ;  /* 0x00000000ffff7f8c */ /* 0x000fe4000d800004 */
[----:B------:R-:W-:Y:S06]  /*0090*/  BAR.SYNC.DEFER_BLOCKING 0x0 ;  /* 0x0000000000007b1d */ /* 0x000fec0000010000 */
[----:B------:R-:W-:Y:S05]  /*00a0*/  @P0 EXIT ;  /* 0x000000000000094d */ /* 0x000fea0003800000 */
[----:B------:R-:W0:Y:S01]  /*00b0*/  LDS R5, [UR4] ;  /* 0x00000004ff057984 */ /* 0x000e220008000800 */
[----:B------:R-:W0:Y:S01]  /*00c0*/  LDC.64 R2, c[0x0][0x380] ;  /* 0x0000e000ff027b82 */ /* 0x000e220000000a00 */
[----:B------:R-:W0:Y:S02]  /*00d0*/  LDCU.64 UR6, c[0x0][0x358] ;  /* 0x00006b00ff0677ac */ /* 0x000e240008000a00 */
[----:B0-----:R-:W-:Y:S01]  /*00e0*/  REDG.E.ADD.STRONG.GPU desc[UR6][R2.64], R5 ;  /* 0x000000050200798e */ /* 0x001fe2000c12e106 */
[----:B------:R-:W-:Y:S05]  /*00f0*/  EXIT ;  /* 0x000000000000794d */ /* 0x000fea0003800000 */
.L_x_28:
        /* <DEDUP_REMOVED lines=16> */
.L_x_164:


//--------------------- .text._Z25kernel_atomic_distributedPii --------------------------
	.section	.text._Z25kernel_atomic_distributedPii,"ax",@progbits
	.align	128
        .global         _Z25kernel_atomic_distributedPii
        .type           _Z25kernel_atomic_distributedPii,@function
        .size           _Z25kernel_atomic_distributedPii,(.L_x_165 - _Z25kernel_atomic_distributedPii)
        .other          _Z25kernel_atomic_distributedPii,@"STO_CUDA_ENTRY STV_DEFAULT"
_Z25kernel_atomic_distributedPii:
.text._Z25kernel_atomic_distributedPii:
[----:B------:R-:W-:Y:S08]  /*0000*/  LDC R1, c[0x0][0x37c] ;  /* 0x0000df00ff017b82 */ /* 0x000ff00000000800 */
[----:B------:R-:W0:Y:S01]  /*0010*/  LDC R8, c[0x0][0x388] ;  /* 0x0000e200ff087b82 */ /* 0x000e220000000800 */
[----:B------:R-:W1:Y:S07]  /*0020*/  S2R R5, SR_TID.X ;  /* 0x0000000000057919 */ /* 0x000e6e0000002100 */
[----:B------:R-:W1:Y:S08]  /*0030*/  S2UR UR4, SR_CTAID.X ;  /* 0x00000000000479c3 */ /* 0x000e700000002500 */
[----:B------:R-:W1:Y:S01]  /*0040*/  LDC R0, c[0x0][0x360] ;  /* 0x0000d800ff007b82 */ /* 0x000e620000000800 */
[----:B0-----:R-:W-:-:S04]  /*0050*/  IABS R7, R8 ;  /* 0x0000000800077213 */ /* 0x001fc80000000000 */
[----:B------:R-:W0:Y:S01]  /*0060*/  I2F.RP R4, R7 ;  /* 0x0000000700047306 */ /* 0x000e220000209400 */
[----:B-1----:R-:W-:Y:S01]  /*0070*/  IMAD R0, R0, UR4, R5 ;  /* 0x0000000400007c24 */ /* 0x002fe2000f8e0205 */
[----:B------:R-:W1:Y:S06]  /*0080*/  LDCU.64 UR4, c[0x0][0x358] ;  /* 0x00006b00ff0477ac */ /* 0x000e6c0008000a00 */
[----:B0-----:R-:W0:Y:S01]  /*0090*/  MUFU.RCP R4, R4 ;  /* 0x0000000400047308 */ /* 0x001e220000001000 */
[----:B------:R-:W-:Y:S01]  /*00a0*/  ISETP.GE.AND P2, PT, R0, RZ, PT ;  /* 0x000000ff0000720c */ /* 0x000fe20003f46270 */
[----:B0-----:R-:W-:Y:S01]  /*00b0*/  VIADD R2, R4, 0xffffffe ;  /* 0x0ffffffe04027836 */ /* 0x001fe20000000000 */
[----:B------:R-:W-:-:S05]  /*00c0*/  IABS R4, R0 ;  /* 0x0000000000047213 */ /* 0x000fca0000000000 */
[----:B------:R0:W2:Y:S02]  /*00d0*/  F2I.FTZ.U32.TRUNC.NTZ R3, R2 ;  /* 0x0000000200037305 */ /* 0x0000a4000021f000 */
[----:B0-----:R-:W-:Y:S02]  /*00e0*/  HFMA2 R2, -RZ, RZ, 0, 0 ;  /* 0x00000000ff027431 */ /* 0x001fe400000001ff */
[----:B--2---:R-:W-:-:S04]  /*00f0*/  IMAD.MOV R6, RZ, RZ, -R3 ;  /* 0x000000ffff067224 */ /* 0x004fc800078e0a03 */
[----:B------:R-:W-:-:S04]  /*0100*/  IMAD R5, R6, R7, RZ ;  /* 0x0000000706057224 */ /* 0x000fc800078e02ff */
[----:B------:R-:W-:Y:S01]  /*0110*/  IMAD.HI.U32 R3, R3, R5, R2 ;  /* 0x0000000503037227 */ /* 0x000fe200078e0002 */
[----:B------:R-:W-:-:S05]  /*0120*/  MOV R5, 0x1 ;  /* 0x0000000100057802 */ /* 0x000fca0000000f00 */
[----:B------:R-:W-:-:S04]  /*0130*/  IMAD.HI.U32 R3, R3, R4, RZ ;  /* 0x0000000403037227 */ /* 0x000fc800078e00ff */
[----:B------:R-:W-:-:S04]  /*0140*/  IMAD.MOV R3, RZ, RZ, -R3 ;  /* 0x000000ffff037224 */ /* 0x000fc800078e0a03 */
[C---:B------:R-:W-:Y:S02]  /*0150*/  IMAD R4, R7.reuse, R3, R4 ;  /* 0x0000000307047224 */ /* 0x040fe400078e0204 */
[----:B------:R-:W0:Y:S03]  /*0160*/  LDC.64 R2, c[0x0][0x380] ;  /* 0x0000e000ff027b82 */ /* 0x000e260000000a00 */
[----:B------:R-:W-:-:S13]  /*0170*/  ISETP.GT.U32.AND P0, PT, R7, R4, PT ;  /* 0x000000040700720c */ /* 0x000fda0003f04070 */
[----:B------:R-:W-:Y:S02]  /*0180*/  @!P0 IADD3 R4, PT, PT, R4, -R7, RZ ;  /* 0x8000000704048210 */ /* 0x000fe40007ffe0ff */
[----:B------:R-:W-:Y:S02]  /*0190*/  ISETP.NE.AND P0, PT, R8, RZ, PT ;  /* 0x000000ff0800720c */ /* 0x000fe40003f05270 */
[----:B------:R-:W-:-:S13]  /*01a0*/  ISETP.GT.U32.AND P1, PT, R7, R4, PT ;  /* 0x000000040700720c */ /* 0x000fda0003f24070 */
[----:B------:R-:W-:-:S05]  /*01b0*/  @!P1 IMAD.IADD R4, R4, 0x1, -R7 ;  /* 0x0000000104049824 */ /* 0x000fca00078e0a07 */
[----:B------:R-:W-:Y:S02]  /*01c0*/  @!P2 IADD3 R4, PT, PT, -R4, RZ, RZ ;  /* 0x000000ff0404a210 */ /* 0x000fe40007ffe1ff */
[----:B------:R-:W-:-:S05]  /*01d0*/  @!P0 LOP3.LUT R4, RZ, R8, RZ, 0x33, !PT ;  /* 0x00000008ff048212 */ /* 0x000fca00078e33ff */
[----:B0-----:R-:W-:-:S05]  /*01e0*/  IMAD.WIDE R2, R4, 0x4, R2 ;  /* 0x0000000404027825 */ /* 0x001fca00078e0202 */
[----:B-1----:R-:W-:Y:S01]  /*01f0*/  REDG.E.ADD.STRONG.GPU desc[UR4][R2.64], R5 ;  /* 0x000000050200798e */ /* 0x002fe2000c12e104 */
[----:B------:R-:W-:Y:S05]  /*0200*/  EXIT ;  /* 0x000000000000794d */ /* 0x000fea0003800000 */
.L_x_29:
        /* <DEDUP_REMOVED lines=15> */
.L_x_165:


//--------------------- .text._Z29kernel_atomic_single_locationPi --------------------------
	.section	.text._Z29kernel_atomic_single_locationPi,"ax",@progbits
	.align	128
        .global         _Z29kernel_atomic_single_locationPi
        .type           _Z29kernel_atomic_single_locationPi,@function
        .size           _Z29kernel_atomic_single_locationPi,(.L_x_166 - _Z29kernel_atomic_single_locationPi)
        .other          _Z29kernel_atomic_single_locationPi,@"STO_CUDA_ENTRY STV_DEFAULT"
_Z29kernel_atomic_single_locationPi:
.text._Z29kernel_atomic_single_locationPi:
[----:B------:R-:W-:Y:S01]  /*0000*/  LDC R1, c[0x0][0x37c] ;  /* 0x0000df00ff017b82 */ /* 0x000fe20000000800 */
[----:B------:R-:W0:Y:S07]  /*0010*/  S2R R0, SR_LANEID ;  /* 0x0000000000007919 */ /* 0x000e2e0000000000 */
[----:B------:R-:W1:Y:S01]  /*0020*/  LDC.64 R2, c[0x0][0x380] ;  /* 0x0000e000ff027b82 */ /* 0x000e620000000a00 */
[----:B------:R-:W-:Y:S01]  /*0030*/  VOTEU.ANY UR6, UPT, PT ;  /* 0x0000000000067886 */ /* 0x000fe200038e0100 */
[----:B------:R-:W1:Y:S01]  /*0040*/  LDCU.64 UR4, c[0x0][0x358] ;  /* 0x00006b00ff0477ac */ /* 0x000e620008000a00 */
[----:B------:R-:W1:Y:S01]  /*0050*/  POPC R5, UR6 ;  /* 0x0000000600057d09 */ /* 0x000e620008000000 */
[----:B------:R-:W-:-:S06]  /*0060*/  UFLO.U32 UR7, UR6 ;  /* 0x00000006000772bd */ /* 0x000fcc00080e0000 */
[----:B0-----:R-:W-:-:S13]  /*0070*/  ISETP.EQ.U32.AND P0, PT, R0, UR7, PT ;  /* 0x0000000700007c0c */ /* 0x001fda000bf02070 */
[----:B-1----:R-:W-:Y:S01]  /*0080*/  @P0 REDG.E.ADD.STRONG.GPU desc[UR4][R2.64], R5 ;  /* 0x000000050200098e */ /* 0x002fe2000c12e104 */
[----:B------:R-:W-:Y:S05]  /*0090*/  EXIT ;  /* 0x000000000000794d */ /* 0x000fea0003800000 */
.L_x_30:
        /* <DEDUP_REMOVED lines=14> */
.L_x_166:


//--------------------- .text._Z24kernel_drain_heavy_writePfi --------------------------
	.section	.text._Z24kernel_drain_heavy_writePfi,"ax",@progbits
	.align	128
        .global         _Z24kernel_drain_heavy_writePfi
        .type           _Z24kernel_drain_heavy_writePfi,@function
        .size           _Z24kernel_drain_heavy_writePfi,(.L_x_167 - _Z24kernel_drain_heavy_writePfi)
        .other          _Z24kernel_drain_heavy_writePfi,@"STO_CUDA_ENTRY STV_DEFAULT"
_Z24kernel_drain_heavy_writePfi:
.text._Z24kernel_drain_heavy_writePfi:
[----:B------:R-:W-:Y:S01]  /*0000*/  LDC R1, c[0x0][0x37c] ;  /* 0x0000df00ff017b82 */ /* 0x000fe20000000800 */
[----:B------:R-:W0:Y:S07]  /*0010*/  S2R R5, SR_TID.X ;  /* 0x0000000000057919 */ /* 0x000e2e0000002100 */
[----:B------:R-:W0:Y:S01]  /*0020*/  S2UR UR4, SR_CTAID.X ;  /* 0x00000000000479c3 */ /* 0x000e220000002500 */
[----:B------:R-:W1:Y:S07]  /*0030*/  LDCU UR6, c[0x0][0x388] ;  /* 0x00007100ff0677ac */ /* 0x000e6e0008000800 */
[----:B------:R-:W0:Y:S01]  /*0040*/  LDC R0, c[0x0][0x360] ;  /* 0x0000d800ff007b82 */ /* 0x000e220000000800 */
[----:B------:R-:W2:Y:S01]  /*0050*/  LDCU UR5, c[0x0][0x370] ;  /* 0x00006e00ff0577ac */ /* 0x000ea20008000800 */
[----:B0-----:R-:W-:-:S02]  /*0060*/  IMAD R5, R0, UR4, R5 ;  /* 0x0000000400057c24 */ /* 0x001fc4000f8e0205 */
[----:B--2---:R-:W-:-:S03]  /*0070*/  IMAD R0, R0, UR5, RZ ;  /* 0x0000000500007c24 */ /* 0x004fc6000f8e02ff */
[----:B-1----:R-:W-:-:S13]  /*0080*/  ISETP.GE.AND P0, PT, R5, UR6, PT ;  /* 0x0000000605007c0c */ /* 0x002fda000bf06270 */
[----:B------:R-:W-:Y:S05]  /*0090*/  @P0 EXIT ;  /* 0x000000000000094d */ /* 0x000fea0003800000 */
[----:B------:R-:W0:Y:S01]  /*00a0*/  I2F.U32.RP R8, R0 ;  /* 0x0000000000087306 */ /* 0x000e220000209000 */
[C---:B------:R-:W-:Y:S01]  /*00b0*/  IMAD.IADD R4, R0.reuse, 0x1, R5 ;  /* 0x0000000100047824 */ /* 0x040fe200078e0205 */
[----:B------:R-:W-:Y:S01]  /*00c0*/  ISETP.NE.U32.AND P2, PT, R0, RZ, PT ;  /* 0x000000ff0000720c */ /* 0x000fe20003f45070 */
[----:B------:R-:W-:Y:S01]  /*00d0*/  IMAD.MOV R9, RZ, RZ, -R0 ;  /* 0x000000ffff097224 */ /* 0x000fe200078e0a00 */
[----:B------:R-:W1:Y:S01]  /*00e0*/  LDCU.64 UR4, c[0x0][0x358] ;  /* 0x00006b00ff0477ac */ /* 0x000e620008000a00 */
[----:B------:R-:W-:Y:S01]  /*00f0*/  BSSY.RECONVERGENT B0, `(.L_x_31) ;  /* 0x0000025000007945 */ /* 0x000fe20003800200 */
[C---:B------:R-:W-:Y:S02]  /*0100*/  ISETP.GE.AND P0, PT, R4.reuse, UR6, PT ;  /* 0x0000000604007c0c */ /* 0x040fe4000bf06270 */
[----:B------:R-:W-:Y:S02]  /*0110*/  VIMNMX R7, PT, PT, R4, UR6, !PT ;  /* 0x0000000604077c48 */ /* 0x000fe4000ffe0100 */
[----:B------:R-:W-:-:S04]  /*0120*/  SEL R6, RZ, 0x1, P0 ;  /* 0x00000001ff067807 */ /* 0x000fc80000000000 */
[----:B------:R-:W-:Y:S01]  /*0130*/  IADD3 R7, PT, PT, R7, -R4, -R6 ;  /* 0x8000000407077210 */ /* 0x000fe20007ffe806 */
[----:B0-----:R-:W0:Y:S02]  /*0140*/  MUFU.RCP R8, R8 ;  /* 0x0000000800087308 */ /* 0x001e240000001000 */
[----:B0-----:R-:W-:-:S06]  /*0150*/  VIADD R2, R8, 0xffffffe ;  /* 0x0ffffffe08027836 */ /* 0x001fcc0000000000 */
[----:B------:R0:W2:Y:S02]  /*0160*/  F2I.FTZ.U32.TRUNC.NTZ R3, R2 ;  /* 0x0000000200037305 */ /* 0x0000a4000021f000 */
[----:B0-----:R-:W-:Y:S02]  /*0170*/  HFMA2 R2, -RZ, RZ, 0, 0 ;  /* 0x00000000ff027431 */ /* 0x001fe400000001ff */
[----:B--2---:R-:W-:-:S04]  /*0180*/  IMAD R9, R9, R3, RZ ;  /* 0x0000000309097224 */ /* 0x004fc800078e02ff */
[----:B------:R-:W-:-:S06]  /*0190*/  IMAD.HI.U32 R8, R3, R9, R2 ;  /* 0x0000000903087227 */ /* 0x000fcc00078e0002 */
[----:B------:R-:W-:-:S04]  /*01a0*/  IMAD.HI.U32 R9, R8, R7, RZ ;  /* 0x0000000708097227 */ /* 0x000fc800078e00ff */
[----:B------:R-:W-:-:S04]  /*01b0*/  IMAD.MOV R2, RZ, RZ, -R9 ;  /* 0x000000ffff027224 */ /* 0x000fc800078e0a09 */
[----:B------:R-:W-:Y:S02]  /*01c0*/  IMAD R7, R0, R2, R7 ;  /* 0x0000000200077224 */ /* 0x000fe400078e0207 */
[----:B------:R-:W0:Y:S03]  /*01d0*/  LDC.64 R2, c[0x0][0x380] ;  /* 0x0000e000ff027b82 */ /* 0x000e260000000a00 */
[----:B------:R-:W-:-:S13]  /*01e0*/  ISETP.GE.U32.AND P0, PT, R7, R0, PT ;  /* 0x000000000700720c */ /* 0x000fda0003f06070 */
[----:B------:R-:W-:Y:S01]  /*01f0*/  @P0 IMAD.IADD R7, R7, 0x1, -R0 ;  /* 0x0000000107070824 */ /* 0x000fe200078e0a00 */
[----:B------:R-:W-:-:S04]  /*0200*/  @P0 IADD3 R9, PT, PT, R9, 0x1, RZ ;  /* 0x0000000109090810 */ /* 0x000fc80007ffe0ff */
[----:B------:R-:W-:-:S13]  /*0210*/  ISETP.GE.U32.AND P1, PT, R7, R0, PT ;  /* 0x000000000700720c */ /* 0x000fda0003f26070 */
[----:B------:R-:W-:Y:S01]  /*0220*/  @P1 VIADD R9, R9, 0x1 ;  /* 0x0000000109091836 */ /* 0x000fe20000000000 */
[----:B------:R-:W-:-:S05]  /*0230*/  @!P2 LOP3.LUT R9, RZ, R0, RZ, 0x33, !PT ;  /* 0x00000000ff09a212 */ /* 0x000fca00078e33ff */
[----:B------:R-:W-:-:S05]  /*0240*/  IMAD.IADD R4, R6, 0x1, R9 ;  /* 0x0000000106047824 */ /* 0x000fca00078e0209 */
[C---:B------:R-:W-:Y:S02]  /*0250*/  LOP3.LUT R6, R4.reuse, 0x3, RZ, 0xc0, !PT ;  /* 0x0000000304067812 */ /* 0x040fe400078ec0ff */
[----:B------:R-:W-:Y:S02]  /*0260*/  ISETP.GE.U32.AND P1, PT, R4, 0x3, PT ;  /* 0x000000030400780c */ /* 0x000fe40003f26070 */
[----:B------:R-:W-:-:S13]  /*0270*/  ISETP.NE.AND P0, PT, R6, 0x3, PT ;  /* 0x000000030600780c */ /* 0x000fda0003f05270 */
[----:B01----:R-:W-:Y:S05]  /*0280*/  @!P0 BRA `(.L_x_32) ;  /* 0x00000000002c8947 */ /* 0x003fea0003800000 */
[----:B------:R-:W0:Y:S01]  /*0290*/  LDC.64 R8, c[0x0][0x380] ;  /* 0x0000e000ff087b82 */ /* 0x000e220000000a00 */
[----:B------:R-:W-:-:S04]  /*02a0*/  IADD3 R4, PT, PT, R4, 0x1, RZ ;  /* 0x0000000104047810 */ /* 0x000fc80007ffe0ff */
[----:B------:R-:W-:-:S05]  /*02b0*/  LOP3.LUT R4, R4, 0x3, RZ, 0xc0, !PT ;  /* 0x0000000304047812 */ /* 0x000fca00078ec0ff */
[----:B------:R-:W-:-:S07]  /*02c0*/  IMAD.MOV R4, RZ, RZ, -R4 ;  /* 0x000000ffff047224 */ /* 0x000fce00078e0a04 */
.L_x_33:
[-C--:B------:R-:W-:Y:S01]  /*02d0*/  I2FP.F32.S32 R11, R5.reuse ;  /* 0x00000005000b7245 */ /* 0x080fe20000201400 */
[----:B0-----:R-:W-:Y:S01]  /*02e0*/  IMAD.WIDE R6, R5, 0x4, R8 ;  /* 0x0000000405067825 */ /* 0x001fe200078e0208 */
[----:B------:R-:W-:-:S03]  /*02f0*/  IADD3 R5, PT, PT, R0, R5, RZ ;  /* 0x0000000500057210 */ /* 0x000fc60007ffe0ff */
[----:B------:R-:W-:Y:S01]  /*0300*/  VIADD R4, R4, 0x1 ;  /* 0x0000000104047836 */ /* 0x000fe20000000000 */
[----:B------:R1:W-:Y:S04]  /*0310*/  STG.E desc[UR4][R6.64], R11 ;  /* 0x0000000b06007986 */ /* 0x0003e8000c101904 */
[----:B------:R-:W-:-:S13]  /*0320*/  ISETP.NE.AND P0, PT, R4, RZ, PT ;  /* 0x000000ff0400720c */ /* 0x000fda0003f05270 */
[----:B-1----:R-:W-:Y:S05]  /*0330*/  @P0 BRA `(.L_x_33) ;  /* 0xfffffffc00e40947 */ /* 0x002fea000383ffff */
.L_x_32:
[----:B------:R-:W-:Y:S05]  /*0340*/  BSYNC.RECONVERGENT B0 ;  /* 0x0000000000007941 */ /* 0x000fea0003800200 */
.L_x_31:
[----:B------:R-:W-:Y:S05]  /*0350*/  @!P1 EXIT ;  /* 0x000000000000994d */ /* 0x000fea0003800000 */
.L_x_34:
[----:B------:R-:W-:Y:S01]  /*0360*/  IMAD.WIDE R12, R5, 0x4, R2 ;  /* 0x00000004050c7825 */ /* 0x000fe200078e0202 */
[----:B------:R-:W-:-:S03]  /*0370*/  I2FP.F32.S32 R23, R5 ;  /* 0x0000000500177245 */ /* 0x000fc60000201400 */
[C---:B------:R-:W-:Y:S02]  /*0380*/  IMAD.IADD R15, R0.reuse, 0x1, R5 ;  /* 0x00000001000f7824 */ /* 0x040fe400078e0205 */
[C---:B------:R-:W-:Y:S01]  /*0390*/  IMAD.WIDE R6, R0.reuse, 0x4, R12 ;  /* 0x0000000400067825 */ /* 0x040fe200078e020c */
[----:B------:R0:W-:Y:S03]  /*03a0*/  STG.E desc[UR4][R12.64], R23 ;  /* 0x000000170c007986 */ /* 0x0001e6000c101904 */
[C---:B------:R-:W-:Y:S01]  /*03b0*/  IMAD.IADD R11, R0.reuse, 0x1, R15 ;  /* 0x00000001000b7824 */ /* 0x040fe200078e020f */
[----:B------:R-:W-:Y:S01]  /*03c0*/  I2FP.F32.S32 R15, R15 ;  /* 0x0000000f000f7245 */ /* 0x000fe20000201400 */
[----:B------:R-:W-:-:S03]  /*03d0*/  IMAD.WIDE R8, R0, 0x4, R6 ;  /* 0x0000000400087825 */ /* 0x000fc600078e0206 */
[CC--:B------:R-:W-:Y:S01]  /*03e0*/  IADD3 R19, PT, PT, R0.reuse, R11.reuse, RZ ;  /* 0x0000000b00137210 */ /* 0x0c0fe20007ffe0ff */
[----:B------:R0:W-:Y:S01]  /*03f0*/  STG.E desc[UR4][R6.64], R15 ;  /* 0x0000000f06007986 */ /* 0x0001e2000c101904 */
[----:B------:R-:W-:Y:S01]  /*0400*/  I2FP.F32.S32 R17, R11 ;  /* 0x0000000b00117245 */ /* 0x000fe20000201400 */
[----:B------:R-:W-:Y:S01]  /*0410*/  IMAD.WIDE R10, R0, 0x4, R8 ;  /* 0x00000004000a7825 */ /* 0x000fe200078e0208 */
[----:B------:R-:W-:-:S03]  /*0420*/  I2FP.F32.S32 R21, R19 ;  /* 0x0000001300157245 */ /* 0x000fc60000201400 */
[----:B------:R0:W-:Y:S01]  /*0430*/  STG.E desc[UR4][R8.64], R17 ;  /* 0x0000001108007986 */ /* 0x0001e2000c101904 */
[----:B------:R-:W-:-:S03]  /*0440*/  IMAD.IADD R5, R0, 0x1, R19 ;  /* 0x0000000100057824 */ /* 0x000fc600078e0213 */
[----:B------:R0:W-:Y:S02]  /*0450*/  STG.E desc[UR4][R10.64], R21 ;  /* 0x000000150a007986 */ /* 0x0001e4000c101904 */
[----:B------:R-:W-:-:S13]  /*0460*/  ISETP.GE.AND P0, PT, R5, UR6, PT ;  /* 0x0000000605007c0c */ /* 0x000fda000bf06270 */
[----:B0-----:R-:W-:Y:S05]  /*0470*/  @!P0 BRA `(.L_x_34) ;  /* 0xfffffffc00b88947 */ /* 0x001fea000383ffff */
[----:B------:R-:W-:Y:S05]  /*0480*/  EXIT ;  /* 0x000000000000794d */ /* 0x000fea0003800000 */
.L_x_35:
        /* <DEDUP_REMOVED lines=15> */
.L_x_167:


//--------------------- .text._Z20kernel_low_occupancyPKfPfi --------------------------
	.section	.text._Z20kernel_low_occupancyPKfPfi,"ax",@progbits
	.align	128
        .global         _Z20kernel_low_occupancyPKfPfi
        .type           _Z20kernel_low_occupancyPKfPfi,@function
        .size           _Z20kernel_low_occupancyPKfPfi,(.L_x_168 - _Z20kernel_low_occupancyPKfPfi)
        .other          _Z20kernel_low_occupancyPKfPfi,@"STO_CUDA_ENTRY STV_DEFAULT"
_Z20kernel_low_occupancyPKfPfi:
.text._Z20kernel_low_occupancyPKfPfi:
        /* <DEDUP_REMOVED lines=10> */
[----:B------:R-:W-:Y:S02]  /*00a0*/  ISETP.GE.AND P2, PT, R0, RZ, PT ;  /* 0x000000ff0000720c */ /* 0x000fe40003f46270 */
[----:B0-----:R-:W-:-:S02]  /*00b0*/  IADD3 R2, PT, PT, R4, 0xffffffe, RZ ;  /* 0x0ffffffe04027810 */ /* 0x001fc40007ffe0ff */
[----:B------:R-:W-:-:S03]  /*00c0*/  IABS R4, R0 ;  /* 0x0000000000047213 */ /* 0x000fc60000000000 */
[----:B------:R0:W2:Y:S02]  /*00d0*/  F2I.FTZ.U32.TRUNC.NTZ R3, R2 ;  /* 0x0000000200037305 */ /* 0x0000a4000021f000 */
[----:B0-----:R-:W-:Y:S01]  /*00e0*/  HFMA2 R2, -RZ, RZ, 0, 0 ;  /* 0x00000000ff027431 */ /* 0x001fe200000001ff */
[----:B--2---:R-:W-:-:S05]  /*00f0*/  IADD3 R6, PT, PT, RZ, -R3, RZ ;  /* 0x80000003ff067210 */ /* 0x004fca0007ffe0ff */
[----:B------:R-:W-:-:S04]  /*0100*/  IMAD R5, R6, R7, RZ ;  /* 0x0000000706057224 */ /* 0x000fc800078e02ff */
[----:B------:R-:W-:-:S06]  /*0110*/  IMAD.HI.U32 R3, R3, R5, R2 ;  /* 0x0000000503037227 */ /* 0x000fcc00078e0002 */
[----:B------:R-:W-:-:S05]  /*0120*/  IMAD.HI.U32 R3, R3, R4, RZ ;  /* 0x0000000403037227 */ /* 0x000fca00078e00ff */
[----:B------:R-:W-:-:S05]  /*0130*/  IADD3 R3, PT, PT, -R3, RZ, RZ ;  /* 0x000000ff03037210 */ /* 0x000fca0007ffe1ff */
[C---:B------:R-:W-:Y:S02]  /*0140*/  IMAD R2, R7.reuse, R3, R4 ;  /* 0x0000000307027224 */ /* 0x040fe400078e0204 */
[----:B------:R-:W0:Y:S03]  /*0150*/  LDC.64 R4, c[0x0][0x380] ;  /* 0x0000e000ff047b82 */ /* 0x000e260000000a00 */
[----:B------:R-:W-:-:S13]  /*0160*/  ISETP.GT.U32.AND P0, PT, R7, R2, PT ;  /* 0x000000020700720c */ /* 0x000fda0003f04070 */
[----:B------:R-:W-:Y:S02]  /*0170*/  @!P0 IADD3 R2, PT, PT, R2, -R7, RZ ;  /* 0x8000000702028210 */ /* 0x000fe40007ffe0ff */
[----:B------:R-:W-:Y:S02]  /*0180*/  ISETP.NE.AND P0, PT, R9, RZ, PT ;  /* 0x000000ff0900720c */ /* 0x000fe40003f05270 */
[----:B------:R-:W-:-:S13]  /*0190*/  ISETP.GT.U32.AND P1, PT, R7, R2, PT ;  /* 0x000000020700720c */ /* 0x000fda0003f24070 */
[----:B------:R-:W-:-:S04]  /*01a0*/  @!P1 IADD3 R2, PT, PT, R2, -R7, RZ ;  /* 0x8000000702029210 */ /* 0x000fc80007ffe0ff */
[----:B------:R-:W-:Y:S02]  /*01b0*/  @!P2 IADD3 R2, PT, PT, -R2, RZ, RZ ;  /* 0x000000ff0202a210 */ /* 0x000fe40007ffe1ff */
[----:B------:R-:W-:-:S05]  /*01c0*/  @!P0 LOP3.LUT R2, RZ, R9, RZ, 0x33, !PT ;  /* 0x00000009ff028212 */ /* 0x000fca00078e33ff */
[----:B0-----:R-:W-:-:S06]  /*01d0*/  IMAD.WIDE R4, R2, 0x4, R4 ;  /* 0x0000000402047825 */ /* 0x001fcc00078e0204 */
[----:B-1----:R-:W2:Y:S01]  /*01e0*/  LDG.E.CONSTANT R4, desc[UR4][R4.64] ;  /* 0x0000000404047981 */ /* 0x002ea2000c1e9900 */
[----:B------:R-:W-:Y:S01]  /*01f0*/  ISETP.GE.AND P0, PT, R0, R9, PT ;  /* 0x000000090000720c */ /* 0x000fe20003f06270 */
[C---:B--2---:R-:W-:Y:S01]  /*0200*/  FMUL R3, R4.reuse, 1.001999974250793457 ;  /* 0x3f80418904037820 */ /* 0x044fe20000400000 */
[C---:B------:R-:W-:Y:S01]  /*0210*/  FMUL R7, R4.reuse, 1.0099999904632568359 ;  /* 0x3f8147ae04077820 */ /* 0x040fe20000400000 */
[C---:B------:R-:W-:Y:S01]  /*0220*/  FMUL R9, R4.reuse, 1.0180000066757202148 ;  /* 0x3f824dd304097820 */ /* 0x040fe20000400000 */
[C---:B------:R-:W-:Y:S01]  /*0230*/  FMUL R11, R4.reuse, 1.0260000228881835938 ;  /* 0x3f8353f8040b7820 */ /* 0x040fe20000400000 */
[C---:B------:R-:W-:Y:S01]  /*0240*/  FFMA R3, R4.reuse, 1.0010000467300415039, R3 ;  /* 0x3f8020c504037823 */ /* 0x040fe20000000003 */
[C---:B------:R-:W-:Y:S01]  /*0250*/  FFMA R7, R4.reuse, 1.008999943733215332, R7 ;  /* 0x3f8126e904077823 */ /* 0x040fe20000000007 */
[C---:B------:R-:W-:Y:S01]  /*0260*/  FFMA R9, R4.reuse, 1.0169999599456787109, R9 ;  /* 0x3f822d0e04097823 */ /* 0x040fe20000000009 */
[C---:B------:R-:W-:Y:S01]  /*0270*/  FFMA R11, R4.reuse, 1.0249999761581420898, R11 ;  /* 0x3f833333040b7823 */ /* 0x040fe2000000000b */
[C---:B------:R-:W-:Y:S01]  /*0280*/  FFMA R3, R4.reuse, 1.0030000209808349609, R3 ;  /* 0x3f80624e04037823 */ /* 0x040fe20000000003 */
[C---:B------:R-:W-:Y:S01]  /*0290*/  FFMA R7, R4.reuse, 1.0110000371932983398, R7 ;  /* 0x3f81687304077823 */ /* 0x040fe20000000007 */
[C---:B------:R-:W-:Y:S01]  /*02a0*/  FFMA R9, R4.reuse, 1.0190000534057617188, R9 ;  /* 0x3f826e9804097823 */ /* 0x040fe20000000009 */
[C---:B------:R-:W-:Y:S01]  /*02b0*/  FFMA R11, R4.reuse, 1.0269999504089355469, R11 ;  /* 0x3f8374bc040b7823 */ /* 0x040fe2000000000b */
[C---:B------:R-:W-:Y:S01]  /*02c0*/  FFMA R3, R4.reuse, 1.0039999485015869141, R3 ;  /* 0x3f80831204037823 */ /* 0x040fe20000000003 */
[----:B------:R-:W-:Y:S01]  /*02d0*/  FFMA R7, R4, 1.011999964714050293, R7 ;  /* 0x3f81893704077823 */ /* 0x000fe20000000007 */
[----:B------:R-:W-:Y:S06]  /*02e0*/  @P0 EXIT ;  /* 0x000000000000094d */ /* 0x000fec0003800000 */
[C---:B------:R-:W-:Y:S01]  /*02f0*/  FFMA R5, R4.reuse, 1.004999995231628418, R3 ;  /* 0x3f80a3d704057823 */ /* 0x040fe20000000003 */
[C---:B------:R-:W-:Y:S01]  /*0300*/  FFMA R7, R4.reuse, 1.0130000114440917969, R7 ;  /* 0x3f81a9fc04077823 */ /* 0x040fe20000000007 */
[----:B------:R-:W0:Y:S01]  /*0310*/  LDC.64 R2, c[0x0][0x388] ;  /* 0x0000e200ff027b82 */ /* 0x000e220000000a00 */
[C---:B------:R-:W-:Y:S01]  /*0320*/  FFMA R9, R4.reuse, 1.0199999809265136719, R9 ;  /* 0x3f828f5c04097823 */ /* 0x040fe20000000009 */
[C---:B------:R-:W-:Y:S01]  /*0330*/  FFMA R5, R4.reuse, 1.0060000419616699219, R5 ;  /* 0x3f80c49c04057823 */ /* 0x040fe20000000005 */
[C---:B------:R-:W-:Y:S01]  /*0340*/  FFMA R7, R4.reuse, 1.0140000581741333008, R7 ;  /* 0x3f81cac104077823 */ /* 0x040fe20000000007 */
[C---:B------:R-:W-:Y:S01]  /*0350*/  FFMA R11, R4.reuse, 1.0279999971389770508, R11 ;  /* 0x3f839581040b7823 */ /* 0x040fe2000000000b */
[C---:B------:R-:W-:Y:S01]  /*0360*/  FFMA R9, R4.reuse, 1.0210000276565551758, R9 ;  /* 0x3f82b02104097823 */ /* 0x040fe20000000009 */
[C---:B------:R-:W-:Y:S01]  /*0370*/  FFMA R5, R4.reuse, 1.006999969482421875, R5 ;  /* 0x3f80e56004057823 */ /* 0x040fe20000000005 */
[C---:B------:R-:W-:Y:S01]  /*0380*/  FFMA R7, R4.reuse, 1.0149999856948852539, R7 ;  /* 0x3f81eb8504077823 */ /* 0x040fe20000000007 */
[C---:B------:R-:W-:Y:S01]  /*0390*/  FFMA R11, R4.reuse, 1.0290000438690185547, R11 ;  /* 0x3f83b646040b7823 */ /* 0x040fe2000000000b */
[C---:B------:R-:W-:Y:S01]  /*03a0*/  FFMA R9, R4.reuse, 1.0219999551773071289, R9 ;  /* 0x3f82d0e504097823 */ /* 0x040fe20000000009 */
[C---:B------:R-:W-:Y:S01]  /*03b0*/  FFMA R5, R4.reuse, 1.0080000162124633789, R5 ;  /* 0x3f81062504057823 */ /* 0x040fe20000000005 */
[C---:B------:R-:W-:Y:S01]  /*03c0*/  FFMA R6, R4.reuse, 1.0160000324249267578, R7 ;  /* 0x3f820c4a04067823 */ /* 0x040fe20000000007 */
[C---:B------:R-:W-:Y:S01]  /*03d0*/  FFMA R11, R4.reuse, 1.0299999713897705078, R11 ;  /* 0x3f83d70a040b7823 */ /* 0x040fe2000000000b */
[----:B------:R-:W-:-:S02]  /*03e0*/  FFMA R9, R4, 1.0230000019073486328, R9 ;  /* 0x3f82f1aa04097823 */ /* 0x000fc40000000009 */
[----:B------:R-:W-:Y:S01]  /*03f0*/  FADD R5, R5, R6 ;  /* 0x0000000605057221 */ /* 0x000fe20000000000 */
[C---:B------:R-:W-:Y:S01]  /*0400*/  FFMA R11, R4.reuse, 1.0310000181198120117, R11 ;  /* 0x3f83f7cf040b7823 */ /* 0x040fe2000000000b */
[----:B------:R-:W-:-:S03]  /*0410*/  FFMA R6, R4, 1.0240000486373901367, R9 ;  /* 0x3f83126f04067823 */ /* 0x000fc60000000009 */
[----:B------:R-:W-:Y:S01]  /*0420*/  FFMA R4, R4, 1.0319999456405639648, R11 ;  /* 0x3f84189304047823 */ /* 0x000fe2000000000b */
[----:B------:R-:W-:Y:S01]  /*0430*/  FADD R5, R5, R6 ;  /* 0x0000000605057221 */ /* 0x000fe20000000000 */
[----:B0-----:R-:W-:-:S04]  /*0440*/  IMAD.WIDE R2, R0, 0x4, R2 ;  /* 0x0000000400027825 */ /* 0x001fc800078e0202 */
[----:B------:R-:W-:-:S05]  /*0450*/  FADD R5, R5, R4 ;  /* 0x0000000405057221 */ /* 0x000fca0000000000 */
[----:B------:R-:W-:Y:S01]  /*0460*/  STG.E desc[UR4][R2.64], R5 ;  /* 0x0000000502007986 */ /* 0x000fe2000c101904 */
[----:B------:R-:W-:Y:S05]  /*0470*/  EXIT ;  /* 0x000000000000794d */ /* 0x000fea0003800000 */
.L_x_36:
        /* <DEDUP_REMOVED lines=16> */
.L_x_168:


//--------------------- .text._Z21kernel_high_occupancyPKfPfi --------------------------
	.section	.text._Z21kernel_high_occupancyPKfPfi,"ax",@progbits
	.align	128
        .global         _Z21kernel_high_occupancyPKfPfi
        .type           _Z21kernel_high_occupancyPKfPfi,@function
        .size           _Z21kernel_high_occupancyPKfPfi,(.L_x_169 - _Z21kernel_high_occupancyPKfPfi)
        .other          _Z21kernel_high_occupancyPKfPfi,@"STO_CUDA_ENTRY STV_DEFAULT"
_Z21kernel_high_occupancyPKfPfi:
.text._Z21kernel_high_occupancyPKfPfi:
        /* <DEDUP_REMOVED lines=18> */
.L_x_37:
        /* <DEDUP_REMOVED lines=14> */
.L_x_169:


//--------------------- .text._Z24kernel_non_coalesced_aosPK8ParticlePfi --------------------------
	.section	.text._Z24kernel_non_coalesced_aosPK8ParticlePfi,"ax",@progbits
	.align	128
        .global         _Z24kernel_non_coalesced_aosPK8ParticlePfi
        .type           _Z24kernel_non_coalesced_aosPK8ParticlePfi,@function
        .size           _Z24kernel_non_coalesced_aosPK8ParticlePfi,(.L_x_170 - _Z24kernel_non_coalesced_aosPK8ParticlePfi)
        .other          _Z24kernel_non_coalesced_aosPK8ParticlePfi,@"STO_CUDA_ENTRY STV_DEFAULT"
_Z24kernel_non_coalesced_aosPK8ParticlePfi:
.text._Z24kernel_non_coalesced_aosPK8ParticlePfi:
        /* <DEDUP_REMOVED lines=11> */
[----:B0-----:R-:W-:-:S05]  /*00b0*/  IMAD.WIDE R2, R7, 0x20, R2 ;  /* 0x0000002007027825 */ /* 0x001fca00078e0202 */
[----:B-1----:R-:W3:Y:S04]  /*00c0*/  LDG.E.CONSTANT R0, desc[UR4][R2.64] ;  /* 0x0000000402007981 */ /* 0x002ee8000c1e9900 */
[----:B------:R-:W3:Y:S01]  /*00d0*/  LDG.E.CONSTANT R9, desc[UR4][R2.64+0x10] ;  /* 0x0000100402097981 */ /* 0x000ee2000c1e9900 */
[----:B--2---:R-:W-:-:S04]  /*00e0*/  IMAD.WIDE R4, R7, 0x4, R4 ;  /* 0x0000000407047825 */ /* 0x004fc800078e0204 */
[----:B---3--:R-:W-:-:S05]  /*00f0*/  FADD R9, R0, R9 ;  /* 0x0000000900097221 */ /* 0x008fca0000000000 */
[----:B------:R-:W-:Y:S01]  /*0100*/  STG.E desc[UR4][R4.64], R9 ;  /* 0x0000000904007986 */ /* 0x000fe2000c101904 */
[----:B------:R-:W-:Y:S05]  /*0110*/  EXIT ;  /* 0x000000000000794d */ /* 0x000fea0003800000 */
.L_x_38:
        /* <DEDUP_REMOVED lines=14> */
.L_x_170:


//--------------------- .text._Z23kernel_coalesced_accessPK6float4PS_i --------------------------
	.section	.text._Z23kernel_coalesced_accessPK6float4PS_i,"ax",@progbits
	.align	128
        .global         _Z23kernel_coalesced_accessPK6float4PS_i
        .type           _Z23kernel_coalesced_accessPK6float4PS_i,@function
        .size           _Z23kernel_coalesced_accessPK6float4PS_i,(.L_x_171 - _Z23kernel_coalesced_accessPK6float4PS_i)
        .other          _Z23kernel_coalesced_accessPK6float4PS_i,@"STO_CUDA_ENTRY STV_DEFAULT"
_Z23kernel_coalesced_accessPK6float4PS_i:
.text._Z23kernel_coalesced_accessPK6float4PS_i:
[----:B------:R-:W-:Y:S01]  /*0000*/  LDC R1, c[0x0][0x37c] ;  /* 0x0000df00ff017b82 */ /* 0x000fe20000000800 */
[----:B------:R-:W0:Y:S01]  /*0010*/  S2R R0, SR_TID.X ;  /* 0x0000000000007919 */ /* 0x000e220000002100 */
[----:B------:R-:W1:Y:S06]  /*0020*/  LDCU UR5, c[0x0][0x390] ;  /* 0x00007200ff0577ac */ /* 0x000e6c0008000800 */
[----:B------:R-:W0:Y:S08]  /*0030*/  S2UR UR6, SR_CTAID.X ;  /* 0x00000000000679c3 */ /* 0x000e300000002500 */
[----:B------:R-:W0:Y:S01]  /*0040*/  LDC R7, c[0x0][0x360] ;  /* 0x0000d800ff077b82 */ /* 0x000e220000000800 */
[----:B-1----:R-:W-:-:S04]  /*0050*/  USHF.R.S32.HI UR4, URZ, 0x1f, UR5 ;  /* 0x0000001fff047899 */ /* 0x002fc80008011405 */
[----:B------:R-:W-:-:S04]  /*0060*/  ULEA.HI UR4, UR4, UR5, URZ, 0x2 ;  /* 0x0000000504047291 */ /* 0x000fc8000f8f10ff */
[----:B------:R-:W-:Y:S01]  /*0070*/  USHF.R.S32.HI UR4, URZ, 0x2, UR4 ;  /* 0x00000002ff047899 */ /* 0x000fe20008011404 */
[----:B0-----:R-:W-:-:S05]  /*0080*/  IMAD R7, R7, UR6, R0 ;  /* 0x0000000607077c24 */ /* 0x001fca000f8e0200 */
[----:B------:R-:W-:-:S13]  /*0090*/  ISETP.GE.AND P0, PT, R7, UR4, PT ;  /* 0x0000000407007c0c */ /* 0x000fda000bf06270 */
[----:B------:R-:W-:Y:S05]  /*00a0*/  @P0 EXIT ;  /* 0x000000000000094d */ /* 0x000fea0003800000 */
[----:B------:R-:W0:Y:S01]  /*00b0*/  LDC.64 R4, c[0x0][0x380] ;  /* 0x0000e000ff047b82 */ /* 0x000e220000000a00 */
[----:B------:R-:W1:Y:S07]  /*00c0*/  LDCU.64 UR4, c[0x0][0x358] ;  /* 0x00006b00ff0477ac */ /* 0x000e6e0008000a00 */
[----:B------:R-:W2:Y:S01]  /*00d0*/  LDC.64 R2, c[0x0][0x388] ;  /* 0x0000e200ff027b82 */ /* 0x000ea20000000a00 */
[----:B0-----:R-:W-:-:S05]  /*00e0*/  IMAD.WIDE R4, R7, 0x10, R4 ;  /* 0x0000001007047825 */ /* 0x001fca00078e0204 */
[----:B-1----:R-:W3:Y:S01]  /*00f0*/  LDG.E.128.CONSTANT R8, desc[UR4][R4.64] ;  /* 0x0000000404087981 */ /* 0x002ee2000c1e9d00 */
[----:B--2---:R-:W-:-:S05]  /*0100*/  IMAD.WIDE R2, R7, 0x10, R2 ;  /* 0x0000001007027825 */ /* 0x004fca00078e0202 */
[----:B---3--:R-:W-:Y:S01]  /*0110*/  STG.E.128 desc[UR4][R2.64], R8 ;  /* 0x0000000802007986 */ /* 0x008fe2000c101d04 */
[----:B------:R-:W-:Y:S05]  /*0120*/  EXIT ;  /* 0x000000000000794d */ /* 0x000fea0003800000 */
.L_x_39:
        /* <DEDUP_REMOVED lines=13> */
.L_x_171:


//--------------------- .text._Z21kernel_strided_accessPKfPfii --------------------------
	.section	.text._Z21kernel_strided_accessPKfPfii,"ax",@progbits
	.align	128
        .global         _Z21kernel_strided_accessPKfPfii
        .type           _Z21kernel_strided_accessPKfPfii,@function
        .size           _Z21kernel_strided_accessPKfPfii,(.L_x_172 - _Z21kernel_strided_accessPKfPfii)
        .other          _Z21kernel_strided_accessPKfPfii,@"STO_CUDA_ENTRY STV_DEFAULT"
_Z21kernel_strided_accessPKfPfii:
.text._Z21kernel_strided_accessPKfPfii:
[----:B------:R-:W-:Y:S08]  /*0000*/  LDC R1, c[0x0][0x37c] ;  /* 0x0000df00ff017b82 */ /* 0x000ff00000000800 */
[----:B------:R-:W0:Y:S08]  /*0010*/  LDC.64 R2, c[0x0][0x390] ;  /* 0x0000e400ff027b82 */ /* 0x000e300000000a00 */
[----:B------:R-:W1:Y:S01]  /*0020*/  S2UR UR4, SR_CTAID.X ;  /* 0x00000000000479c3 */ /* 0x000e620000002500 */
[----:B0-----:R-:W-:-:S04]  /*0030*/  IABS R9, R3 ;  /* 0x0000000300097213 */ /* 0x001fc80000000000 */
[----:B------:R-:W0:Y:S08]  /*0040*/  I2F.RP R0, R9 ;  /* 0x0000000900007306 */ /* 0x000e300000209400 */
[----:B0-----:R-:W0:Y:S02]  /*0050*/  MUFU.RCP R0, R0 ;  /* 0x0000000000007308 */ /* 0x001e240000001000 */
[----:B0-----:R-:W-:-:S06]  /*0060*/  VIADD R4, R0, 0xffffffe ;  /* 0x0ffffffe00047836 */ /* 0x001fcc0000000000 */
[----:B------:R0:W2:Y:S02]  /*0070*/  F2I.FTZ.U32.TRUNC.NTZ R5, R4 ;  /* 0x0000000400057305 */ /* 0x0000a4000021f000 */
[----:B0-----:R-:W-:Y:S02]  /*0080*/  HFMA2 R4, -RZ, RZ, 0, 0 ;  /* 0x00000000ff047431 */ /* 0x001fe400000001ff */
[----:B--2---:R-:W-:-:S04]  /*0090*/  IMAD.MOV R6, RZ, RZ, -R5 ;  /* 0x000000ffff067224 */ /* 0x004fc800078e0a05 */
[----:B------:R-:W-:Y:S01]  /*00a0*/  IMAD R7, R6, R9, RZ ;  /* 0x0000000906077224 */ /* 0x000fe200078e02ff */
[----:B------:R-:W-:Y:S02]  /*00b0*/  IABS R6, R2 ;  /* 0x0000000200067213 */ /* 0x000fe40000000000 */
[----:B------:R-:W-:Y:S01]  /*00c0*/  LOP3.LUT R2, R2, R3, RZ, 0x3c, !PT ;  /* 0x0000000302027212 */ /* 0x000fe200078e3cff */
[----:B------:R-:W-:Y:S02]  /*00d0*/  IMAD.HI.U32 R5, R5, R7, R4 ;  /* 0x0000000705057227 */ /* 0x000fe400078e0004 */
[----:B------:R-:W1:Y:S01]  /*00e0*/  S2R R7, SR_TID.X ;  /* 0x0000000000077919 */ /* 0x000e620000002100 */
[----:B------:R-:W-:-:S03]  /*00f0*/  ISETP.GE.AND P1, PT, R2, RZ, PT ;  /* 0x000000ff0200720c */ /* 0x000fc60003f26270 */
[----:B------:R-:W-:-:S04]  /*0100*/  IMAD.HI.U32 R5, R5, R6, RZ ;  /* 0x0000000605057227 */ /* 0x000fc800078e00ff */
[----:B------:R-:W-:-:S04]  /*0110*/  IMAD.MOV R0, RZ, RZ, -R5 ;  /* 0x000000ffff007224 */ /* 0x000fc800078e0a05 */
[----:B------:R-:W-:-:S05]  /*0120*/  IMAD R0, R9, R0, R6 ;  /* 0x0000000009007224 */ /* 0x000fca00078e0206 */
[----:B------:R-:W-:-:S13]  /*0130*/  ISETP.GT.U32.AND P2, PT, R9, R0, PT ;  /* 0x000000000900720c */ /* 0x000fda0003f44070 */
[-C--:B------:R-:W-:Y:S01]  /*0140*/  @!P2 IADD3 R0, PT, PT, R0, -R9.reuse, RZ ;  /* 0x800000090000a210 */ /* 0x080fe20007ffe0ff */
[----:B------:R-:W-:Y:S01]  /*0150*/  @!P2 VIADD R5, R5, 0x1 ;  /* 0x000000010505a836 */ /* 0x000fe20000000000 */
[----:B------:R-:W-:Y:S02]  /*0160*/  ISETP.NE.AND P2, PT, R3, RZ, PT ;  /* 0x000000ff0300720c */ /* 0x000fe40003f45270 */
[----:B------:R-:W-:Y:S02]  /*0170*/  ISETP.GE.U32.AND P0, PT, R0, R9, PT ;  /* 0x000000090000720c */ /* 0x000fe40003f06070 */
[----:B------:R-:W1:Y:S11]  /*0180*/  LDC R0, c[0x0][0x360] ;  /* 0x0000d800ff007b82 */ /* 0x000e760000000800 */
[----:B------:R-:W-:-:S04]  /*0190*/  @P0 IADD3 R5, PT, PT, R5, 0x1, RZ ;  /* 0x0000000105050810 */ /* 0x000fc80007ffe0ff */
[----:B------:R-:W-:Y:S02]  /*01a0*/  @!P1 IADD3 R5, PT, PT, -R5, RZ, RZ ;  /* 0x000000ff05059210 */ /* 0x000fe40007ffe1ff */
[----:B------:R-:W-:Y:S01]  /*01b0*/  @!P2 LOP3.LUT R5, RZ, R3, RZ, 0x33, !PT ;  /* 0x00000003ff05a212 */ /* 0x000fe200078e33ff */
[----:B-1----:R-:W-:-:S05]  /*01c0*/  IMAD R0, R0, UR4, R7 ;  /* 0x0000000400007c24 */ /* 0x002fca000f8e0207 */
[----:B------:R-:W-:-:S13]  /*01d0*/  ISETP.GE.AND P0, PT, R0, R5, PT ;  /* 0x000000050000720c */ /* 0x000fda0003f06270 */
[----:B------:R-:W-:Y:S05]  /*01e0*/  @P0 EXIT ;  /* 0x000000000000094d */ /* 0x000fea0003800000 */
[----:B------:R-:W0:Y:S01]  /*01f0*/  LDC.64 R4, c[0x0][0x380] ;  /* 0x0000e000ff047b82 */ /* 0x000e220000000a00 */
[----:B------:R-:W1:Y:S01]  /*0200*/  LDCU.64 UR4, c[0x0][0x358] ;  /* 0x00006b00ff0477ac */ /* 0x000e620008000a00 */
[----:B------:R-:W-:-:S04]  /*0210*/  IMAD R3, R0, R3, RZ ;  /* 0x0000000300037224 */ /* 0x000fc800078e02ff */
[----:B0-----:R-:W-:Y:S02]  /*0220*/  IMAD.WIDE R2, R3, 0x4, R4 ;  /* 0x0000000403027825 */ /* 0x001fe400078e0204 */
[----:B------:R-:W0:Y:S04]  /*0230*/  LDC.64 R4, c[0x0][0x388] ;  /* 0x0000e200ff047b82 */ /* 0x000e280000000a00 */
[----:B-1----:R-:W2:Y:S01]  /*0240*/  LDG.E.CONSTANT R3, desc[UR4][R2.64] ;  /* 0x0000000402037981 */ /* 0x002ea2000c1e9900 */
[----:B0-----:R-:W-:-:S05]  /*0250*/  IMAD.WIDE R4, R0, 0x4, R4 ;  /* 0x0000000400047825 */ /* 0x001fca00078e0204 */
[----:B--2---:R-:W-:Y:S01]  /*0260*/  STG.E desc[UR4][R4.64], R3 ;  /* 0x0000000304007986 */ /* 0x004fe2000c101904 */
[----:B------:R-:W-:Y:S05]  /*0270*/  EXIT ;  /* 0x000000000000794d */ /* 0x000fea0003800000 */
.L_x_40:
        /* <DEDUP_REMOVED lines=16> */
.L_x_172:


//--------------------- .text._Z29kernel_instruction_cache_missPKfPfi --------------------------
	.section	.text._Z29kernel_instruction_cache_missPKfPfi,"ax",@progbits
	.align	128
        .global         _Z29kernel_instruction_cache_missPKfPfi
        .type           _Z29kernel_instruction_cache_missPKfPfi,@function
        .size           _Z29kernel_instruction_cache_missPKfPfi,(.L_x_152 - _Z29kernel_instruction_cache_missPKfPfi)
        .other          _Z29kernel_instruction_cache_missPKfPfi,@"STO_CUDA_ENTRY STV_DEFAULT"
_Z29kernel_instruction_cache_missPKfPfi:
.text._Z29kernel_instruction_cache_missPKfPfi:
[----:B------:R-:W0:Y:S01]  /*0000*/  LDC R1, c[0x0][0x37c] ;  /* 0x0000df00ff017b82 */ /* 0x000e220000000800 */
[----:B------:R-:W1:Y:S07]  /*0010*/  S2R R0, SR_TID.X ;  /* 0x0000000000007919 */ /* 0x000e6e0000002100 */
[----:B------:R-:W1:Y:S01]  /*0020*/  S2UR UR4, SR_CTAID.X ;  /* 0x00000000000479c3 */ /* 0x000e620000002500 */
[----:B------:R-:W2:Y:S01]  /*0030*/  LDCU UR5, c[0x0][0x390] ;  /* 0x00007200ff0577ac */ /* 0x000ea20008000800 */
[----:B0-----:R-:W-:-:S06]  /*0040*/  IADD3 R1, PT, PT, R1, -0x20, RZ ;  /* 0xffffffe001017810 */ /* 0x001fcc0007ffe0ff */
[----:B------:R-:W1:Y:S02]  /*0050*/  LDC R5, c[0x0][0x360] ;  /* 0x0000d800ff057b82 */ /* 0x000e640000000800 */
[----:B-1----:R-:W-:-:S05]  /*0060*/  IMAD R5, R5, UR4, R0 ;  /* 0x0000000405057c24 */ /* 0x002fca000f8e0200 */
[----:B--2---:R-:W-:-:S13]  /*0070*/  ISETP.GE.AND P0, PT, R5, UR5, PT ;  /* 0x0000000505007c0c */ /* 0x004fda000bf06270 */
[----:B------:R-:W-:Y:S05]  /*0080*/  @P0 EXIT ;  /* 0x000000000000094d */ /* 0x000fea0003800000 */
[----:B------:R-:W0:Y:S01]  /*0090*/  LDC.64 R2, c[0x0][0x380] ;  /* 0x0000e000ff027b82 */ /* 0x000e220000000a00 */
[----:B------:R-:W1:Y:S01]  /*00a0*/  LDCU.64 UR8, c[0x0][0x358] ;  /* 0x00006b00ff0877ac */ /* 0x000e620008000a00 */
[----:B0-----:R-:W-:-:S05]  /*00b0*/  IMAD.WIDE R2, R5, 0x4, R2 ;  /* 0x0000000405027825 */ /* 0x001fca00078e0202 */
[----:B-1----:R0:W5:Y:S01]  /*00c0*/  LDG.E.CONSTANT R7, desc[UR8][R2.64] ;  /* 0x0000000802077981 */ /* 0x002162000c1e9900 */
[----:B------:R-:W-:Y:S01]  /*00d0*/  SHF.R.S32.HI R0, RZ, 0x1f, R5 ;  /* 0x0000001fff007819 */ /* 0x000fe20000011405 */
[----:B------:R-:W-:-:S03]  /*00e0*/  UMOV UR4, URZ ;  /* 0x000000ff00047c82 */ /* 0x000fc60008000000 */
[----:B------:R-:W-:-:S04]  /*00f0*/  LEA.HI R0, R0, R5, RZ, 0x3 ;  /* 0x0000000500007211 */ /* 0x000fc800078f18ff */
[----:B------:R-:W-:-:S04]  /*0100*/  LOP3.LUT R0, R0, 0xfffffff8, RZ, 0xc0, !PT ;  /* 0xfffffff800007812 */ /* 0x000fc800078ec0ff */
[----:B0-----:R-:W-:-:S07]  /*0110*/  IADD3 R6, PT, PT, R5, -R0, RZ ;  /* 0x8000000005067210 */ /* 0x001fce0007ffe0ff */
.L_x_47:
[----:B------:R-:W-:Y:S01]  /*0120*/  SHF.R.S32.HI R3, RZ, 0x1f, R6 ;  /* 0x0000001fff037819 */ /* 0x000fe20000011406 */
[----:B------:R-:W-:Y:S01]  /*0130*/  UIADD3 UR4, UPT, UPT, UR4, 0x1, URZ ;  /* 0x0000000104047890 */ /* 0x000fe2000fffe0ff */
[----:B------:R-:W-:Y:S02]  /*0140*/  BSSY.RECONVERGENT B0, `(.L_x_41) ;  /* 0x000003c000007945 */ /* 0x000fe40003800200 */
[----:B------:R-:W-:Y:S01]  /*0150*/  LEA.HI R3, R3, R6, RZ, 0x3 ;  /* 0x0000000603037211 */ /* 0x000fe200078f18ff */
[----:B------:R-:W-:-:S03]  /*0160*/  UISETP.NE.AND UP0, UPT, UR4, 0xa, UPT ;  /* 0x0000000a0400788c */ /* 0x000fc6000bf05270 */
[----:B------:R-:W-:-:S04]  /*0170*/  LOP3.LUT R3, R3, 0xfffffff8, RZ, 0xc0, !PT ;  /* 0xfffffff803037812 */ /* 0x000fc800078ec0ff */
[----:B------:R-:W-:-:S04]  /*0180*/  IADD3 R3, PT, PT, -R3, R6, RZ ;  /* 0x0000000603037210 */ /* 0x000fc80007ffe1ff */
[----:B------:R-:W-:-:S13]  /*0190*/  ISETP.GT.AND P0, PT, R3, 0x3, PT ;  /* 0x000000030300780c */ /* 0x000fda0003f04270 */
[----:B------:R-:W-:Y:S05]  /*01a0*/  @P0 BRA `(.L_x_42) ;  /* 0x00000000006c0947 */ /* 0x000fea0003800000 */
[----:B------:R-:W-:-:S13]  /*01b0*/  ISETP.GT.AND P0, PT, R3, 0x1, PT ;  /* 0x000000010300780c */ /* 0x000fda0003f04270 */
[----:B------:R-:W-:Y:S05]  /*01c0*/  @P0 BRA `(.L_x_43) ;  /* 0x0000000000340947 */ /* 0x000fea0003800000 */
[----:B------:R-:W-:-:S04]  /*01d0*/  VIMNMX.U32 R0, PT, PT, R3, 0x2, PT ;  /* 0x0000000203007848 */ /* 0x000fc80003fe0000 */
[----:B------:R-:W-:-:S04]  /*01e0*/  SHF.L.U32 R0, R0, 0x2, RZ ;  /* 0x0000000200007819 */ /* 0x000fc800000006ff */
[----:B------:R-:W0:Y:S02]  /*01f0*/  LDC R2, c[0x2][R0] ;  /* 0x0080000000027b82 */ /* 0x000e240000000800 */
[----:B0-----:R-:W-:-:S04]  /*0200*/  SHF.R.S32.HI R3, RZ, 0x1f, R2 ;  /* 0x0000001fff037819 */ /* 0x001fc80000011402 */
.L_x_126:
[----:B------:R-:W-:Y:S05]  /*0210*/  BRX R2 -0x220                                                                   (*"BRANCH_TARGETS .L_x_127,.L_x_128,.L_x_44"*) ;  /* 0xfffffffc02787949 */ /* 0x000fea000383ffff */
.L_x_128:
[----:B------:R-:W-:-:S07]  /*0220*/  MOV R0, 0x240 ;  /* 0x0000024000007802 */ /* 0x000fce0000000f00 */
[----:B-----5:R-:W-:Y:S05]  /*0230*/  CALL.REL.NOINC `($_Z29kernel_instruction_cache_missPKfPfi$_Z14compute_path_1f) ;  /* 0x0000000c00a87944 */ /* 0x020fea0003c00000 */
[----:B------:R-:W-:Y:S05]  /*0240*/  BRA `(.L_x_44) ;  /* 0x0000000000ac7947 */ /* 0x000fea0003800000 */
.L_x_127:
[----:B------:R-:W-:Y:S01]  /*0250*/  BSSY.RECONVERGENT B1, `(.L_x_45) ;  /* 0x0000003000017945 */ /* 0x000fe20003800200 */
[----:B------:R-:W-:-:S07]  /*0260*/  MOV R14, 0x280 ;  /* 0x00000280000e7802 */ /* 0x000fce0000000f00 */
[----:B-----5:R-:W-:Y:S05]  /*0270*/  CALL.REL.NOINC `($_Z29kernel_instruction_cache_missPKfPfi$_Z14compute_path_0f) ;  /* 0x0000000000bc7944 */ /* 0x020fea0003c00000 */
[----:B------:R-:W-:Y:S05]  /*0280*/  BSYNC.RECONVERGENT B1 ;  /* 0x0000000000017941 */ /* 0x000fea0003800200 */
.L_x_45:
[----:B------:R-:W-:Y:S05]  /*0290*/  BRA `(.L_x_44) ;  /* 0x0000000000987947 */ /* 0x000fea0003800000 */
.L_x_43:
[----:B------:R-:W-:-:S04]  /*02a0*/  MOV R0, 0xfffffffe ;  /* 0xfffffffe00007802 */ /* 0x000fc80000000f00 */
[----:B------:R-:W-:-:S04]  /*02b0*/  VIADDMNMX.U32 R0, R3, R0, 0x2, PT ;  /* 0x0000000203007446 */ /* 0x000fc80003800000 */
[----:B------:R-:W-:-:S04]  /*02c0*/  SHF.L.U32 R0, R0, 0x2, RZ ;  /* 0x0000000200007819 */ /* 0x000fc800000006ff */
[----:B------:R-:W0:Y:S02]  /*02d0*/  LDC R2, c[0x2][R0+0xc] ;  /* 0x0080030000027b82 */ /* 0x000e240000000800 */
[----:B0-----:R-:W-:-:S04]  /*02e0*/  SHF.R.S32.HI R3, RZ, 0x1f, R2 ;  /* 0x0000001fff037819 */ /* 0x001fc80000011402 */
.L_x_130:
[----:B------:R-:W-:Y:S05]  /*02f0*/  BRX R2 -0x300                                                                   (*"BRANCH_TARGETS .L_x_131,.L_x_132,.L_x_44"*) ;  /* 0xfffffffc02407949 */ /* 0x000fea000383ffff */
.L_x_132:
[----:B------:R-:W-:-:S07]  /*0300*/  MOV R0, 0x320 ;  /* 0x0000032000007802 */ /* 0x000fce0000000f00 */
[----:B-----5:R-:W-:Y:S05]  /*0310*/  CALL.REL.NOINC `($_Z29kernel_instruction_cache_missPKfPfi$_Z14compute_path_3f) ;  /* 0x0000001400ac7944 */ /* 0x020fea0003c00000 */
[----:B------:R-:W-:Y:S05]  /*0320*/  BRA `(.L_x_44) ;  /* 0x0000000000747947 */ /* 0x000fea0003800000 */
.L_x_131:
[----:B------:R-:W-:-:S07]  /*0330*/  MOV R12, 0x350 ;  /* 0x00000350000c7802 */ /* 0x000fce0000000f00 */
[----:B-----5:R-:W-:Y:S05]  /*0340*/  CALL.REL.NOINC `($_Z29kernel_instruction_cache_missPKfPfi$_Z14compute_path_2f) ;  /* 0x00000010000c7944 */ /* 0x020fea0003c00000 */
[----:B------:R-:W-:Y:S05]  /*0350*/  BRA `(.L_x_44) ;  /* 0x0000000000687947 */ /* 0x000fea0003800000 */
.L_x_42:
[----:B------:R-:W-:-:S13]  /*0360*/  ISETP.GT.AND P0, PT, R3, 0x5, PT ;  /* 0x000000050300780c */ /* 0x000fda0003f04270 */
[----:B------:R-:W-:Y:S05]  /*0370*/  @P0 BRA `(.L_x_46) ;  /* 0x0000000000300947 */ /* 0x000fea0003800000 */
[----:B------:R-:W-:-:S04]  /*0380*/  MOV R0, 0xfffffffc ;  /* 0xfffffffc00007802 */ /* 0x000fc80000000f00 */
[----:B------:R-:W-:-:S05]  /*0390*/  VIADDMNMX.U32 R0, R3, R0, 0x2, PT ;  /* 0x0000000203007446 */ /* 0x000fca0003800000 */
[----:B------:R-:W-:-:S04]  /*03a0*/  IMAD.SHL.U32 R0, R0, 0x4, RZ ;  /* 0x0000000400007824 */ /* 0x000fc800078e00ff */
[----:B------:R-:W0:Y:S02]  /*03b0*/  LDC R2, c[0x2][R0+0x18] ;  /* 0x0080060000027b82 */ /* 0x000e240000000800 */
[----:B0-----:R-:W-:-:S04]  /*03c0*/  SHF.R.S32.HI R3, RZ, 0x1f, R2 ;  /* 0x0000001fff037819 */ /* 0x001fc80000011402 */
.L_x_134:
[----:B------:R-:W-:Y:S05]  /*03d0*/  BRX R2 -0x3e0                                                                   (*"BRANCH_TARGETS .L_x_135,.L_x_136,.L_x_44"*) ;  /* 0xfffffffc02087949 */ /* 0x000fea000383ffff */
.L_x_136:
[----:B------:R-:W-:-:S07]  /*03e0*/  MOV R0, 0x400 ;  /* 0x0000040000007802 */ /* 0x000fce0000000f00 */
[----:B-----5:R-:W-:Y:S05]  /*03f0*/  CALL.REL.NOINC `($_Z29kernel_instruction_cache_missPKfPfi$_Z14compute_path_5f) ;  /* 0x0000001c00687944 */ /* 0x020fea0003c00000 */
[----:B------:R-:W-:Y:S05]  /*0400*/  BRA `(.L_x_44) ;  /* 0x00000000003c7947 */ /* 0x000fea0003800000 */
.L_x_135:
[----:B------:R-:W-:-:S07]  /*0410*/  MOV R0, 0x430 ;  /* 0x0000043000007802 */ /* 0x000fce0000000f00 */
[----:B-----5:R-:W-:Y:S05]  /*0420*/  CALL.REL.NOINC `($_Z29kernel_instruction_cache_missPKfPfi$_Z14compute_path_4f) ;  /* 0x0000001800dc7944 */ /* 0x020fea0003c00000 */
[----:B------:R-:W-:Y:S05]  /*0430*/  BRA `(.L_x_44) ;  /* 0x0000000000307947 */ /* 0x000fea0003800000 */
.L_x_46:
[----:B------:R-:W-:-:S04]  /*0440*/  MOV R0, 0xfffffffa ;  /* 0xfffffffa00007802 */ /* 0x000fc80000000f00 */
[----:B------:R-:W-:-:S04]  /*0450*/  VIADDMNMX.U32 R0, R3, R0, 0x2, PT ;  /* 0x0000000203007446 */ /* 0x000fc80003800000 */
[----:B------:R-:W-:-:S04]  /*0460*/  SHF.L.U32 R0, R0, 0x2, RZ ;  /* 0x0000000200007819 */ /* 0x000fc800000006ff */
[----:B------:R-:W0:Y:S02]  /*0470*/  LDC R2, c[0x2][R0+0x24] ;  /* 0x0080090000027b82 */ /* 0x000e240000000800 */
[----:B0-----:R-:W-:-:S04]  /*0480*/  SHF.R.S32.HI R3, RZ, 0x1f, R2 ;  /* 0x0000001fff037819 */ /* 0x001fc80000011402 */
.L_x_138:
[----:B------:R-:W-:Y:S05]  /*0490*/  BRX R2 -0x4a0                                                                   (*"BRANCH_TARGETS .L_x_139,.L_x_140,.L_x_44"*) ;  /* 0xfffffff802d87949 */ /* 0x000fea000383ffff */
.L_x_140:
[----:B------:R-:W-:-:S07]  /*04a0*/  MOV R14, 0x4c0 ;  /* 0x000004c0000e7802 */ /* 0x000fce0000000f00 */
[----:B-----5:R-:W-:Y:S05]  /*04b0*/  CALL.REL.NOINC `($_Z29kernel_instruction_cache_missPKfPfi$_Z14compute_path_7f) ;  /* 0x0000002c00247944 */ /* 0x020fea0003c00000 */
[----:B------:R-:W-:Y:S05]  /*04c0*/  BRA `(.L_x_44) ;  /* 0x00000000000c7947 */ /* 0x000fea0003800000 */
.L_x_139:
[----:B------:R-:W-:-:S07]  /*04d0*/  MOV R4, 0x4f0 ;  /* 0x000004f000047802 */ /* 0x000fce0000000f00 */
[----:B-----5:R-:W-:Y:S05]  /*04e0*/  CALL.REL.NOINC `($_Z29kernel_instruction_cache_missPKfPfi$_Z14compute_path_6f) ;  /* 0x00000020006c7944 */ /* 0x020fea0003c00000 */
[----:B------:R-:W-:-:S07]  /*04f0*/  MOV R7, R9 ;  /* 0x0000000900077202 */ /* 0x000fce0000000f00 */
.L_x_44:
[----:B------:R-:W-:Y:S05]  /*0500*/  BSYNC.RECONVERGENT B0 ;  /* 0x0000000000007941 */ /* 0x000fea0003800200 */
.L_x_41:
[----:B------:R-:W-:Y:S01]  /*0510*/  IADD3 R6, PT, PT, R6, 0x1, RZ ;  /* 0x0000000106067810 */ /* 0x000fe20007ffe0ff */
[----:B------:R-:W-:Y:S06]  /*0520*/  BRA.U UP0, `(.L_x_47) ;  /* 0xfffffff900fc7547 */ /* 0x000fec000b83ffff */
[----:B------:R-:W0:Y:S02]  /*0530*/  LDC.64 R2, c[0x0][0x388] ;  /* 0x0000e200ff027b82 */ /* 0x000e240000000a00 */
[----:B0-----:R-:W-:-:S05]  /*0540*/  IMAD.WIDE R2, R5, 0x4, R2 ;  /* 0x0000000405027825 */ /* 0x001fca00078e0202 */
[----:B-----5:R-:W-:Y:S01]  /*0550*/  STG.E desc[UR8][R2.64], R7 ;  /* 0x0000000702007986 */ /* 0x020fe2000c101908 */
[----:B------:R-:W-:Y:S05]  /*0560*/  EXIT ;  /* 0x000000000000794d */ /* 0x000fea0003800000 */
        .type           $_Z29kernel_instruction_cache_missPKfPfi$_Z14compute_path_0f,@function
        .size           $_Z29kernel_instruction_cache_missPKfPfi$_Z14compute_path_0f,($_Z29kernel_instruction_cache_missPKfPfi$_Z14compute_path_1f - $_Z29kernel_instruction_cache_missPKfPfi$_Z14compute_path_0f)
$_Z29kernel_instruction_cache_missPKfPfi$_Z14compute_path_0f:
[C---:B------:R-:W-:Y:S01]  /*0570*/  FMUL R0, R7.reuse, 0.63661974668502807617 ;  /* 0x3f22f98307007820 */ /* 0x040fe20000400000 */
[----:B------:R-:W0:Y:S01]  /*0580*/  LDC.64 R10, c[0x0][0x358] ;  /* 0x0000d600ff0a7b82 */ /* 0x000e220000000a00 */
[----:B------:R-:W-:Y:S01]  /*0590*/  FSETP.GE.AND P0, PT, |R7|, 105615, PT ;  /* 0x47ce47800700780b */ /* 0x000fe20003f06200 */
[----:B------:R-:W-:Y:S03]  /*05a0*/  BSSY.RECONVERGENT B2, `(.L_x_48) ;  /* 0x0000042000027945 */ /* 0x000fe60003800200 */
[----:B------:R-:W1:Y:S02]  /*05b0*/  F2I.NTZ R0, R0 ;  /* 0x0000000000007305 */ /* 0x000e640000203100 */
[-C--:B-1----:R-:W-:Y:S02]  /*05c0*/  I2FP.F32.S32 R2, R0.reuse ;  /* 0x0000000000027245 */ /* 0x082fe40000201400 */
[----:B------:R-:W-:-:S03]  /*05d0*/  MOV R15, R0 ;  /* 0x00000000000f7202 */ /* 0x000fc60000000f00 */
[----:B------:R-:W-:-:S04]  /*05e0*/  FFMA R3, R2, -1.5707962512969970703, R7 ;  /* 0xbfc90fda02037823 */ /* 0x000fc80000000007 */
[----:B------:R-:W-:-:S04]  /*05f0*/  FFMA R3, R2, -7.5497894158615963534e-08, R3 ;  /* 0xb3a2216802037823 */ /* 0x000fc80000000003 */
[----:B------:R-:W-:-:S05]  /*0600*/  FFMA R9, R2, -5.3903029534742383927e-15, R3 ;  /* 0xa7c234c502097823 */ /* 0x000fca0000000003 */
[----:B------:R-:W-:Y:S01]  /*0610*/  MOV R2, R9 ;  /* 0x0000000900027202 */ /* 0x000fe20000000f00 */
[----:B------:R-:W-:Y:S06]  /*0620*/  @!P0 BRA `(.L_x_49) ;  /* 0x0000000000e48947 */ /* 0x000fec0003800000 */
[----:B------:R-:W-:-:S13]  /*0630*/  FSETP.NEU.AND P0, PT, |R7|, +INF , PT ;  /* 0x7f8000000700780b */ /* 0x000fda0003f0d200 */
[----:B------:R-:W-:Y:S01]  /*0640*/  @!P0 FMUL R2, RZ, R7 ;  /* 0x00000007ff028220 */ /* 0x000fe20000400000 */
[----:B------:R-:W-:Y:S01]  /*0650*/  @!P0 MOV R0, RZ ;  /* 0x000000ff00008202 */ /* 0x000fe20000000f00 */
[----:B------:R-:W-:Y:S06]  /*0660*/  @!P0 BRA `(.L_x_49) ;  /* 0x0000000000d48947 */ /* 0x000fec0003800000 */
[----:B------:R-:W-:Y:S02]  /*0670*/  IMAD.SHL.U32 R2, R7, 0x100, RZ ;  /* 0x0000010007027824 */ /* 0x000fe400078e00ff */
[----:B------:R-:W-:Y:S01]  /*0680*/  HFMA2 R8, -RZ, RZ, 0, 0 ;  /* 0x00000000ff087431 */ /* 0x000fe200000001ff */
[----:B------:R-:W-:Y:S01]  /*0690*/  MOV R0, R1 ;  /* 0x0000000100007202 */ /* 0x000fe20000000f00 */
[----:B------:R-:W1:Y:S01]  /*06a0*/  LDCU.64 UR10, c[0x4][URZ] ;  /* 0x01000000ff0a77ac */ /* 0x000e620008000a00 */
[----:B------:R-:W-:Y:S01]  /*06b0*/  LOP3.LUT R19, R2, 0x80000000, RZ, 0xfc, !PT ;  /* 0x8000000002137812 */ /* 0x000fe200078efcff */
[----:B------:R-:W-:Y:S01]  /*06c0*/  UMOV UR6, URZ ;  /* 0x000000ff00067c82 */ /* 0x000fe20008000000 */
[----:B------:R-:W-:-:S05]  /*06d0*/  UMOV UR5, URZ ;  /* 0x000000ff00057c82 */ /* 0x000fca0008000000 */
.L_x_50:
[----:B0-----:R-:W-:Y:S02]  /*06e0*/  R2UR UR12, R10 ;  /* 0x000000000a0c72ca */ /* 0x001fe400000e0000 */
[----:B------:R-:W-:Y:S02]  /*06f0*/  R2UR UR13, R11 ;  /* 0x000000000b0d72ca */ /* 0x000fe400000e0000 */
[----:B-1----:R-:W-:Y:S02]  /*0700*/  MOV R12, UR10 ;  /* 0x0000000a000c7c02 */ /* 0x002fe40008000f00 */
[----:B------:R-:W-:-:S09]  /*0710*/  MOV R13, UR11 ;  /* 0x0000000b000d7c02 */ /* 0x000fd20008000f00 */
[----:B------:R-:W2:Y:S01]  /*0720*/  LDG.E.CONSTANT R2, desc[UR12][R12.64] ;  /* 0x0000000c0c027981 */ /* 0x000ea2000c1e9900 */
[----:B------:R-:W-:Y:S02]  /*0730*/  UIADD3 UR10, UP1, UPT, UR10, 0x4, URZ ;  /* 0x000000040a0a7890 */ /* 0x000fe4000ff3e0ff */
[----:B------:R-:W-:Y:S02]  /*0740*/  UIADD3 UR5, UPT, UPT, UR5, 0x1, URZ ;  /* 0x0000000105057890 */ /* 0x000fe4000fffe0ff */
[----:B------:R-:W-:Y:S02]  /*0750*/  UIADD3.X UR11, UPT, UPT, URZ, UR11, URZ, UP1, !UPT ;  /* 0x0000000bff0b7290 */ /* 0x000fe40008ffe4ff */
[----:B------:R-:W-:Y:S01]  /*0760*/  UISETP.NE.AND UP1, UPT, UR5, 0x6, UPT ;  /* 0x000000060500788c */ /* 0x000fe2000bf25270 */
[----:B--2---:R-:W-:-:S03]  /*0770*/  IMAD.WIDE.U32 R2, R2, R19, RZ ;  /* 0x0000001302027225 */ /* 0x004fc600078e00ff */
[----:B------:R-:W-:-:S04]  /*0780*/  IADD3 R17, P0, PT, R2, R8, RZ ;  /* 0x0000000802117210 */ /* 0x000fc80007f1e0ff */
[----:B------:R-:W-:Y:S01]  /*0790*/  IADD3.X R8, PT, PT, R3, UR6, RZ, P0, !PT ;  /* 0x0000000603087c10 */ /* 0x000fe200087fe4ff */
[----:B------:R0:W-:Y:S02]  /*07a0*/  STL [R0], R17 ;  /* 0x0000001100007387 */ /* 0x0001e40000100800 */
[----:B0-----:R-:W-:Y:S01]  /*07b0*/  IADD3 R0, PT, PT, R0, 0x4, RZ ;  /* 0x0000000400007810 */ /* 0x001fe20007ffe0ff */
[----:B------:R-:W-:Y:S06]  /*07c0*/  BRA.U UP1, `(.L_x_50) ;  /* 0xfffffffd01c47547 */ /* 0x000fec000b83ffff */
[----:B------:R-:W-:Y:S01]  /*07d0*/  SHF.R.U32.HI R4, RZ, 0x17, R7 ;  /* 0x00000017ff047819 */ /* 0x000fe20000011607 */
[----:B------:R1:W-:Y:S03]  /*07e0*/  STL [R1+0x18], R8 ;  /* 0x0000180801007387 */ /* 0x0003e60000100800 */
[C---:B------:R-:W-:Y:S02]  /*07f0*/  LOP3.LUT R0, R4.reuse, 0xe0, RZ, 0xc0, !PT ;  /* 0x000000e004007812 */ /* 0x040fe400078ec0ff */
[----:B------:R-:W-:Y:S02]  /*0800*/  LOP3.LUT P0, RZ, R4, 0x1f, RZ, 0xc0, !PT ;  /* 0x0000001f04ff7812 */ /* 0x000fe4000780c0ff */
[----:B------:R-:W-:-:S04]  /*0810*/  IADD3 R0, PT, PT, R0, -0x80, RZ ;  /* 0xffffff8000007810 */ /* 0x000fc80007ffe0ff */
[----:B------:R-:W-:-:S05]  /*0820*/  SHF.R.U32.HI R0, RZ, 0x5, R0 ;  /* 0x00000005ff007819 */ /* 0x000fca0000011600 */
[----:B------:R-:W-:-:S05]  /*0830*/  IMAD R16, R0, -0x4, R1 ;  /* 0xfffffffc00107824 */ /* 0x000fca00078e0201 */
[----:B------:R-:W2:Y:S04]  /*0840*/  LDL R0, [R16+0x18] ;  /* 0x0000180010007983 */ /* 0x000ea80000100800 */
[----:B------:R-:W2:Y:S04]  /*0850*/  LDL R3, [R16+0x14] ;  /* 0x0000140010037983 */ /* 0x000ea80000100800 */
[----:B------:R-:W3:Y:S01]  /*0860*/  @P0 LDL R2, [R16+0x10] ;  /* 0x0000100010020983 */ /* 0x000ee20000100800 */
[----:B------:R-:W-:Y:S01]  /*0870*/  LOP3.LUT R4, R4, 0x1f, RZ, 0xc0, !PT ;  /* 0x0000001f04047812 */ /* 0x000fe200078ec0ff */
[----:B------:R-:W-:Y:S01]  /*0880*/  UMOV UR6, 0x54442d19 ;  /* 0x54442d1900067882 */ /* 0x000fe20000000000 */
[----:B------:R-:W-:-:S02]  /*0890*/  UMOV UR7, 0x3bf921fb ;  /* 0x3bf921fb00077882 */ /* 0x000fc40000000000 */
[-C--:B--2---:R-:W-:Y:S02]  /*08a0*/  @P0 SHF.L.W.U32.HI R0, R3, R4.reuse, R0 ;  /* 0x0000000403000219 */ /* 0x084fe40000010e00 */
[----:B---3--:R-:W-:Y:S02]  /*08b0*/  @P0 SHF.L.W.U32.HI R3, R2, R4, R3 ;  /* 0x0000000402030219 */ /* 0x008fe40000010e03 */
[----:B------:R-:W-:Y:S02]  /*08c0*/  ISETP.GE.AND P0, PT, R7, RZ, PT ;  /* 0x000000ff0700720c */ /* 0x000fe40003f06270 */
[C---:B------:R-:W-:Y:S02]  /*08d0*/  SHF.L.W.U32.HI R2, R3.reuse, 0x2, R0 ;  /* 0x0000000203027819 */ /* 0x040fe40000010e00 */
[----:B------:R-:W-:Y:S02]  /*08e0*/  SHF.L.U32 R3, R3, 0x2, RZ ;  /* 0x0000000203037819 */ /* 0x000fe400000006ff */
[----:B------:R-:W-:-:S04]  /*08f0*/  SHF.R.S32.HI R4, RZ, 0x1f, R2 ;  /* 0x0000001fff047819 */ /* 0x000fc80000011402 */
[C---:B------:R-:W-:Y:S02]  /*0900*/  LOP3.LUT R12, R4.reuse, R3, RZ, 0x3c, !PT ;  /* 0x00000003040c7212 */ /* 0x040fe400078e3cff */
[----:B------:R-:W-:Y:S02]  /*0910*/  LOP3.LUT R13, R4, R2, RZ, 0x3c, !PT ;  /* 0x00000002040d7212 */ /* 0x000fe400078e3cff */
[----:B------:R-:W-:Y:S02]  /*0920*/  SHF.R.U32.HI R3, RZ, 0x1e, R0 ;  /* 0x0000001eff037819 */ /* 0x000fe40000011600 */
[C---:B------:R-:W-:Y:S02]  /*0930*/  LOP3.LUT R4, R2.reuse, R7, RZ, 0x3c, !PT ;  /* 0x0000000702047212 */ /* 0x040fe400078e3cff */
[----:B------:R-:W0:Y:S01]  /*0940*/  I2F.F64.S64 R12, R12 ;  /* 0x0000000c000c7312 */ /* 0x000e220000301c00 */
[----:B------:R-:W-:Y:S02]  /*0950*/  LEA.HI R0, R2, R3, RZ, 0x1 ;  /* 0x0000000302007211 */ /* 0x000fe400078f08ff */
[----:B------:R-:W-:-:S03]  /*0960*/  ISETP.GE.AND P1, PT, R4, RZ, PT ;  /* 0x000000ff0400720c */ /* 0x000fc60003f26270 */
[----:B------:R-:W-:-:S05]  /*0970*/  IMAD.MOV R2, RZ, RZ, -R0 ;  /* 0x000000ffff027224 */ /* 0x000fca00078e0a00 */
[----:B------:R-:W-:Y:S01]  /*0980*/  @!P0 MOV R0, R2 ;  /* 0x0000000200008202 */ /* 0x000fe20000000f00 */
[----:B0-----:R-:W-:-:S10]  /*0990*/  DMUL R16, R12, UR6 ;  /* 0x000000060c107c28 */ /* 0x001fd40008000000 */
[----:B------:R-:W0:Y:S02]  /*09a0*/  F2F.F32.F64 R16, R16 ;  /* 0x0000001000107310 */ /* 0x000e240000301000 */
[----:B01----:R-:W-:-:S07]  /*09b0*/  FSEL R2, -R16, R16, !P1 ;  /* 0x0000001010027208 */ /* 0x003fce0004800100 */
.L_x_49:
[----:B------:R-:W-:Y:S05]  /*09c0*/  BSYNC.RECONVERGENT B2 ;  /* 0x0000000000027941 */ /* 0x000fea0003800200 */
.L_x_48:
[----:B------:R-:W-:Y:S02]  /*09d0*/  HFMA2 R13, -RZ, RZ, 0.487060546875, -0.0625 ;  /* 0x37cbac00ff0d7431 */ /* 0x000fe400000001ff */
[----:B------:R-:W-:Y:S01]  /*09e0*/  FMUL R3, R2, R2 ;  /* 0x0000000202037220 */ /* 0x000fe20000400000 */
[----:B------:R-:W-:Y:S01]  /*09f0*/  LOP3.LUT R8, R0, 0x1, RZ, 0xc0, !PT ;  /* 0x0000000100087812 */ /* 0x000fe200078ec0ff */
[----:B------:R-:W-:Y:S01]  /*0a00*/  BSSY.RECONVERGENT B2, `(.L_x_51) ;  /* 0x000004a000027945 */ /* 0x000fe20003800200 */
[----:B------:R-:W-:Y:S02]  /*0a10*/  MOV R19, 0x3effffff ;  /* 0x3effffff00137802 */ /* 0x000fe40000000f00 */
[----:B------:R-:W-:Y:S02]  /*0a20*/  ISETP.NE.U32.AND P0, PT, R8, 0x1, PT ;  /* 0x000000010800780c */ /* 0x000fe40003f05070 */
[----:B------:R-:W-:Y:S01]  /*0a30*/  MOV R8, 0x3d2aaabb ;  /* 0x3d2aaabb00087802 */ /* 0x000fe20000000f00 */
[----:B------:R-:W-:Y:S01]  /*0a40*/  FFMA R4, R3, R13, -0.0013887860113754868507 ;  /* 0xbab607ed03047423 */ /* 0x000fe2000000000d */
[----:B------:R-:W-:-:S02]  /*0a50*/  LOP3.LUT P1, RZ, R0, 0x2, RZ, 0xc0, !PT ;  /* 0x0000000200ff7812 */ /* 0x000fc4000782c0ff */
[----:B------:R-:W-:Y:S02]  /*0a60*/  FSEL R8, R8, 0.0083327032625675201416, !P0 ;  /* 0x3c0885e408087808 */ /* 0x000fe40004000000 */
[----:B------:R-:W-:Y:S02]  /*0a70*/  FSEL R4, R4, -0.00019574658654164522886, !P0 ;  /* 0xb94d415304047808 */ /* 0x000fe40004000000 */
[----:B------:R-:W-:Y:S02]  /*0a80*/  FSEL R0, R2, 1, P0 ;  /* 0x3f80000002007808 */ /* 0x000fe40000000000 */
[----:B------:R-:W-:Y:S01]  /*0a90*/  FSEL R19, -R19, -0.16666662693023681641, !P0 ;  /* 0xbe2aaaa813137808 */ /* 0x000fe20004000100 */
[----:B------:R-:W-:Y:S01]  /*0aa0*/  FFMA R4, R3, R4, R8 ;  /* 0x0000000403047223 */ /* 0x000fe20000000008 */
[----:B------:R-:W-:Y:S01]  /*0ab0*/  FSETP.GE.AND P0, PT, |R7|, 105615, PT ;  /* 0x47ce47800700780b */ /* 0x000fe20003f06200 */
[C---:B------:R-:W-:Y:S02]  /*0ac0*/  FFMA R17, R3.reuse, R0, RZ ;  /* 0x0000000003117223 */ /* 0x040fe400000000ff */
[----:B------:R-:W-:-:S04]  /*0ad0*/  FFMA R4, R3, R4, R19 ;  /* 0x0000000403047223 */ /* 0x000fc80000000013 */
[----:B------:R-:W-:-:S04]  /*0ae0*/  FFMA R12, R17, R4, R0 ;  /* 0x00000004110c7223 */ /* 0x000fc80000000000 */
[----:B------:R-:W-:Y:S02]  /*0af0*/  @P1 FADD R12, RZ, -R12 ;  /* 0x8000000cff0c1221 */ /* 0x000fe40000000000 */
[----:B------:R-:W-:Y:S05]  /*0b00*/  @!P0 BRA `(.L_x_52) ;  /* 0x0000000000e48947 */ /* 0x000fea0003800000 */
[----:B------:R-:W-:-:S13]  /*0b10*/  FSETP.NEU.AND P0, PT, |R7|, +INF , PT ;  /* 0x7f8000000700780b */ /* 0x000fda0003f0d200 */
[----:B------:R-:W-:Y:S01]  /*0b20*/  @!P0 FMUL R9, RZ, R7 ;  /* 0x00000007ff098220 */ /* 0x000fe20000400000 */
[----:B------:R-:W-:Y:S01]  /*0b30*/  @!P0 MOV R15, RZ ;  /* 0x000000ff000f8202 */ /* 0x000fe20000000f00 */
[----:B------:R-:W-:Y:S06]  /*0b40*/  @!P0 BRA `(.L_x_52) ;  /* 0x0000000000d48947 */ /* 0x000fec0003800000 */
[----:B------:R-:W-:Y:S01]  /*0b50*/  SHF.L.U32 R2, R7, 0x8, RZ ;  /* 0x0000000807027819 */ /* 0x000fe200000006ff */
[----:B------:R-:W-:Y:S02]  /*0b60*/  HFMA2 R8, -RZ, RZ, 0, 0 ;  /* 0x00000000ff087431 */ /* 0x000fe400000001ff */
[----:B------:R-:W-:Y:S01]  /*0b70*/  IMAD.MOV.U32 R0, RZ, RZ, R1 ;  /* 0x000000ffff007224 */ /* 0x000fe200078e0001 */
[----:B------:R-:W1:Y:S01]  /*0b80*/  LDCU.64 UR10, c[0x4][URZ] ;  /* 0x01000000ff0a77ac */ /* 0x000e620008000a00 */
[----:B------:R-:W-:Y:S01]  /*0b90*/  LOP3.LUT R15, R2, 0x80000000, RZ, 0xfc, !PT ;  /* 0x80000000020f7812 */ /* 0x000fe200078efcff */
[----:B------:R-:W-:Y:S01]  /*0ba0*/  UMOV UR6, URZ ;  /* 0x000000ff00067c82 */ /* 0x000fe20008000000 */
[----:B------:R-:W-:-:S05]  /*0bb0*/  UMOV UR5, URZ ;  /* 0x000000ff00057c82 */ /* 0x000fca0008000000 */
.L_x_53:
        /* <DEDUP_REMOVED lines=27> */
[----:B------:R-:W-:Y:S01]  /*0d70*/  UMOV UR7, 0x3bf921fb ;  /* 0x3bf921fb00077882 */ /* 0x000fe20000000000 */
[----:B------:R-:W-:-:S02]  /*0d80*/  ISETP.GE.AND P1, PT, R7, RZ, PT ;  /* 0x000000ff0700720c */ /* 0x000fc40003f26270 */
[-C--:B--2---:R-:W-:Y:S02]  /*0d90*/  @P0 SHF.L.W.U32.HI R0, R3, R4.reuse, R0 ;  /* 0x0000000403000219 */ /* 0x084fe40000010e00 */
[----:B---3--:R-:W-:Y:S02]  /*0da0*/  @P0 SHF.L.W.U32.HI R3, R2, R4, R3 ;  /* 0x0000000402030219 */ /* 0x008fe40000010e03 */
[--C-:B------:R-:W-:Y:S02]  /*0db0*/  SHF.R.U32.HI R15, RZ, 0x1e, R0.reuse ;  /* 0x0000001eff0f7819 */ /* 0x100fe40000011600 */
[C---:B------:R-:W-:Y:S02]  /*0dc0*/  SHF.L.W.U32.HI R2, R3.reuse, 0x2, R0 ;  /* 0x0000000203027819 */ /* 0x040fe40000010e00 */
[----:B------:R-:W-:Y:S02]  /*0dd0*/  SHF.L.U32 R3, R3, 0x2, RZ ;  /* 0x0000000203037819 */ /* 0x000fe400000006ff */
[----:B------:R-:W-:-:S02]  /*0de0*/  SHF.R.S32.HI R4, RZ, 0x1f, R2 ;  /* 0x0000001fff047819 */ /* 0x000fc40000011402 */
[----:B------:R-:W-:Y:S02]  /*0df0*/  LOP3.LUT R0, R2, R7, RZ, 0x3c, !PT ;  /* 0x0000000702007212 */ /* 0x000fe400078e3cff */
[C---:B------:R-:W-:Y:S02]  /*0e00*/  LOP3.LUT R10, R4.reuse, R3, RZ, 0x3c, !PT ;  /* 0x00000003040a7212 */ /* 0x040fe400078e3cff */
[----:B------:R-:W-:Y:S02]  /*0e10*/  LOP3.LUT R11, R4, R2, RZ, 0x3c, !PT ;  /* 0x00000002040b7212 */ /* 0x000fe400078e3cff */
[----:B------:R-:W-:Y:S02]  /*0e20*/  LEA.HI R15, R2, R15, RZ, 0x1 ;  /* 0x0000000f020f7211 */ /* 0x000fe400078f08ff */
[----:B------:R-:W-:Y:S02]  /*0e30*/  ISETP.GE.AND P0, PT, R0, RZ, PT ;  /* 0x000000ff0000720c */ /* 0x000fe40003f06270 */
[----:B------:R-:W0:Y:S01]  /*0e40*/  I2F.F64.S64 R10, R10 ;  /* 0x0000000a000a7312 */ /* 0x000e220000301c00 */
[----:B------:R-:W-:-:S04]  /*0e50*/  IADD3 R0, PT, PT, -R15, RZ, RZ ;  /* 0x000000ff0f007210 */ /* 0x000fc80007ffe1ff */
[----:B------:R-:W-:Y:S01]  /*0e60*/  @!P1 MOV R15, R0 ;  /* 0x00000000000f9202 */ /* 0x000fe20000000f00 */
[----:B0-----:R-:W-:-:S10]  /*0e70*/  DMUL R16, R10, UR6 ;  /* 0x000000060a107c28 */ /* 0x001fd40008000000 */
[----:B------:R-:W0:Y:S02]  /*0e80*/  F2F.F32.F64 R16, R16 ;  /* 0x0000001000107310 */ /* 0x000e240000301000 */
[----:B01----:R-:W-:-:S07]  /*0e90*/  FSEL R9, -R16, R16, !P0 ;  /* 0x0000001010097208 */ /* 0x003fce0004000100 */
.L_x_52:
[----:B------:R-:W-:Y:S05]  /*0ea0*/  BSYNC.RECONVERGENT B2 ;  /* 0x0000000000027941 */ /* 0x000fea0003800200 */
.L_x_51:
[----:B------:R-:W-:Y:S01]  /*0eb0*/  FMUL R2, R9, R9 ;  /* 0x0000000909027220 */ /* 0x000fe20000400000 */
[----:B------:R-:W-:Y:S01]  /*0ec0*/  LOP3.LUT R0, R15, 0x1, RZ, 0xc0, !PT ;  /* 0x000000010f007812 */ /* 0x000fe200078ec0ff */
[----:B0-----:R-:W-:Y:S02]  /*0ed0*/  HFMA2 R11, -RZ, RZ, 1.541015625, -0.052001953125 ;  /* 0x3e2aaaa8ff0b7431 */ /* 0x001fe400000001ff */
[----:B------:R-:W-:Y:S02]  /*0ee0*/  IMAD.MOV.U32 R3, RZ, RZ, 0x3c0885e4 ;  /* 0x3c0885e4ff037424 */ /* 0x000fe400078e00ff */
[----:B------:R-:W-:Y:S01]  /*0ef0*/  FFMA R13, R2, R13, -0.0013887860113754868507 ;  /* 0xbab607ed020d7423 */ /* 0x000fe2000000000d */
[----:B------:R-:W-:Y:S01]  /*0f00*/  ISETP.NE.U32.AND P0, PT, R0, 0x1, PT ;  /* 0x000000010000780c */ /* 0x000fe20003f05070 */
[----:B------:R0:W1:Y:S01]  /*0f10*/  MUFU.RSQ R4, R7 ;  /* 0x0000000700047308 */ /* 0x0000620000001400 */
[----:B------:R-:W-:Y:S02]  /*0f20*/  IADD3 R8, PT, PT, R7, -0xd000000, RZ ;  /* 0xf300000007087810 */ /* 0x000fe40007ffe0ff */
[----:B------:R-:W-:-:S02]  /*0f30*/  FSEL R13, R13, -0.00019574658654164522886, P0 ;  /* 0xb94d41530d0d7808 */ /* 0x000fc40000000000 */
[----:B------:R-:W-:Y:S02]  /*0f40*/  FSEL R3, R3, 0.041666727513074874878, !P0 ;  /* 0x3d2aaabb03037808 */ /* 0x000fe40004000000 */
[----:B------:R-:W-:Y:S02]  /*0f50*/  IADD3 R15, PT, PT, R15, 0x1, RZ ;  /* 0x000000010f0f7810 */ /* 0x000fe40007ffe0ff */
[----:B------:R-:W-:Y:S01]  /*0f60*/  FSEL R11, -R11, -0.4999999701976776123, !P0 ;  /* 0xbeffffff0b0b7808 */ /* 0x000fe20004000100 */
[----:B------:R-:W-:Y:S01]  /*0f70*/  FFMA R3, R2, R13, R3 ;  /* 0x0000000d02037223 */ /* 0x000fe20000000003 */
[----:B------:R-:W-:Y:S02]  /*0f80*/  FSEL R0, R9, 1, !P0 ;  /* 0x3f80000009007808 */ /* 0x000fe40004000000 */
[----:B------:R-:W-:Y:S01]  /*0f90*/  ISETP.GT.U32.AND P0, PT, R8, 0x727fffff, PT ;  /* 0x727fffff0800780c */ /* 0x000fe20003f04070 */
[C---:B------:R-:W-:Y:S01]  /*0fa0*/  FFMA R11, R2.reuse, R3, R11 ;  /* 0x00000003020b7223 */ /* 0x040fe2000000000b */
[----:B------:R-:W-:Y:S01]  /*0fb0*/  LOP3.LUT P1, RZ, R15, 0x2, RZ, 0xc0, !PT ;  /* 0x000000020fff7812 */ /* 0x000fe2000782c0ff */
[----:B------:R-:W-:-:S04]  /*0fc0*/  FFMA R3, R2, R0, RZ ;  /* 0x0000000002037223 */ /* 0x000fc800000000ff */
[----:B------:R-:W-:-:S08]  /*0fd0*/  FFMA R11, R3, R11, R0 ;  /* 0x0000000b030b7223 */ /* 0x000fd00000000000 */
[----:B------:R-:W-:Y:S01]  /*0fe0*/  @P1 FADD R11, RZ, -R11 ;  /* 0x8000000bff0b1221 */ /* 0x000fe20000000000 */
[----:B01----:R-:W-:Y:S06]  /*0ff0*/  @!P0 BRA `(.L_x_54) ;  /* 0x0000000000188947 */ /* 0x003fec0003800000 */
[----:B------:R-:W-:Y:S01]  /*1000*/  BSSY.RECONVERGENT B2, `(.L_x_55) ;  /* 0x0000003000027945 */ /* 0x000fe20003800200 */
[----:B------:R-:W-:-:S07]  /*1010*/  MOV R8, 0x1030 ;  /* 0x0000103000087802 */ /* 0x000fce0000000f00 */
[----:B------:R-:W-:Y:S05]  /*1020*/  CALL.REL.NOINC `($__internal_2_$__cuda_sm20_sqrt_rn_f32_slowpath) ;  /* 0x0000003000e47944 */ /* 0x000fea0003c00000 */
[----:B------:R-:W-:Y:S05]  /*1030*/  BSYNC.RECONVERGENT B2 ;  /* 0x0000000000027941 */ /* 0x000fea0003800200 */
.L_x_55:
[----:B------:R-:W-:Y:S01]  /*1040*/  MOV R3, R7 ;  /* 0x0000000700037202 */ /* 0x000fe20000000f00 */
[----:B------:R-:W-:Y:S06]  /*1050*/  BRA `(.L_x_56) ;  /* 0x0000000000107947 */ /* 0x000fec0003800000 */
.L_x_54:
[----:B------:R-:W-:Y:S01]  /*1060*/  FMUL.FTZ R0, R7, R4 ;  /* 0x0000000407007220 */ /* 0x000fe20000410000 */
[----:B------:R-:W-:-:S03]  /*1070*/  FMUL.FTZ R2, R4, 0.5 ;  /* 0x3f00000004027820 */ /* 0x000fc60000410000 */
[----:B------:R-:W-:-:S04]  /*1080*/  FFMA R3, -R0, R0, R7 ;  /* 0x0000000000037223 */ /* 0x000fc80000000107 */
[----:B------:R-:W-:-:S07]  /*1090*/  FFMA R3, R3, R2, R0 ;  /* 0x0000000203037223 */ /* 0x000fce0000000000 */
.L_x_56:
[----:B------:R-:W-:Y:S02]  /*10a0*/  HFMA2 R15, -RZ, RZ, 0, 0 ;  /* 0x00000000ff0f7431 */ /* 0x000fe400000001ff */
[----:B------:R-:W-:-:S04]  /*10b0*/  FMUL R12, R12, R3 ;  /* 0x000000030c0c7220 */ /* 0x000fc80000400000 */
[----:B------:R-:W-:Y:S01]  /*10c0*/  FMUL R7, R11, R12 ;  /* 0x0000000c0b077220 */ /* 0x000fe20000400000 */
[----:B------:R-:W-:Y:S06]  /*10d0*/  RET.REL.NODEC R14 `(_Z29kernel_instruction_cache_missPKfPfi) ;  /* 0xffffffec0ec87950 */ /* 0x000fec0003c3ffff */
        .type           $_Z29kernel_instruction_cache_missPKfPfi$_Z14compute_path_1f,@function
        .size           $_Z29kernel_instruction_cache_missPKfPfi$_Z14compute_path_1f,($_Z29kernel_instruction_cache_missPKfPfi$_Z14compute_path_2f - $_Z29kernel_instruction_cache_missPKfPfi$_Z14compute_path_1f)
$_Z29kernel_instruction_cache_missPKfPfi$_Z14compute_path_1f:
[C---:B------:R-:W-:Y:S01]  /*10e0*/  FADD R2, R7.reuse, 1 ;  /* 0x3f80000007027421 */ /* 0x040fe20000000000 */
[----:B------:R-:W-:Y:S02]  /*10f0*/  IMAD.MOV.U32 R11, RZ, RZ, 0x3e055027 ;  /* 0x3e055027ff0b7424 */ /* 0x000fe400078e00ff */
[----:B------:R-:W-:Y:S01]  /*1100*/  HFMA2 R8, -RZ, RZ, 3.7421875, 0 ;  /* 0x437c0000ff087431 */ /* 0x000fe200000001ff */
[----:B------:R-:W-:Y:S01]  /*1110*/  MOV R4, 0x3bbb989d ;  /* 0x3bbb989d00047802 */ /* 0x000fe20000000f00 */
[----:B------:R-:W-:Y:S01]  /*1120*/  FMUL R7, R7, 0.0099999997764825820923 ;  /* 0x3c23d70a07077820 */ /* 0x000fe20000400000 */
[----:B------:R-:W-:-:S13]  /*1130*/  FSETP.GEU.AND P0, PT, R2, 1.175494350822287508e-38, PT ;  /* 0x008000000200780b */ /* 0x000fda0003f0e000 */
[----:B------:R-:W-:-:S05]  /*1140*/  @!P0 FMUL R2, R2, 8388608 ;  /* 0x4b00000002028820 */ /* 0x000fca0000400000 */
[C---:B------:R-:W-:Y:S02]  /*1150*/  IADD3 R3, PT, PT, R2.reuse, -0x3f2aaaab, RZ ;  /* 0xc0d5555502037810 */ /* 0x040fe40007ffe0ff */
[----:B------:R-:W-:Y:S02]  /*1160*/  FSETP.NEU.AND P1, PT, R2, RZ, PT ;  /* 0x000000ff0200720b */ /* 0x000fe40003f2d000 */
[----:B------:R-:W-:-:S04]  /*1170*/  LOP3.LUT R9, R3, 0xff800000, RZ, 0xc0, !PT ;  /* 0xff80000003097812 */ /* 0x000fc800078ec0ff */
[-C--:B------:R-:W-:Y:S02]  /*1180*/  IADD3 R3, PT, PT, R2, -R9.reuse, RZ ;  /* 0x8000000902037210 */ /* 0x080fe40007ffe0ff */
[----:B------:R-:W-:-:S03]  /*1190*/  I2FP.F32.S32 R9, R9 ;  /* 0x0000000900097245 */ /* 0x000fc60000201400 */
[----:B------:R-:W-:-:S04]  /*11a0*/  FADD R10, R3, -1 ;  /* 0xbf800000030a7421 */ /* 0x000fc80000000000 */
[----:B------:R-:W-:-:S04]  /*11b0*/  FFMA R3, R10, -R11, 0.14084610342979431152 ;  /* 0x3e1039f60a037423 */ /* 0x000fc8000000080b */
[----:B------:R-:W-:-:S04]  /*11c0*/  FFMA R3, R10, R3, -0.12148627638816833496 ;  /* 0xbdf8cdcc0a037423 */ /* 0x000fc80000000003 */
[----:B------:R-:W-:-:S04]  /*11d0*/  FFMA R3, R10, R3, 0.13980610668659210205 ;  /* 0x3e0f29550a037423 */ /* 0x000fc80000000003 */
[----:B------:R-:W-:Y:S01]  /*11e0*/  FFMA R11, R10, R3, -0.16684235632419586182 ;  /* 0xbe2ad8b90a0b7423 */ /* 0x000fe20000000003 */
[----:B------:R-:W-:-:S03]  /*11f0*/  FFMA.SAT R3, R7, R4, 0.5 ;  /* 0x3f00000007037423 */ /* 0x000fc60000002004 */
[C---:B------:R-:W-:Y:S01]  /*1200*/  FFMA R11, R10.reuse, R11, 0.20012299716472625732 ;  /* 0x3e4ced0b0a0b7423 */ /* 0x040fe2000000000b */
[----:B------:R-:W-:Y:S01]  /*1210*/  FFMA.RM R3, R3, R8, 12582913 ;  /* 0x4b40000103037423 */ /* 0x000fe20000004008 */
[----:B------:R-:W-:Y:S02]  /*1220*/  FSEL R8, RZ, -23, P0 ;  /* 0xc1b80000ff087808 */ /* 0x000fe40000000000 */
[----:B------:R-:W-:Y:S01]  /*1230*/  FFMA R11, R10, R11, -0.24999669194221496582 ;  /* 0xbe7fff220a0b7423 */ /* 0x000fe2000000000b */
[----:B------:R-:W-:Y:S01]  /*1240*/  FADD R4, R3, -12583039 ;  /* 0xcb40007f03047421 */ /* 0x000fe20000000000 */
[----:B------:R-:W-:Y:S01]  /*1250*/  ISETP.GT.U32.AND P0, PT, R2, 0x7f7fffff, PT ;  /* 0x7f7fffff0200780c */ /* 0x000fe20003f04070 */
[----:B------:R-:W-:Y:S01]  /*1260*/  FFMA R8, R9, 1.1920928955078125e-07, R8 ;  /* 0x3400000009087823 */ /* 0x000fe20000000008 */
[----:B------:R-:W-:Y:S01]  /*1270*/  FFMA R11, R10, R11, 0.33333182334899902344 ;  /* 0x3eaaaa780a0b7423 */ /* 0x000fe2000000000b */
[----:B------:R-:W-:Y:S01]  /*1280*/  FFMA R4, R7, 1.4426950216293334961, -R4 ;  /* 0x3fb8aa3b07047823 */ /* 0x000fe20000000804 */
[----:B------:R-:W-:-:S02]  /*1290*/  SHF.L.U32 R3, R3, 0x17, RZ ;  /* 0x0000001703037819 */ /* 0x000fc400000006ff */
[C---:B------:R-:W-:Y:S01]  /*12a0*/  FFMA R11, R10.reuse, R11, -0.5 ;  /* 0xbf0000000a0b7423 */ /* 0x040fe2000000000b */
[----:B------:R-:W-:Y:S01]  /*12b0*/  FFMA R4, R7, 1.925963033500011079e-08, R4 ;  /* 0x32a5706007047823 */ /* 0x000fe20000000004 */
[----:B------:R-:W-:Y:S02]  /*12c0*/  MOV R7, 0x7f800000 ;  /* 0x7f80000000077802 */ /* 0x000fe40000000f00 */
[----:B------:R-:W-:-:S03]  /*12d0*/  FMUL R11, R10, R11 ;  /* 0x0000000b0a0b7220 */ /* 0x000fc60000400000 */
[----:B------:R-:W0:Y:S01]  /*12e0*/  MUFU.EX2 R4, R4 ;  /* 0x0000000400047308 */ /* 0x000e220000000800 */
[----:B------:R-:W-:-:S04]  /*12f0*/  FFMA R11, R10, R11, R10 ;  /* 0x0000000b0a0b7223 */ /* 0x000fc8000000000a */
[----:B------:R-:W-:Y:S01]  /*1300*/  FFMA R8, R8, 0.69314718246459960938, R11 ;  /* 0x3f31721808087823 */ /* 0x000fe2000000000b */
[----:B------:R-:W-:Y:S01]  /*1310*/  @P0 FFMA R8, R2, R7, +INF ;  /* 0x7f80000002080423 */ /* 0x000fe20000000007 */
[----:B------:R-:W-:-:S04]  /*1320*/  MOV R2, R0 ;  /* 0x0000000000027202 */ /* 0x000fc80000000f00 */
[----:B------:R-:W-:Y:S01]  /*1330*/  FSEL R8, R8, -INF , P1 ;  /* 0xff80000008087808 */ /* 0x000fe20000800000 */
[----:B0-----:R-:W-:-:S04]  /*1340*/  FMUL R3, R3, R4 ;  /* 0x0000000403037220 */ /* 0x001fc80000400000 */
[----:B------:R-:W-:Y:S01]  /*1350*/  FMUL R7, R3, R8 ;  /* 0x0000000803077220 */ /* 0x000fe20000400000 */
[----:B------:R-:W-:-:S04]  /*1360*/  HFMA2 R3, -RZ, RZ, 0, 0 ;  /* 0x00000000ff037431 */ /* 0x000fc800000001ff */
[----:B------:R-:W-:Y:S05]  /*1370*/  RET.REL.NODEC R2 `(_Z29kernel_instruction_cache_missPKfPfi) ;  /* 0xffffffec02207950 */ /* 0x000fea0003c3ffff */
        .type           $_Z29kernel_instruction_cache_missPKfPfi$_Z14compute_path_2f,@function
        .size           $_Z29kernel_instruction_cache_missPKfPfi$_Z14compute_path_2f,($_Z29kernel_instruction_cache_missPKfPfi$_Z14compute_path_3f - $_Z29kernel_instruction_cache_missPKfPfi$_Z14compute_path_2f)
$_Z29kernel_instruction_cache_missPKfPfi$_Z14compute_path_2f:
[C---:B------:R-:W-:Y:S01]  /*1380*/  FMUL R0, R7.reuse, 0.63661974668502807617 ;  /* 0x3f22f98307007820 */ /* 0x040fe20000400000 */
[----:B------:R-:W-:Y:S01]  /*1390*/  FSETP.GE.AND P0, PT, |R7|, 105615, PT ;  /* 0x47ce47800700780b */ /* 0x000fe20003f06200 */
[----:B------:R-:W-:Y:S02]  /*13a0*/  BSSY.RECONVERGENT B1, `(.L_x_57) ;  /* 0x000003f000017945 */ /* 0x000fe40003800200 */
[----:B------:R-:W0:Y:S02]  /*13b0*/  F2I.NTZ R4, R0 ;  /* 0x0000000000047305 */ /* 0x000e240000203100 */
[----:B0-----:R-:W-:-:S05]  /*13c0*/  I2FP.F32.S32 R2, R4 ;  /* 0x0000000400027245 */ /* 0x001fca0000201400 */
[----:B------:R-:W-:-:S04]  /*13d0*/  FFMA R3, R2, -1.5707962512969970703, R7 ;  /* 0xbfc90fda02037823 */ /* 0x000fc80000000007 */
[----:B------:R-:W-:-:S04]  /*13e0*/  FFMA R3, R2, -7.5497894158615963534e-08, R3 ;  /* 0xb3a2216802037823 */ /* 0x000fc80000000003 */
[----:B------:R-:W-:Y:S01]  /*13f0*/  FFMA R0, R2, -5.3903029534742383927e-15, R3 ;  /* 0xa7c234c502007823 */ /* 0x000fe20000000003 */
        /* <DEDUP_REMOVED lines=8> */
[----:B------:R-:W0:Y:S01]  /*1480*/  LDCU.64 UR10, c[0x0][0x358] ;  /* 0x00006b00ff0a77ac */ /* 0x000e220008000a00 */
[----:B------:R-:W-:Y:S01]  /*1490*/  LOP3.LUT R13, R2, 0x80000000, RZ, 0xfc, !PT ;  /* 0x80000000020d7812 */ /* 0x000fe200078efcff */
[----:B------:R-:W1:Y:S01]  /*14a0*/  LDCU.64 UR12, c[0x4][URZ] ;  /* 0x01000000ff0c77ac */ /* 0x000e620008000a00 */
[----:B------:R-:W-:Y:S01]  /*14b0*/  UMOV UR6, URZ ;  /* 0x000000ff00067c82 */ /* 0x000fe20008000000 */
[----:B------:R-:W-:-:S05]  /*14c0*/  UMOV UR5, URZ ;  /* 0x000000ff00057c82 */ /* 0x000fca0008000000 */
.L_x_59:
[----:B-1----:R-:W-:Y:S02]  /*14d0*/  MOV R10, UR12 ;  /* 0x0000000c000a7c02 */ /* 0x002fe40008000f00 */
[----:B------:R-:W-:-:S05]  /*14e0*/  MOV R11, UR13 ;  /* 0x0000000d000b7c02 */ /* 0x000fca0008000f00 */
[----:B0-----:R-:W2:Y:S01]  /*14f0*/  LDG.E.CONSTANT R2, desc[UR10][R10.64] ;  /* 0x0000000a0a027981 */ /* 0x001ea2000c1e9900 */
        /* <DEDUP_REMOVED lines=40> */
[----:B0-----:R-:W-:-:S07]  /*1780*/  FSEL R0, -R8, R8, !P1 ;  /* 0x0000000808007208 */ /* 0x001fce0004800100 */
.L_x_58:
[----:B------:R-:W-:Y:S05]  /*1790*/  BSYNC.RECONVERGENT B1 ;  /* 0x0000000000017941 */ /* 0x000fea0003800200 */
.L_x_57:
[----:B------:R-:W0:Y:S01]  /*17a0*/  MUFU.RCP R2, |R7| ;  /* 0x4000000700027308 */ /* 0x000e220000001000 */
[----:B------:R-:W-:Y:S01]  /*17b0*/  FSETP.GT.AND P0, PT, |R7|, 1, PT ;  /* 0x3f8000000700780b */ /* 0x000fe20003f04200 */
[----:B------:R-:W-:Y:S02]  /*17c0*/  HFMA2 R9, -RZ, RZ, 0.890625, -0.00056934356689453125 ;  /* 0x3b2090aaff097431 */ /* 0x000fe400000001ff */
[C---:B------:R-:W-:Y:S01]  /*17d0*/  FMUL R3, R0.reuse, R0 ;  /* 0x0000000000037220 */ /* 0x040fe20000400000 */
[----:B------:R-:W-:Y:S02]  /*17e0*/  FSETP.NEU.AND P1, PT, |R0|, 0.00049096695147454738617, PT ;  /* 0x3a00b43c0000780b */ /* 0x000fe40003f2d200 */
[----:B------:R-:W-:Y:S02]  /*17f0*/  LOP3.LUT R4, R4, 0x1, RZ, 0xc0, !PT ;  /* 0x0000000104047812 */ /* 0x000fe400078ec0ff */
[----:B------:R-:W-:Y:S02]  /*1800*/  MOV R13, 0x0 ;  /* 0x00000000000d7802 */ /* 0x000fe40000000f00 */
[----:B------:R-:W-:-:S02]  /*1810*/  ISETP.NE.U32.AND P2, PT, R4, 0x1, PT ;  /* 0x000000010400780c */ /* 0x000fc40003f45070 */
[----:B0-----:R-:W-:Y:S02]  /*1820*/  FSEL R8, R2, |R7|, P0 ;  /* 0x4000000702087208 */ /* 0x001fe40000000000 */
[----:B------:R-:W-:-:S03]  /*1830*/  MOV R2, 0x3c190000 ;  /* 0x3c19000000027802 */ /* 0x000fc60000000f00 */
[----:B------:R-:W-:Y:S02]  /*1840*/  FMUL R10, R8, R8 ;  /* 0x00000008080a7220 */ /* 0x000fe40000400000 */
[C---:B------:R-:W-:Y:S02]  /*1850*/  FFMA R2, R3.reuse, R2, 0.003265380859375 ;  /* 0x3b56000003027423 */ /* 0x040fe40000000002 */
[C---:B------:R-:W-:Y:S02]  /*1860*/  FFMA R9, R10.reuse, R9, -0.014396979473531246185 ;  /* 0xbc6be14f0a097423 */ /* 0x040fe40000000009 */
[C---:B------:R-:W-:Y:S02]  /*1870*/  FFMA R2, R3.reuse, R2, 0.0242919921875 ;  /* 0x3cc7000003027423 */ /* 0x040fe40000000002 */
[----:B------:R-:W-:Y:S02]  /*1880*/  FFMA R9, R10, R9, 0.039849750697612762451 ;  /* 0x3d23397e0a097423 */ /* 0x000fe40000000009 */
[----:B------:R-:W-:-:S02]  /*1890*/  FFMA R2, R3, R2, 0.053466796875 ;  /* 0x3d5b000003027423 */ /* 0x000fc40000000002 */
[C---:B------:R-:W-:Y:S02]  /*18a0*/  FFMA R9, R10.reuse, R9, -0.072529748082160949707 ;  /* 0xbd948a7a0a097423 */ /* 0x040fe40000000009 */
[----:B------:R-:W-:Y:S02]  /*18b0*/  FFMA R2, R3, R2, 0.13337790966033935547 ;  /* 0x3e08943803027423 */ /* 0x000fe40000000002 */
[----:B------:R-:W-:-:S04]  /*18c0*/  FFMA R9, R10, R9, 0.10518480092287063599 ;  /* 0x3dd76b210a097423 */ /* 0x000fc80000000009 */
[----:B------:R-:W-:-:S04]  /*18d0*/  FFMA R9, R10, R9, -0.14171802997589111328 ;  /* 0xbe111e880a097423 */ /* 0x000fc80000000009 */
[C---:B------:R-:W-:Y:S01]  /*18e0*/  FFMA R11, R10.reuse, R9, 0.19988775253295898438 ;  /* 0x3e4caf600a0b7423 */ /* 0x040fe20000000009 */
[C---:B------:R-:W-:Y:S01]  /*18f0*/  FFMA R9, R3.reuse, R2, 0.33333230018615722656 ;  /* 0x3eaaaa8803097423 */ /* 0x040fe20000000002 */
[----:B------:R-:W-:Y:S02]  /*1900*/  FMUL R3, R3, R0 ;  /* 0x0000000003037220 */ /* 0x000fe40000400000 */
[C---:B------:R-:W-:Y:S02]  /*1910*/  FFMA R11, R10.reuse, R11, -0.33332940936088562012 ;  /* 0xbeaaaa270a0b7423 */ /* 0x040fe4000000000b */
[----:B------:R-:W-:Y:S01]  /*1920*/  @P1 FFMA R0, R9, R3, R0 ;  /* 0x0000000309001223 */ /* 0x000fe20000000000 */
[----:B------:R-:W-:Y:S02]  /*1930*/  HFMA2 R3, -RZ, RZ, 1.857421875, -1409 ;  /* 0x3f6ee581ff037431 */ /* 0x000fe400000001ff */
[----:B------:R-:W-:-:S04]  /*1940*/  FMUL R11, R10, R11 ;  /* 0x0000000b0a0b7220 */ /* 0x000fc80000400000 */
[----:B------:R-:W-:Y:S01]  /*1950*/  FFMA R8, R8, R11, R8 ;  /* 0x0000000b08087223 */ /* 0x000fe20000000008 */
[----:B------:R-:W0:Y:S03]  /*1960*/  @!P2 MUFU.RCP R0, -R0 ;  /* 0x800000000000a308 */ /* 0x000e260000001000 */
[----:B------:R-:W-:Y:S01]  /*1970*/  @P0 FFMA R8, R3, 1.6832555532455444336, -R8 ;  /* 0x3fd774eb03080823 */ /* 0x000fe20000000808 */
[----:B------:R-:W-:-:S04]  /*1980*/  FSETP.NAN.AND P0, PT, |R7|, |R7|, PT ;  /* 0x400000070700720b */ /* 0x000fc80003f08200 */
[----:B------:R-:W-:-:S04]  /*1990*/  LOP3.LUT R7, R8, 0x80000000, R7, 0xb8, !PT ;  /* 0x8000000008077812 */ /* 0x000fc800078eb807 */
[----:B------:R-:W-:-:S05]  /*19a0*/  FSEL R7, R7, R8, !P0 ;  /* 0x0000000807077208 */ /* 0x000fca0004000000 */
[----:B0-----:R-:W-:Y:S01]  /*19b0*/  FMUL R7, R0, R7 ;  /* 0x0000000700077220 */ /* 0x001fe20000400000 */
[----:B------:R-:W-:Y:S06]  /*19c0*/  RET.REL.NODEC R12 `(_Z29kernel_instruction_cache_missPKfPfi) ;  /* 0xffffffe40c8c7950 */ /* 0x000fec0003c3ffff */
        .type           $_Z29kernel_instruction_cache_missPKfPfi$_Z14compute_path_3f,@function
        .size           $_Z29kernel_instruction_cache_missPKfPfi$_Z14compute_path_3f,($_Z29kernel_instruction_cache_missPKfPfi$_Z14compute_path_4f - $_Z29kernel_instruction_cache_missPKfPfi$_Z14compute_path_3f)
$_Z29kernel_instruction_cache_missPKfPfi$_Z14compute_path_3f:
[----:B------:R-:W-:Y:S01]  /*19d0*/  FSETP.NEU.AND P0, PT, R7, 1, PT ;  /* 0x3f8000000700780b */ /* 0x000fe20003f0d000 */
[----:B------:R-:W-:Y:S01]  /*19e0*/  BSSY.RECONVERGENT B1, `(.L_x_60) ;  /* 0x0000047000017945 */ /* 0x000fe20003800200 */
[----:B------:R-:W-:-:S11]  /*19f0*/  HFMA2 R2, -RZ, RZ, 1.875, 0 ;  /* 0x3f800000ff027431 */ /* 0x000fd600000001ff */
[----:B------:R-:W-:Y:S05]  /*1a00*/  @!P0 BRA `(.L_x_61) ;  /* 0x0000000400108947 */ /* 0x000fea0003800000 */
[----:B------:R-:W-:-:S13]  /*1a10*/  FSETP.NAN.AND P0, PT, |R7|, |R7|, PT ;  /* 0x400000070700720b */ /* 0x000fda0003f08200 */
[----:B------:R-:W-:Y:S01]  /*1a20*/  @P0 FADD R2, R7, 0.5 ;  /* 0x3f00000007020421 */ /* 0x000fe20000000000 */
[----:B------:R-:W-:Y:S06]  /*1a30*/  @P0 BRA `(.L_x_61) ;  /* 0x0000000400040947 */ /* 0x000fec0003800000 */
[----:B------:R-:W-:-:S04]  /*1a40*/  FSETP.NEU.AND P0, PT, |R7|, +INF , PT ;  /* 0x7f8000000700780b */ /* 0x000fc80003f0d200 */
[----:B------:R-:W-:-:S13]  /*1a50*/  FSETP.NEU.AND P0, PT, R7, RZ, P0 ;  /* 0x000000ff0700720b */ /* 0x000fda000070d000 */
[----:B------:R-:W-:-:S05]  /*1a60*/  @!P0 FADD R2, R7, R7 ;  /* 0x0000000707028221 */ /* 0x000fca0000000000 */
[----:B------:R-:W-:Y:S01]  /*1a70*/  @!P0 LOP3.LUT R2, R2, 0x7fffffff, RZ, 0xc0, !PT ;  /* 0x7fffffff02028812 */ /* 0x000fe200078ec0ff */
[----:B------:R-:W-:Y:S06]  /*1a80*/  @!P0 BRA `(.L_x_61) ;  /* 0x0000000000f08947 */ /* 0x000fec0003800000 */
[C---:B------:R-:W-:Y:S01]  /*1a90*/  FMUL R2, |R7|.reuse, 16777216 ;  /* 0x4b80000007027820 */ /* 0x040fe20000400200 */
[C---:B------:R-:W-:Y:S02]  /*1aa0*/  FSETP.GEU.AND P0, PT, |R7|.reuse, 1.175494350822287508e-38, PT ;  /* 0x008000000700780b */ /* 0x040fe40003f0e200 */
[----:B------:R-:W-:Y:S02]  /*1ab0*/  MOV R12, 0x3a2c32e4 ;  /* 0x3a2c32e4000c7802 */ /* 0x000fe40000000f00 */
[----:B------:R-:W-:Y:S02]  /*1ac0*/  FSEL R2, R2, |R7|, !P0 ;  /* 0x4000000702027208 */ /* 0x000fe40004000000 */
[----:B------:R-:W-:Y:S02]  /*1ad0*/  FSETP.GEU.AND P2, PT, R7, RZ, PT ;  /* 0x000000ff0700720b */ /* 0x000fe40003f4e000 */
[----:B------:R-:W-:-:S04]  /*1ae0*/  IADD3 R3, PT, PT, R2, -0x3f3504f3, RZ ;  /* 0xc0cafb0d02037810 */ /* 0x000fc80007ffe0ff */
[----:B------:R-:W-:-:S05]  /*1af0*/  LOP3.LUT R3, R3, 0xff800000, RZ, 0xc0, !PT ;  /* 0xff80000003037812 */ /* 0x000fca00078ec0ff */
[----:B------:R-:W-:Y:S01]  /*1b00*/  IMAD.IADD R2, R2, 0x1, -R3 ;  /* 0x0000000102027824 */ /* 0x000fe200078e0a03 */
[----:B------:R-:W-:-:S03]  /*1b10*/  I2FP.F32.S32 R3, R3 ;  /* 0x0000000300037245 */ /* 0x000fc60000201400 */
[C---:B------:R-:W-:Y:S01]  /*1b20*/  FADD R8, R2.reuse, 1 ;  /* 0x3f80000002087421 */ /* 0x040fe20000000000 */
[----:B------:R-:W-:Y:S01]  /*1b30*/  FADD R4, R2, -1 ;  /* 0xbf80000002047421 */ /* 0x000fe20000000000 */
[----:B------:R-:W-:-:S03]  /*1b40*/  FSEL R2, RZ, -24, P0 ;  /* 0xc1c00000ff027808 */ /* 0x000fc60000000000 */
[----:B------:R-:W-:Y:S01]  /*1b50*/  FADD R9, R4, R4 ;  /* 0x0000000404097221 */ /* 0x000fe20000000000 */
[----:B------:R-:W0:Y:S01]  /*1b60*/  MUFU.RCP R8, R8 ;  /* 0x0000000800087308 */ /* 0x000e220000001000 */
[----:B------:R-:W-:Y:S02]  /*1b70*/  FFMA R2, R3, 1.1920928955078125e-07, R2 ;  /* 0x3400000003027823 */ /* 0x000fe40000000002 */
[----:B0-----:R-:W-:-:S04]  /*1b80*/  FMUL R9, R8, R9 ;  /* 0x0000000908097220 */ /* 0x001fc80000400000 */
[----:B------:R-:W-:Y:S01]  /*1b90*/  FADD R10, R4, -R9 ;  /* 0x80000009040a7221 */ /* 0x000fe20000000000 */
[CC--:B------:R-:W-:Y:S01]  /*1ba0*/  FMUL R3, R9.reuse, R9.reuse ;  /* 0x0000000909037220 */ /* 0x0c0fe20000400000 */
[----:B------:R-:W-:Y:S02]  /*1bb0*/  FFMA R13, R9, 1.4426950216293334961, R2 ;  /* 0x3fb8aa3b090d7823 */ /* 0x000fe40000000002 */
[----:B------:R-:W-:Y:S01]  /*1bc0*/  FADD R11, R10, R10 ;  /* 0x0000000a0a0b7221 */ /* 0x000fe20000000000 */
[C---:B------:R-:W-:Y:S01]  /*1bd0*/  FFMA R10, R3.reuse, R12, 0.0032181653659790754318 ;  /* 0x3b52e7db030a7423 */ /* 0x040fe2000000000c */
[----:B------:R-:W-:Y:S02]  /*1be0*/  FADD R2, R2, -R13 ;  /* 0x8000000d02027221 */ /* 0x000fe40000000000 */
[----:B------:R-:W-:Y:S01]  /*1bf0*/  FFMA R11, R4, -R9, R11 ;  /* 0x80000009040b7223 */ /* 0x000fe2000000000b */
[----:B------:R-:W-:Y:S01]  /*1c00*/  FFMA R10, R3, R10, 0.018033718690276145935 ;  /* 0x3c93bb73030a7423 */ /* 0x000fe2000000000a */
[----:B------:R-:W-:-:S02]  /*1c10*/  FFMA R2, R9, 1.4426950216293334961, R2 ;  /* 0x3fb8aa3b09027823 */ /* 0x000fc40000000002 */
[----:B------:R-:W-:Y:S01]  /*1c20*/  FMUL R11, R8, R11 ;  /* 0x0000000b080b7220 */ /* 0x000fe20000400000 */
[----:B------:R-:W-:-:S03]  /*1c30*/  FFMA R10, R3, R10, 0.12022458761930465698 ;  /* 0x3df6384f030a7423 */ /* 0x000fc6000000000a */
[----:B------:R-:W-:Y:S01]  /*1c40*/  FFMA R2, R11, 1.4426950216293334961, R2 ;  /* 0x3fb8aa3b0b027823 */ /* 0x000fe20000000002 */
[----:B------:R-:W-:-:S03]  /*1c50*/  FMUL R10, R3, R10 ;  /* 0x0000000a030a7220 */ /* 0x000fc60000400000 */
[----:B------:R-:W-:Y:S01]  /*1c60*/  FFMA R4, R9, 1.9251366722983220825e-08, R2 ;  /* 0x32a55e3409047823 */ /* 0x000fe20000000002 */
[----:B------:R-:W-:-:S04]  /*1c70*/  FMUL R2, R10, 3 ;  /* 0x404000000a027820 */ /* 0x000fc80000400000 */
[----:B------:R-:W-:-:S04]  /*1c80*/  FFMA R11, R11, R2, R4 ;  /* 0x000000020b0b7223 */ /* 0x000fc80000000004 */
[----:B------:R-:W-:Y:S01]  /*1c90*/  FFMA R10, R9, R10, R11 ;  /* 0x0000000a090a7223 */ /* 0x000fe2000000000b */
[----:B------:R-:W-:-:S03]  /*1ca0*/  HFMA2 R9, -RZ, RZ, 0.64013671875, -15.109375 ;  /* 0x391fcb8eff097431 */ /* 0x000fc600000001ff */
[----:B------:R-:W-:-:S04]  /*1cb0*/  FADD R2, R13, R10 ;  /* 0x0000000a0d027221 */ /* 0x000fc80000000000 */
[----:B------:R-:W-:Y:S01]  /*1cc0*/  FMUL R3, R2, 0.5 ;  /* 0x3f00000002037820 */ /* 0x000fe20000400000 */
[----:B------:R-:W-:-:S03]  /*1cd0*/  FADD R13, -R13, R2 ;  /* 0x000000020d0d7221 */ /* 0x000fc60000000100 */
[----:B------:R-:W0:Y:S01]  /*1ce0*/  FRND R4, R3 ;  /* 0x0000000300047307 */ /* 0x000e220000201000 */
[----:B------:R-:W-:Y:S01]  /*1cf0*/  FADD R13, R10, -R13 ;  /* 0x8000000d0a0d7221 */ /* 0x000fe20000000000 */
[----:B------:R-:W-:Y:S01]  /*1d00*/  FFMA R2, R2, 0.5, -R3 ;  /* 0x3f00000002027823 */ /* 0x000fe20000000803 */
[----:B------:R-:W-:-:S03]  /*1d10*/  FSETP.GT.AND P0, PT, |R3|, 152, PT ;  /* 0x431800000300780b */ /* 0x000fc60003f04200 */
[----:B------:R-:W-:Y:S01]  /*1d20*/  FFMA R13, R13, 0.5, R2 ;  /* 0x3f0000000d0d7823 */ /* 0x000fe20000000002 */
[----:B0-----:R-:W-:Y:S01]  /*1d30*/  FADD R2, R3, -R4 ;  /* 0x8000000403027221 */ /* 0x001fe20000000000 */
[----:B------:R-:W-:-:S03]  /*1d40*/  FSETP.GT.AND P1, PT, R4, RZ, PT ;  /* 0x000000ff0400720b */ /* 0x000fc60003f24000 */
[----:B------:R-:W-:Y:S01]  /*1d50*/  FADD R2, R2, R13 ;  /* 0x0000000d02027221 */ /* 0x000fe20000000000 */
[----:B------:R-:W-:Y:S02]  /*1d60*/  SEL R4, RZ, 0x83000000, P1 ;  /* 0x83000000ff047807 */ /* 0x000fe40000800000 */
[----:B------:R-:W-:Y:S01]  /*1d70*/  FSETP.GEU.AND P1, PT, R3, RZ, PT ;  /* 0x000000ff0300720b */ /* 0x000fe20003f2e000 */
[----:B------:R-:W-:Y:S01]  /*1d80*/  FFMA R9, R2, R9, 0.0013391353422775864601 ;  /* 0x3aaf85ed02097423 */ /* 0x000fe20000000009 */
[----:B------:R-:W-:-:S03]  /*1d90*/  IADD3 R8, PT, PT, R4, 0x7f000000, RZ ;  /* 0x7f00000004087810 */ /* 0x000fc60007ffe0ff */
[----:B------:R-:W-:-:S04]  /*1da0*/  FFMA R9, R2, R9, 0.0096188392490148544312 ;  /* 0x3c1d985602097423 */ /* 0x000fc80000000009 */
[C---:B------:R-:W-:Y:S02]  /*1db0*/  FFMA R11, R2.reuse, R9, 0.055503588169813156128 ;  /* 0x3d6357bb020b7423 */ /* 0x040fe40000000009 */
[----:B------:R-:W0:Y:S02]  /*1dc0*/  F2I.NTZ R9, R3 ;  /* 0x0000000300097305 */ /* 0x000e240000203100 */
[----:B------:R-:W-:-:S04]  /*1dd0*/  FFMA R11, R2, R11, 0.24022644758224487305 ;  /* 0x3e75fdec020b7423 */ /* 0x000fc8000000000b */
[----:B------:R-:W-:-:S04]  /*1de0*/  FFMA R11, R2, R11, 0.69314718246459960938 ;  /* 0x3f317218020b7423 */ /* 0x000fc8000000000b */
[----:B------:R-:W-:Y:S01]  /*1df0*/  FFMA R11, R2, R11, 1 ;  /* 0x3f800000020b7423 */ /* 0x000fe2000000000b */
[----:B------:R-:W-:-:S03]  /*1e00*/  FSEL R2, RZ, +INF , !P1 ;  /* 0x7f800000ff027808 */ /* 0x000fc60004800000 */
[----:B------:R-:W-:Y:S01]  /*1e10*/  FMUL R8, R8, R11 ;  /* 0x0000000b08087220 */ /* 0x000fe20000400000 */
[----:B0-----:R-:W-:-:S05]  /*1e20*/  LEA R9, R9, -R4, 0x17 ;  /* 0x8000000409097211 */ /* 0x001fca00078eb8ff */
[----:B------:R-:W-:Y:S01]  /*1e30*/  @!P0 FMUL R2, R9, R8 ;  /* 0x0000000809028220 */ /* 0x000fe20000400000 */
[----:B------:R-:W-:-:S07]  /*1e40*/  @!P2 MOV R2, 0x7fffffff ;  /* 0x7fffffff0002a802 */ /* 0x000fce0000000f00 */
.L_x_61:
[----:B------:R-:W-:Y:S05]  /*1e50*/  BSYNC.RECONVERGENT B1 ;  /* 0x0000000000017941 */ /* 0x000fea0003800200 */
.L_x_60:
[C---:B------:R-:W-:Y:S01]  /*1e60*/  FMUL R4, |R7|.reuse, 16777216 ;  /* 0x4b80000007047820 */ /* 0x040fe20000400200 */
[C---:B------:R-:W-:Y:S01]  /*1e70*/  FSETP.GEU.AND P0, PT, |R7|.reuse, 1.175494350822287508e-38, PT ;  /* 0x008000000700780b */ /* 0x040fe20003f0e200 */
[C---:B------:R-:W-:Y:S01]  /*1e80*/  FADD R10, R7.reuse, R7 ;  /* 0x00000007070a7221 */ /* 0x040fe20000000000 */
[----:B------:R-:W-:Y:S02]  /*1e90*/  FSETP.GEU.AND P1, PT, R7, RZ, PT ;  /* 0x000000ff0700720b */ /* 0x000fe40003f2e000 */
[----:B------:R-:W-:-:S04]  /*1ea0*/  FSEL R8, R4, |R7|, !P0 ;  /* 0x4000000704087208 */ /* 0x000fc80004000000 */
[----:B------:R-:W0:Y:S05]  /*1eb0*/  MUFU.LG2 R3, R8 ;  /* 0x0000000800037308 */ /* 0x000e2a0000000c00 */
[----:B0-----:R-:W-:Y:S01]  /*1ec0*/  @!P0 FADD R3, R3, -24 ;  /* 0xc1c0000003038421 */ /* 0x001fe20000000000 */
[----:B------:R-:W-:-:S03]  /*1ed0*/  FSETP.NEU.AND P0, PT, R10, R7, PT ;  /* 0x000000070a00720b */ /* 0x000fc60003f0d000 */
[----:B------:R-:W-:-:S04]  /*1ee0*/  FMUL R3, R3, -0.6666666865348815918 ;  /* 0xbf2aaaab03037820 */ /* 0x000fc80000400000 */
[----:B------:R0:W1:Y:S02]  /*1ef0*/  MUFU.EX2 R4, R3 ;  /* 0x0000000300047308 */ /* 0x0000640000000800 */
[----:B0-----:R-:W-:Y:S02]  /*1f00*/  HFMA2 R3, -RZ, RZ, 0, 0 ;  /* 0x00000000ff037431 */ /* 0x001fe400000001ff */
[----:B-1----:R-:W-:-:S04]  /*1f10*/  FMUL R9, |R7|, R4 ;  /* 0x0000000407097220 */ /* 0x002fc80000400200 */
[----:B------:R-:W-:-:S04]  /*1f20*/  FMUL R4, R4, -R9 ;  /* 0x8000000904047220 */ /* 0x000fc80000400000 */
[----:B------:R-:W-:-:S04]  /*1f30*/  FFMA R4, R9, R4, 1 ;  /* 0x3f80000009047423 */ /* 0x000fc80000000004 */
[----:B------:R-:W-:-:S04]  /*1f40*/  FMUL R4, R4, 0.3333333432674407959 ;  /* 0x3eaaaaab04047820 */ /* 0x000fc80000400000 */
[----:B------:R-:W-:-:S05]  /*1f50*/  FFMA R4, R9, R4, R9 ;  /* 0x0000000409047223 */ /* 0x000fca0000000009 */
[----:B------:R-:W-:-:S05]  /*1f60*/  @P0 FSEL R10, -R4, R4, !P1 ;  /* 0x00000004040a0208 */ /* 0x000fca0004800100 */
[----:B------:R-:W-:Y:S01]  /*1f70*/  FMUL R7, R10, R2 ;  /* 0x000000020a077220 */ /* 0x000fe20000400000 */
[----:B------:R-:W-:-:S04]  /*1f80*/  MOV R2, R0 ;  /* 0x0000000000027202 */ /* 0x000fc80000000f00 */
[----:B------:R-:W-:Y:S05]  /*1f90*/  RET.REL.NODEC R2 `(_Z29kernel_instruction_cache_missPKfPfi) ;  /* 0xffffffe002187950 */ /* 0x000fea0003c3ffff */
        .type           $_Z29kernel_instruction_cache_missPKfPfi$_Z14compute_path_4f,@function
        .size           $_Z29kernel_instruction_cache_missPKfPfi$_Z14compute_path_4f,($_Z29kernel_instruction_cache_missPKfPfi$_Z14compute_path_5f - $_Z29kernel_instruction_cache_missPKfPfi$_Z14compute_path_4f)
$_Z29kernel_instruction_cache_missPKfPfi$_Z14compute_path_4f:
[----:B------:R-:W-:Y:S01]  /*1fa0*/  FMUL R7, R7, 0.10000000149011611938 ;  /* 0x3dcccccd07077820 */ /* 0x000fe20000400000 */
[----:B------:R-:W-:Y:S01]  /*1fb0*/  IMAD.MOV.U32 R3, RZ, RZ, 0x42fc0000 ;  /* 0x42fc0000ff037424 */ /* 0x000fe200078e00ff */
[----:B------:R-:W-:Y:S02]  /*1fc0*/  MOV R11, 0x363d0ada ;  /* 0x363d0ada000b7802 */ /* 0x000fe40000000f00 */
[C---:B------:R-:W-:Y:S01]  /*1fd0*/  FMUL R2, |R7|.reuse, 1.4426950216293334961 ;  /* 0x3fb8aa3b07027820 */ /* 0x040fe20000400200 */
[----:B------:R-:W-:-:S04]  /*1fe0*/  FMUL R8, R7, R7 ;  /* 0x0000000707087220 */ /* 0x000fc80000400000 */
[C---:B------:R-:W-:Y:S01]  /*1ff0*/  FFMA R11, R8.reuse, R11, 0.00019836159481201320887 ;  /* 0x394fff49080b7423 */ /* 0x040fe2000000000b */
[----:B------:R-:W0:Y:S03]  /*2000*/  FRND.TRUNC R2, R2 ;  /* 0x0000000200027307 */ /* 0x000e26000020d000 */
[----:B------:R-:W-:-:S04]  /*2010*/  FFMA R11, R8, R11, 0.0083333496004343032837 ;  /* 0x3c08889a080b7423 */ /* 0x000fc8000000000b */
[----:B------:R-:W-:-:S04]  /*2020*/  FFMA R11, R8, R11, 0.16666667163372039795 ;  /* 0x3e2aaaab080b7423 */ /* 0x000fc8000000000b */
[----:B------:R-:W-:Y:S01]  /*2030*/  FMUL R8, R8, R11 ;  /* 0x0000000b08087220 */ /* 0x000fe20000400000 */
[----:B0-----:R-:W-:Y:S02]  /*2040*/  FSETP.GT.AND P0, PT, |R2|, 126, PT ;  /* 0x42fc00000200780b */ /* 0x001fe40003f04200 */
[----:B------:R-:W-:-:S04]  /*2050*/  LOP3.LUT R3, R3, 0x80000000, R2, 0xb8, !PT ;  /* 0x8000000003037812 */ /* 0x000fc800078eb802 */
[----:B------:R-:W-:Y:S02]  /*2060*/  FSEL R4, R3, R2, P0 ;  /* 0x0000000203047208 */ /* 0x000fe40000000000 */
[----:B------:R-:W-:-:S03]  /*2070*/  FSETP.GE.AND P0, PT, |R7|, 1, PT ;  /* 0x3f8000000700780b */ /* 0x000fc60003f06200 */
[----:B------:R-:W-:-:S04]  /*2080*/  FFMA R3, R4, -0.69314718246459960938, |R7| ;  /* 0xbf31721804037823 */ /* 0x000fc80000000407 */
[C---:B------:R-:W-:Y:S01]  /*2090*/  FFMA R3, R4.reuse, 1.9046542121259335545e-09, R3 ;  /* 0x3102e30804037823 */ /* 0x040fe20000000003 */
[----:B------:R-:W-:-:S03]  /*20a0*/  FADD R4, R4, 12583037 ;  /* 0x4b40007d04047421 */ /* 0x000fc60000000000 */
[----:B------:R-:W-:Y:S02]  /*20b0*/  FMUL R3, R3, 1.4426950216293334961 ;  /* 0x3fb8aa3b03037820 */ /* 0x000fe40000400000 */
[----:B------:R-:W-:-:S04]  /*20c0*/  SHF.L.U32 R4, R4, 0x17, RZ ;  /* 0x0000001704047819 */ /* 0x000fc800000006ff */
[----:B------:R-:W0:Y:S02]  /*20d0*/  MUFU.EX2 R3, R3 ;  /* 0x0000000300037308 */ /* 0x000e240000000800 */
[----:B0-----:R-:W-:-:S06]  /*20e0*/  FMUL R4, R4, R3 ;  /* 0x0000000304047220 */ /* 0x001fcc0000400000 */
[----:B------:R-:W0:Y:S02]  /*20f0*/  MUFU.RCP R10, R4 ;  /* 0x00000004000a7308 */ /* 0x000e240000001000 */
[C---:B0-----:R-:W-:Y:S01]  /*2100*/  FMUL.FTZ R9, R10.reuse, -0.125 ;  /* 0xbe0000000a097820 */ /* 0x041fe20000410000 */
[----:B------:R-:W-:-:S03]  /*2110*/  FMUL.FTZ R3, R10, 0.125 ;  /* 0x3e0000000a037820 */ /* 0x000fc60000410000 */
[C---:B------:R-:W-:Y:S01]  /*2120*/  FFMA R2, R4.reuse, 2, R9 ;  /* 0x4000000004027823 */ /* 0x040fe20000000009 */
[----:B------:R-:W-:-:S04]  /*2130*/  FFMA R3, R4, 2, R3 ;  /* 0x4000000004037823 */ /* 0x000fc80000000003 */
[--C-:B------:R-:W-:Y:S01]  /*2140*/  LOP3.LUT R2, R2, 0x80000000, R7.reuse, 0xb8, !PT ;  /* 0x8000000002027812 */ /* 0x100fe200078eb807 */
[----:B------:R-:W-:-:S04]  /*2150*/  @!P0 FFMA R2, R7, R8, R7 ;  /* 0x0000000807028223 */ /* 0x000fc80000000007 */
[----:B------:R-:W-:Y:S01]  /*2160*/  FMUL R7, R2, R3 ;  /* 0x0000000302077220 */ /* 0x000fe20000400000 */
[----:B------:R-:W-:Y:S01]  /*2170*/  HFMA2 R3, -RZ, RZ, 0, 0 ;  /* 0x00000000ff037431 */ /* 0x000fe200000001ff */
[----:B------:R-:W-:-:S04]  /*2180*/  MOV R2, R0 ;  /* 0x0000000000027202 */ /* 0x000fc80000000f00 */
[----:B------:R-:W-:Y:S05]  /*2190*/  RET.REL.NODEC R2 `(_Z29kernel_instruction_cache_missPKfPfi) ;  /* 0xffffffdc02987950 */ /* 0x000fea0003c3ffff */
        .type           $_Z29kernel_instruction_cache_missPKfPfi$_Z14compute_path_5f,@function
        .size           $_Z29kernel_instruction_cache_missPKfPfi$_Z14compute_path_5f,($_Z29kernel_instruction_cache_missPKfPfi$_Z14compute_path_6f - $_Z29kernel_instruction_cache_missPKfPfi$_Z14compute_path_5f)
$_Z29kernel_instruction_cache_missPKfPfi$_Z14compute_path_5f:
[C---:B------:R-:W-:Y:S01]  /*21a0*/  FADD R8, |R7|.reuse, 4 ;  /* 0x4080000007087421 */ /* 0x040fe20000000200 */
[C---:B------:R-:W-:Y:S01]  /*21b0*/  FADD R2, |R7|.reuse, -4 ;  /* 0xc080000007027421 */ /* 0x040fe20000000200 */
[----:B------:R-:W-:Y:S01]  /*21c0*/  HFMA2 R11, -RZ, RZ, 0.8349609375, 5.424022674560546875e-06 ;  /* 0x3aae005bff0b7431 */ /* 0x000fe200000001ff */
[C---:B------:R-:W-:Y:S01]  /*21d0*/  FSETP.GE.AND P0, PT, |R7|.reuse, 1.0029599666595458984, PT ;  /* 0x3f8060fe0700780b */ /* 0x040fe20003f06200 */
[----:B------:R0:W1:Y:S01]  /*21e0*/  MUFU.RCP R3, R8 ;  /* 0x0000000800037308 */ /* 0x0000620000001000 */
[----:B------:R-:W-:Y:S02]  /*21f0*/  HFMA2 R10, -RZ, RZ, 1.28515625, -179.25 ;  /* 0x3d24d99aff0a7431 */ /* 0x000fe400000001ff */
[----:B------:R-:W-:Y:S01]  /*2200*/  IMAD.MOV.U32 R12, RZ, RZ, 0x3a69a091 ;  /* 0x3a69a091ff0c7424 */ /* 0x000fe200078e00ff */
[----:B------:R-:W-:Y:S01]  /*2210*/  MOV R14, 0x40000000 ;  /* 0x40000000000e7802 */ /* 0x000fe20000000f00 */
[----:B------:R-:W-:Y:S01]  /*2220*/  HFMA2 R15, -RZ, RZ, 1.8525390625, -0.310791015625 ;  /* 0x3f69b4f9ff0f7431 */ /* 0x000fe200000001ff */
[----:B------:R-:W-:-:S02]  /*2230*/  FSETP.GEU.AND P2, PT, R7, RZ, PT ;  /* 0x000000ff0700720b */ /* 0x000fc40003f4e000 */
[----:B------:R-:W-:Y:S02]  /*2240*/  FSEL R11, -R11, -0.00082130916416645050049, P0 ;  /* 0xba574d200b0b7808 */ /* 0x000fe40000000100 */
[----:B0-----:R-:W-:Y:S02]  /*2250*/  MOV R8, 0x3c09919f ;  /* 0x3c09919f00087802 */ /* 0x001fe40000000f00 */
[----:B------:R-:W-:Y:S02]  /*2260*/  FSEL R10, -R10, -0.026868773624300956726, P0 ;  /* 0xbcdc1be70a0a7808 */ /* 0x000fe40000000100 */
[----:B------:R-:W-:Y:S02]  /*2270*/  FSEL R8, R8, 0.0052134888246655464172, P0 ;  /* 0x3baad5ea08087808 */ /* 0x000fe40000000000 */
[----:B------:R-:W-:Y:S01]  /*2280*/  FSEL R15, R15, -0.37612664699554443359, P0 ;  /* 0xbec093ac0f0f7808 */ /* 0x000fe20000000000 */
[----:B-1----:R-:W-:-:S04]  /*2290*/  FMUL R2, R2, R3 ;  /* 0x0000000302027220 */ /* 0x002fc80000400000 */
[----:B------:R-:W-:-:S04]  /*22a0*/  FADD R4, R2, 1 ;  /* 0x3f80000002047421 */ /* 0x000fc80000000000 */
[----:B------:R-:W-:-:S04]  /*22b0*/  FFMA R4, R4, -4, |R7| ;  /* 0xc080000004047823 */ /* 0x000fc80000000407 */
[C---:B------:R-:W-:Y:S01]  /*22c0*/  FFMA R9, |R7|.reuse, -R2, R4 ;  /* 0x8000000207097223 */ /* 0x040fe20000000204 */
[----:B------:R-:W-:-:S03]  /*22d0*/  FMUL R4, R7, R7 ;  /* 0x0000000707047220 */ /* 0x000fc60000400000 */
[----:B------:R-:W-:Y:S01]  /*22e0*/  FFMA R3, R3, R9, R2 ;  /* 0x0000000903037223 */ /* 0x000fe20000000002 */
[C---:B------:R-:W-:Y:S01]  /*22f0*/  FMUL R2, R7.reuse, -R7 ;  /* 0x8000000707027220 */ /* 0x040fe20000400000 */
[----:B------:R-:W-:Y:S02]  /*2300*/  MOV R9, 0x38eb4c3a ;  /* 0x38eb4c3a00097802 */ /* 0x000fe40000000f00 */
[----:B------:R-:W-:Y:S01]  /*2310*/  FSEL R4, |R7|, R4, P0 ;  /* 0x0000000407047208 */ /* 0x000fe20000000200 */
[----:B------:R-:W-:Y:S01]  /*2320*/  FMUL R13, R2, 1.4426950216293334961 ;  /* 0x3fb8aa3b020d7820 */ /* 0x000fe20000400000 */
[----:B------:R-:W-:Y:S01]  /*2330*/  FSEL R9, R9, 8.4834944573231041431e-05, P0 ;  /* 0x38b1e96a09097808 */ /* 0x000fe20000000000 */
[----:B------:R-:W-:-:S04]  /*2340*/  FFMA R12, R3, R12, 0.0070457882247865200043 ;  /* 0x3be6e05b030c7423 */ /* 0x000fc8000000000c */
[----:B------:R-:W0:Y:S01]  /*2350*/  FRND.TRUNC R13, R13 ;  /* 0x0000000d000d7307 */ /* 0x000e22000020d000 */
[----:B------:R-:W-:Y:S01]  /*2360*/  FFMA R9, R4, R9, R11 ;  /* 0x0000000904097223 */ /* 0x000fe2000000000b */
[----:B------:R-:W-:-:S03]  /*2370*/  FFMA R12, R3, R12, -0.015866896137595176697 ;  /* 0xbc81fb4b030c7423 */ /* 0x000fc6000000000c */
[C---:B------:R-:W-:Y:S01]  /*2380*/  FFMA R9, R4.reuse, R9, R8 ;  /* 0x0000000904097223 */ /* 0x040fe20000000008 */
[----:B------:R-:W-:Y:S01]  /*2390*/  MOV R8, 0x42fc0000 ;  /* 0x42fc000000087802 */ /* 0x000fe20000000f00 */
[C---:B------:R-:W-:Y:S02]  /*23a0*/  FFMA R12, R3.reuse, R12, 0.036429625004529953003 ;  /* 0x3d15373b030c7423 */ /* 0x040fe4000000000c */
[----:B------:R-:W-:Y:S01]  /*23b0*/  FFMA R11, R4, R9, R10 ;  /* 0x00000009040b7223 */ /* 0x000fe2000000000a */
[----:B------:R-:W-:Y:S02]  /*23c0*/  HFMA2 R10, -RZ, RZ, 1.5341796875, 81.5625 ;  /* 0x3e235519ff0a7431 */ /* 0x000fe400000001ff */
[----:B------:R-:W-:Y:S01]  /*23d0*/  FFMA R12, R3, R12, -0.066643431782722473145 ;  /* 0xbd887c5a030c7423 */ /* 0x000fe2000000000c */
[----:B0-----:R-:W-:-:S03]  /*23e0*/  FSETP.GT.AND P1, PT, |R13|, 126, PT ;  /* 0x42fc00000d00780b */ /* 0x001fc60003f24200 */
[----:B------:R-:W-:Y:S01]  /*23f0*/  FFMA R12, R3, R12, 0.093814529478549957275 ;  /* 0x3dc021d5030c7423 */ /* 0x000fe2000000000c */
[----:B------:R-:W-:-:S03]  /*2400*/  LOP3.LUT R8, R8, 0x80000000, R13, 0xb8, !PT ;  /* 0x8000000008087812 */ /* 0x000fc600078eb80d */
[----:B------:R-:W-:Y:S01]  /*2410*/  FFMA R12, R3, R12, -0.10099056363105773926 ;  /* 0xbdced424030c7423 */ /* 0x000fe2000000000c */
[----:B------:R-:W-:Y:S01]  /*2420*/  FSEL R9, R8, R13, P1 ;  /* 0x0000000d08097208 */ /* 0x000fe20000800000 */
[----:B------:R-:W-:Y:S01]  /*2430*/  FFMA R8, |R7|, R14, 1 ;  /* 0x3f80000007087423 */ /* 0x000fe2000000020e */
[----:B------:R-:W-:Y:S01]  /*2440*/  FSEL R13, R10, 0.11284004896879196167, P0 ;  /* 0x3de718af0a0d7808 */ /* 0x000fe20000000000 */
[----:B------:R-:W-:Y:S01]  /*2450*/  FFMA R12, R3, R12, 0.06809400022029876709 ;  /* 0x3d8b74de030c7423 */ /* 0x000fe2000000000c */
[----:B------:R-:W-:Y:S01]  /*2460*/  FSETP.GT.AND P1, PT, |R7|, 10.05500030517578125, PT ;  /* 0x4120e1480700780b */ /* 0x000fe20003f24200 */
[--C-:B------:R-:W-:Y:S01]  /*2470*/  FFMA R10, R9, -0.69314718246459960938, R2.reuse ;  /* 0xbf317218090a7823 */ /* 0x100fe20000000002 */
[----:B------:R-:W-:Y:S01]  /*2480*/  FFMA R2, -|R7|, |R7|, -R2 ;  /* 0x4000000707027223 */ /* 0x000fe20000000b02 */
[----:B------:R-:W0:Y:S01]  /*2490*/  MUFU.RCP R8, R8 ;  /* 0x0000000800087308 */ /* 0x000e220000001000 */
[C---:B------:R-:W-:Y:S01]  /*24a0*/  FFMA R11, R4.reuse, R11, R13 ;  /* 0x0000000b040b7223 */ /* 0x040fe2000000000d */
[----:B------:R-:W-:Y:S01]  /*24b0*/  FFMA R10, R9, 1.9046542121259335545e-09, R10 ;  /* 0x3102e308090a7823 */ /* 0x000fe2000000000a */
[----:B------:R-:W-:Y:S01]  /*24c0*/  MOV R13, 0x3f210a14 ;  /* 0x3f210a14000d7802 */ /* 0x000fe20000000f00 */
[----:B------:R-:W-:Y:S01]  /*24d0*/  FFMA R12, R3, R12, 0.015377387404441833496 ;  /* 0x3c7bf170030c7423 */ /* 0x000fe2000000000c */
[----:B------:R-:W-:Y:S01]  /*24e0*/  FFMA R11, R4, R11, R15 ;  /* 0x0000000b040b7223 */ /* 0x000fe2000000000f */
[----:B------:R-:W-:Y:S01]  /*24f0*/  FMUL R14, R10, 1.4426950216293334961 ;  /* 0x3fb8aa3b0a0e7820 */ /* 0x000fe20000400000 */
[----:B------:R-:W-:Y:S01]  /*2500*/  FSEL R13, R13, 0.12837915122509002686, P0 ;  /* 0x3e0375d30d0d7808 */ /* 0x000fe20000000000 */
[----:B------:R-:W-:-:S04]  /*2510*/  FFMA R12, R3, R12, -0.1396210789680480957 ;  /* 0xbe0ef8d4030c7423 */ /* 0x000fc8000000000c */
[----:B------:R-:W1:Y:S01]  /*2520*/  MUFU.EX2 R14, R14 ;  /* 0x0000000e000e7308 */ /* 0x000e620000000800 */
[----:B------:R-:W-:Y:S01]  /*2530*/  FFMA R12, R3, R12, 1.232995152473449707 ;  /* 0x3f9dd2c9030c7423 */ /* 0x000fe2000000000c */
[C---:B------:R-:W-:Y:S01]  /*2540*/  FFMA R11, R4.reuse, R11, R13 ;  /* 0x0000000b040b7223 */ /* 0x040fe2000000000d */
[----:B------:R-:W-:Y:S01]  /*2550*/  FSEL R4, -R4, R7, P0 ;  /* 0x0000000704047208 */ /* 0x000fe20000000100 */
[----:B------:R-:W-:Y:S01]  /*2560*/  FADD R3, R9, 12583039 ;  /* 0x4b40007f09037421 */ /* 0x000fe20000000000 */
[----:B0-----:R-:W-:-:S03]  /*2570*/  FMUL R9, R12, R8 ;  /* 0x000000080c097220 */ /* 0x001fc60000400000 */
[----:B------:R-:W-:Y:S01]  /*2580*/  FFMA R4, R11, R4, R4 ;  /* 0x000000040b047223 */ /* 0x000fe20000000004 */
[----:B------:R-:W-:Y:S01]  /*2590*/  FMUL R10, R9, -2 ;  /* 0xc0000000090a7820 */ /* 0x000fe20000400000 */
[----:B------:R-:W-:Y:S02]  /*25a0*/  SHF.L.U32 R11, R3, 0x17, RZ ;  /* 0x00000017030b7819 */ /* 0x000fe400000006ff */
[----:B------:R-:W0:Y:S01]  /*25b0*/  @P0 MUFU.EX2 R3, R4 ;  /* 0x0000000400030308 */ /* 0x000e220000000800 */
[----:B------:R-:W-:Y:S02]  /*25c0*/  FFMA R10, |R7|, R10, R12 ;  /* 0x0000000a070a7223 */ /* 0x000fe4000000020c */
[----:B-1----:R-:W-:Y:S02]  /*25d0*/  FMUL R11, R11, R14 ;  /* 0x0000000e0b0b7220 */ /* 0x002fe40000400000 */
[----:B------:R-:W-:Y:S02]  /*25e0*/  FADD R10, -R9, R10 ;  /* 0x0000000a090a7221 */ /* 0x000fe40000000100 */
[----:B------:R-:W-:-:S02]  /*25f0*/  FFMA R11, R11, R2, R11 ;  /* 0x000000020b0b7223 */ /* 0x000fc4000000000b */
[----:B------:R-:W-:-:S04]  /*2600*/  FFMA R10, R8, R10, R9 ;  /* 0x0000000a080a7223 */ /* 0x000fc80000000009 */
[----:B------:R-:W-:Y:S01]  /*2610*/  FMUL R10, R10, R11 ;  /* 0x0000000b0a0a7220 */ /* 0x000fe20000400000 */
[----:B0-----:R-:W-:-:S04]  /*2620*/  @P0 FADD R2, -R3, 1 ;  /* 0x3f80000003020421 */ /* 0x001fc80000000100 */
[----:B------:R-:W-:Y:S02]  /*2630*/  FSEL R3, R10, RZ, !P1 ;  /* 0x000000ff0a037208 */ /* 0x000fe40004800000 */
[----:B------:R-:W-:Y:S01]  /*2640*/  @P0 LOP3.LUT R4, R2, 0x80000000, R7, 0xb8, !PT ;  /* 0x8000000002040812 */ /* 0x000fe200078eb807 */
[----:B------:R-:W-:Y:S02]  /*2650*/  IMAD.MOV.U32 R2, RZ, RZ, R0 ;  /* 0x000000ffff027224 */ /* 0x000fe400078e0000 */
[----:B------:R-:W-:-:S04]  /*2660*/  @!P2 FADD R3, -R3, 2 ;  /* 0x400000000303a421 */ /* 0x000fc80000000100 */
[----:B------:R-:W-:Y:S01]  /*2670*/  FMUL R7, R3, R4 ;  /* 0x0000000403077220 */ /* 0x000fe20000400000 */
[----:B------:R-:W-:-:S04]  /*2680*/  HFMA2 R3, -RZ, RZ, 0, 0 ;  /* 0x00000000ff037431 */ /* 0x000fc800000001ff */
[----:B------:R-:W-:Y:S05]  /*2690*/  RET.REL.NODEC R2 `(_Z29kernel_instruction_cache_missPKfPfi) ;  /* 0xffffffd802587950 */ /* 0x000fea0003c3ffff */
        .type           $_Z29kernel_instruction_cache_missPKfPfi$_Z14compute_path_6f,@function
        .size           $_Z29kernel_instruction_cache_missPKfPfi$_Z14compute_path_6f,($_Z29kernel_instruction_cache_missPKfPfi$_Z14compute_path_7f - $_Z29kernel_instruction_cache_missPKfPfi$_Z14compute_path_6f)
$_Z29kernel_instruction_cache_missPKfPfi$_Z14compute_path_6f:
[----:B------:R-:W-:Y:S01]  /*26a0*/  MOV R0, 0x3dcccccd ;  /* 0x3dcccccd00007802 */ /* 0x000fe20000000f00 */
[----:B------:R-:W-:Y:S04]  /*26b0*/  BSSY.RECONVERGENT B1, `(.L_x_62) ;  /* 0x00000a6000017945 */ /* 0x000fe80003800200 */
[----:B------:R-:W-:-:S05]  /*26c0*/  FFMA R7, R7, R0, 1 ;  /* 0x3f80000007077423 */ /* 0x000fca0000000000 */
[----:B------:R-:W-:-:S13]  /*26d0*/  FSETP.GE.AND P0, PT, |R7|, 1.5, PT ;  /* 0x3fc000000700780b */ /* 0x000fda0003f06200 */
[----:B------:R-:W-:Y:S05]  /*26e0*/  @!P0 BRA `(.L_x_63) ;  /* 0x0000000400f08947 */ /* 0x000fea0003800000 */
[C---:B------:R-:W-:Y:S01]  /*26f0*/  FSETP.GT.AND P0, PT, |R7|.reuse, 41.09999847412109375, PT ;  /* 0x422466660700780b */ /* 0x040fe20003f04200 */
[----:B------:R-:W-:Y:S01]  /*2700*/  HFMA2 R13, -RZ, RZ, 0.771484375, 0.21533203125 ;  /* 0x3a2c32e4ff0d7431 */ /* 0x000fe200000001ff */
[C---:B------:R-:W-:Y:S02]  /*2710*/  FSETP.GEU.AND P1, PT, R7.reuse, RZ, PT ;  /* 0x000000ff0700720b */ /* 0x040fe40003f2e000 */
[----:B------:R-:W-:-:S04]  /*2720*/  FSEL R3, R7, 41.09999847412109375, !P0 ;  /* 0x4224666607037808 */ /* 0x000fc80004000000 */
[C---:B------:R-:W-:Y:S01]  /*2730*/  FSETP.GEU.AND P0, PT, |R3|.reuse, 1.175494350822287508e-38, PT ;  /* 0x008000000300780b */ /* 0x040fe20003f0e200 */
[----:B------:R-:W-:-:S05]  /*2740*/  FMUL R0, |R3|, 16777216 ;  /* 0x4b80000003007820 */ /* 0x000fca0000400200 */
[----:B------:R-:W-:-:S04]  /*2750*/  FSEL R0, R0, |R3|, !P0 ;  /* 0x4000000300007208 */ /* 0x000fc80004000000 */
[----:B------:R-:W-:-:S04]  /*2760*/  IADD3 R2, PT, PT, R0, -0x3f3504f3, RZ ;  /* 0xc0cafb0d00027810 */ /* 0x000fc80007ffe0ff */
[----:B------:R-:W-:-:S04]  /*2770*/  LOP3.LUT R9, R2, 0xff800000, RZ, 0xc0, !PT ;  /* 0xff80000002097812 */ /* 0x000fc800078ec0ff */
[-C--:B------:R-:W-:Y:S02]  /*2780*/  IADD3 R0, PT, PT, R0, -R9.reuse, RZ ;  /* 0x8000000900007210 */ /* 0x080fe40007ffe0ff */
[----:B------:R-:W-:-:S03]  /*2790*/  I2FP.F32.S32 R9, R9 ;  /* 0x0000000900097245 */ /* 0x000fc60000201400 */
[C---:B------:R-:W-:Y:S01]  /*27a0*/  FADD R10, R0.reuse, 1 ;  /* 0x3f800000000a7421 */ /* 0x040fe20000000000 */
[----:B------:R-:W-:Y:S01]  /*27b0*/  FADD R8, R0, -1 ;  /* 0xbf80000000087421 */ /* 0x000fe20000000000 */
[----:B------:R-:W-:Y:S02]  /*27c0*/  FSEL R0, RZ, -24, P0 ;  /* 0xc1c00000ff007808 */ /* 0x000fe40000000000 */
[----:B------:R-:W-:Y:S01]  /*27d0*/  @!P1 FSETP.GT.AND P0, PT, |R3|, 33, PT ;  /* 0x420400000300980b */ /* 0x000fe20003f04200 */
        /* <DEDUP_REMOVED lines=8> */
[----:B------:R-:W-:Y:S01]  /*2860*/  FFMA R13, R0, R13, 0.0032181653659790754318 ;  /* 0x3b52e7db000d7423 */ /* 0x000fe2000000000d */
[----:B------:R-:W-:Y:S02]  /*2870*/  FADD R9, R9, -R2 ;  /* 0x8000000209097221 */ /* 0x000fe40000000000 */
[----:B------:R-:W-:Y:S01]  /*2880*/  FFMA R11, R8, -R12, R11 ;  /* 0x8000000c080b7223 */ /* 0x000fe2000000000b */
[----:B------:R-:W-:Y:S01]  /*2890*/  FFMA R13, R0, R13, 0.018033718690276145935 ;  /* 0x3c93bb73000d7423 */ /* 0x000fe2000000000d */
[----:B------:R-:W-:-:S02]  /*28a0*/  FFMA R8, R12, 1.4426950216293334961, R9 ;  /* 0x3fb8aa3b0c087823 */ /* 0x000fc40000000009 */
[----:B------:R-:W-:Y:S01]  /*28b0*/  FMUL R11, R10, R11 ;  /* 0x0000000b0a0b7220 */ /* 0x000fe20000400000 */
[----:B------:R-:W-:-:S03]  /*28c0*/  FFMA R13, R0, R13, 0.12022458761930465698 ;  /* 0x3df6384f000d7423 */ /* 0x000fc6000000000d */
[----:B------:R-:W-:Y:S01]  /*28d0*/  FFMA R11, R11, 1.4426950216293334961, R8 ;  /* 0x3fb8aa3b0b0b7823 */ /* 0x000fe20000000008 */
[----:B------:R-:W-:Y:S01]  /*28e0*/  FMUL R13, R0, R13 ;  /* 0x0000000d000d7220 */ /* 0x000fe20000400000 */
[----:B------:R-:W-:Y:S02]  /*28f0*/  FADD R8, |R3|, -0.5 ;  /* 0xbf00000003087421 */ /* 0x000fe40000000200 */
[----:B------:R-:W-:-:S04]  /*2900*/  FFMA R0, R12, 1.9251366722983220825e-08, R11 ;  /* 0x32a55e340c007823 */ /* 0x000fc8000000000b */
[----:B------:R-:W-:Y:S01]  /*2910*/  FFMA R13, R12, R13, R0 ;  /* 0x0000000d0c0d7223 */ /* 0x000fe20000000000 */
[----:B------:R-:W-:-:S03]  /*2920*/  FMUL R12, |R3|, 1.4426950216293334961 ;  /* 0x3fb8aa3b030c7820 */ /* 0x000fc60000400200 */
[----:B------:R-:W-:Y:S01]  /*2930*/  FADD R9, R2, R13 ;  /* 0x0000000d02097221 */ /* 0x000fe20000000000 */
[----:B------:R-:W-:-:S03]  /*2940*/  FFMA R14, |R3|, 1.4426950216293334961, -R12 ;  /* 0x3fb8aa3b030e7823 */ /* 0x000fc60000000a0c */
[----:B------:R-:W-:Y:S01]  /*2950*/  FMUL R10, R9, R8 ;  /* 0x00000008090a7220 */ /* 0x000fe20000400000 */
[----:B------:R-:W-:-:S03]  /*2960*/  FADD R2, -R2, R9 ;  /* 0x0000000902027221 */ /* 0x000fc60000000100 */
[----:B------:R-:W-:Y:S01]  /*2970*/  FADD R0, R10, -R12 ;  /* 0x8000000c0a007221 */ /* 0x000fe20000000000 */
[----:B------:R-:W-:-:S03]  /*2980*/  FADD R2, R13, -R2 ;  /* 0x800000020d027221 */ /* 0x000fc60000000000 */
[----:B------:R-:W-:Y:S01]  /*2990*/  FADD R15, R12, R0 ;  /* 0x000000000c0f7221 */ /* 0x000fe20000000000 */
[----:B------:R-:W-:-:S03]  /*29a0*/  @!P1 FADD R11, -R0, 48 ;  /* 0x42400000000b9421 */ /* 0x000fc60000000100 */
[--C-:B------:R-:W-:Y:S02]  /*29b0*/  FADD R13, R0, -R15.reuse ;  /* 0x8000000f000d7221 */ /* 0x100fe40000000000 */
[----:B------:R-:W-:Y:S01]  /*29c0*/  @!P1 FSEL R0, R11, -R0, P0 ;  /* 0x800000000b009208 */ /* 0x000fe20000000000 */
[-C--:B------:R-:W-:Y:S01]  /*29d0*/  FFMA R11, R9, R8.reuse, -R10 ;  /* 0x00000008090b7223 */ /* 0x080fe2000000080a */
[----:B------:R-:W-:Y:S01]  /*29e0*/  FADD R10, R10, -R15 ;  /* 0x8000000f0a0a7221 */ /* 0x000fe20000000000 */
[----:B------:R-:W-:Y:S01]  /*29f0*/  FADD R13, -R12, -R13 ;  /* 0x8000000d0c0d7221 */ /* 0x000fe20000000100 */
[----:B------:R-:W0:Y:S01]  /*2a00*/  FRND R9, R0 ;  /* 0x0000000000097307 */ /* 0x000e220000201000 */
[----:B------:R-:W-:Y:S01]  /*2a10*/  FFMA R2, R2, R8, R11 ;  /* 0x0000000802027223 */ /* 0x000fe2000000000b */
[----:B------:R-:W-:Y:S01]  /*2a20*/  FFMA R11, |R3|, 1.925963033500011079e-08, R14 ;  /* 0x32a57060030b7823 */ /* 0x000fe2000000020e */
[----:B------:R-:W-:Y:S01]  /*2a30*/  FADD R10, R10, R13 ;  /* 0x0000000d0a0a7221 */ /* 0x000fe20000000000 */
[----:B------:R-:W-:-:S02]  /*2a40*/  HFMA2 R13, -RZ, RZ, 0.56982421875, 44576 ;  /* 0x388f7971ff0d7431 */ /* 0x000fc400000001ff */
[----:B------:R-:W-:Y:S01]  /*2a50*/  FADD R11, R2, -R11 ;  /* 0x8000000b020b7221 */ /* 0x000fe20000000000 */
[----:B------:R-:W-:Y:S01]  /*2a60*/  MOV R2, 0x391fcb8e ;  /* 0x391fcb8e00027802 */ /* 0x000fe20000000f00 */
[----:B------:R-:W1:Y:S02]  /*2a70*/  MUFU.RCP R8, |R3| ;  /* 0x4000000300087308 */ /* 0x000e640000001000 */
[----:B------:R-:W-:-:S04]  /*2a80*/  FADD R10, R10, R11 ;  /* 0x0000000b0a0a7221 */ /* 0x000fc80000000000 */
[----:B------:R-:W-:Y:S01]  /*2a90*/  @!P1 FADD R10, -R10, -RZ ;  /* 0x800000ff0a0a9221 */ /* 0x000fe20000000100 */
[C---:B0-----:R-:W-:Y:S01]  /*2aa0*/  FADD R11, -R9.reuse, R0 ;  /* 0x00000000090b7221 */ /* 0x041fe20000000100 */
[----:B------:R-:W-:Y:S01]  /*2ab0*/  FSETP.GT.AND P0, PT, R9, RZ, PT ;  /* 0x000000ff0900720b */ /* 0x000fe20003f04000 */
[----:B------:R-:W0:Y:S02]  /*2ac0*/  F2I.NTZ R0, R0 ;  /* 0x0000000000007305 */ /* 0x000e240000203100 */
[----:B------:R-:W-:Y:S01]  /*2ad0*/  FADD R11, R11, R10 ;  /* 0x0000000a0b0b7221 */ /* 0x000fe20000000000 */
[----:B------:R-:W-:-:S03]  /*2ae0*/  SEL R9, RZ, 0x83000000, P0 ;  /* 0x83000000ff097807 */ /* 0x000fc60000000000 */
[----:B------:R-:W-:Y:S01]  /*2af0*/  FFMA R2, R11, R2, 0.0013391353422775864601 ;  /* 0x3aaf85ed0b027423 */ /* 0x000fe20000000002 */
[----:B-1----:R-:W-:-:S03]  /*2b00*/  FFMA R13, R8, R13, -5.0603266572579741478e-05 ;  /* 0xb8543ed8080d7423 */ /* 0x002fc6000000000d */
[----:B------:R-:W-:Y:S01]  /*2b10*/  FFMA R2, R11, R2, 0.0096188392490148544312 ;  /* 0x3c1d98560b027423 */ /* 0x000fe20000000002 */
[----:B------:R-:W-:-:S03]  /*2b20*/  FFMA R13, R8, R13, -0.00042276637395843863487 ;  /* 0xb9dda6be080d7423 */ /* 0x000fc6000000000d */
[----:B------:R-:W-:Y:S01]  /*2b30*/  FFMA R2, R11, R2, 0.055503588169813156128 ;  /* 0x3d6357bb0b027423 */ /* 0x000fe20000000002 */
[----:B------:R-:W-:-:S03]  /*2b40*/  FFMA R13, R8, R13, 0.00099214143119752407074 ;  /* 0x3a820abe080d7423 */ /* 0x000fc6000000000d */
[----:B------:R-:W-:Y:S01]  /*2b50*/  FFMA R2, R11, R2, 0.24022644758224487305 ;  /* 0x3e75fdec0b027423 */ /* 0x000fe20000000002 */
[----:B------:R-:W-:Y:S01]  /*2b60*/  FFMA R15, R8, R13, -0.00027855476946569979191 ;  /* 0xb9920afd080f7423 */ /* 0x000fe2000000000d */
[----:B------:R-:W-:Y:S02]  /*2b70*/  VIADD R13, R9, 0x7f000000 ;  /* 0x7f000000090d7836 */ /* 0x000fe40000000000 */
[C---:B------:R-:W-:Y:S01]  /*2b80*/  FFMA R2, R11.reuse, R2, 0.69314718246459960938 ;  /* 0x3f3172180b027423 */ /* 0x040fe20000000002 */
[----:B0-----:R-:W-:Y:S01]  /*2b90*/  LEA R9, R0, -R9, 0x17 ;  /* 0x8000000900097211 */ /* 0x001fe200078eb8ff */
[C---:B------:R-:W-:Y:S02]  /*2ba0*/  FFMA R15, R8.reuse, R15, -0.0026749009266495704651 ;  /* 0xbb2f4d64080f7423 */ /* 0x040fe4000000000f */
[----:B------:R-:W-:Y:S02]  /*2bb0*/  FFMA R2, R11, R2, 1 ;  /* 0x3f8000000b027423 */ /* 0x000fe40000000002 */
[----:B------:R-:W-:-:S02]  /*2bc0*/  FFMA R15, R8, R15, 0.0034718033857643604279 ;  /* 0x3b638732080f7423 */ /* 0x000fc4000000000f */
[----:B------:R-:W-:Y:S02]  /*2bd0*/  FMUL R2, R2, R13 ;  /* 0x0000000d02027220 */ /* 0x000fe40000400000 */
[----:B------:R-:W-:Y:S02]  /*2be0*/  FFMA R15, R8, R15, 0.083333343267440795898 ;  /* 0x3daaaaac080f7423 */ /* 0x000fe4000000000f */
[----:B------:R-:W-:-:S04]  /*2bf0*/  FMUL R9, R2, R9 ;  /* 0x0000000902097220 */ /* 0x000fc80000400000 */
[----:B------:R-:W-:Y:S01]  /*2c00*/  FMUL R9, R9, 2.5066282749176025391 ;  /* 0x40206c9909097820 */ /* 0x000fe20000400000 */
[----:B------:R-:W-:Y:S06]  /*2c10*/  @P1 BRA `(.L_x_64) ;  /* 0x0000000000981947 */ /* 0x000fec0003800000 */
[C-C-:B------:R-:W-:Y:S01]  /*2c20*/  FADD R2, |R3|.reuse, |R3|.reuse ;  /* 0x4000000303027221 */ /* 0x140fe20000000200 */
[----:B------:R-:W-:Y:S01]  /*2c30*/  MOV R14, 0x3e684e12 ;  /* 0x3e684e12000e7802 */ /* 0x000fe20000000f00 */
[----:B------:R-:W-:Y:S01]  /*2c40*/  FMUL R8, R8, R15 ;  /* 0x0000000f08087220 */ /* 0x000fe20000400000 */
[----:B------:R-:W-:Y:S01]  /*2c50*/  MOV R16, 0x3f17acc9 ;  /* 0x3f17acc900107802 */ /* 0x000fe20000000f00 */
[----:B------:R-:W0:Y:S02]  /*2c60*/  FRND R0, R2 ;  /* 0x0000000200007307 */ /* 0x000e240000201000 */
[----:B------:R-:W-:-:S06]  /*2c70*/  FFMA R8, R3, R8, R3 ;  /* 0x0000000803087223 */ /* 0x000fcc0000000003 */
[----:B------:R-:W1:Y:S01]  /*2c80*/  F2I.NTZ R10, R2 ;  /* 0x00000002000a7305 */ /* 0x000e620000203100 */
[----:B0-----:R-:W-:-:S04]  /*2c90*/  FFMA R0, R0, -0.5, |R3| ;  /* 0xbf00000000007823 */ /* 0x001fc80000000403 */
[----:B------:R-:W-:Y:S01]  /*2ca0*/  FMUL R11, R0, R0 ;  /* 0x00000000000b7220 */ /* 0x000fe20000400000 */
[----:B-1----:R-:W-:-:S03]  /*2cb0*/  LOP3.LUT R12, R10, 0x1, RZ, 0xc0, !PT ;  /* 0x000000010a0c7812 */ /* 0x002fc600078ec0ff */
[C---:B------:R-:W-:Y:S01]  /*2cc0*/  FFMA R14, R11.reuse, R14, -1.334560394287109375 ;  /* 0xbfaad2e00b0e7423 */ /* 0x040fe2000000000e */
[----:B------:R-:W-:Y:S01]  /*2cd0*/  LOP3.LUT P1, RZ, R10, 0x2, RZ, 0xc0, !PT ;  /* 0x000000020aff7812 */ /* 0x000fe2000782c0ff */
[----:B------:R-:W-:Y:S01]  /*2ce0*/  FFMA R13, R0, R11, RZ ;  /* 0x0000000b000d7223 */ /* 0x000fe200000000ff */
[----:B------:R-:W-:Y:S01]  /*2cf0*/  ISETP.NE.U32.AND P0, PT, R12, 0x1, PT ;  /* 0x000000010c00780c */ /* 0x000fe20003f05070 */
[C---:B------:R-:W-:Y:S01]  /*2d00*/  FFMA R12, R11.reuse, -R16, 2.550144195556640625 ;  /* 0x402335900b0c7423 */ /* 0x040fe20000000810 */
[----:B------:R-:W-:-:S03]  /*2d10*/  FFMA R14, R11, R14, 4.0586924552917480469 ;  /* 0x4081e0cf0b0e7423 */ /* 0x000fc6000000000e */
[C---:B------:R-:W-:Y:S01]  /*2d20*/  FFMA R2, R11.reuse, R12, -5.1677198410034179688 ;  /* 0xc0a55df60b027423 */ /* 0x040fe2000000000c */
[----:B------:R-:W-:-:S03]  /*2d30*/  FFMA R14, R11, R14, -4.9348020553588867188 ;  /* 0xc09de9e60b0e7423 */ /* 0x000fc6000000000e */
[----:B------:R-:W-:Y:S01]  /*2d40*/  FFMA R13, R2, R13, RZ ;  /* 0x0000000d020d7223 */ /* 0x000fe200000000ff */
[----:B------:R-:W-:-:S03]  /*2d50*/  FFMA R11, R11, R14, 1 ;  /* 0x3f8000000b0b7423 */ /* 0x000fc6000000000e */
[----:B------:R-:W-:Y:S01]  /*2d60*/  @P0 FFMA R11, R0, 3.1415927410125732422, R13 ;  /* 0x40490fdb000b0823 */ /* 0x000fe2000000000d */
[----:B------:R-:W-:-:S03]  /*2d70*/  MOV R0, 0x4b800000 ;  /* 0x4b80000000007802 */ /* 0x000fc60000000f00 */
[----:B------:R-:W-:-:S04]  /*2d80*/  @P1 FADD R11, RZ, -R11 ;  /* 0x8000000bff0b1221 */ /* 0x000fc80000000000 */
[----:B------:R-:W-:-:S04]  /*2d90*/  FMUL R13, R8, R11 ;  /* 0x0000000b080d7220 */ /* 0x000fc80000400000 */
[----:B------:R-:W-:Y:S01]  /*2da0*/  FFMA R8, R8, R11, -R13 ;  /* 0x0000000b08087223 */ /* 0x000fe2000000080d */
[----:B------:R-:W-:-:S04]  /*2db0*/  FSETP.GEU.AND P0, PT, |R13|, 1.175494350822287508e-38, PT ;  /* 0x008000000d00780b */ /* 0x000fc80003f0e200 */
[----:B------:R-:W-:-:S09]  /*2dc0*/  FSEL R0, R0, 1, !P0 ;  /* 0x3f80000000007808 */ /* 0x000fd20004000000 */
[----:B------:R-:W-:Y:S01]  /*2dd0*/  @!P0 FMUL R13, R13, 16777216 ;  /* 0x4b8000000d0d8820 */ /* 0x000fe20000400000 */
[----:B------:R-:W-:-:S05]  /*2de0*/  FSETP.GT.AND P0, PT, |R3|, 33, PT ;  /* 0x420400000300780b */ /* 0x000fca0003f04200 */
[----:B------:R-:W0:Y:S02]  /*2df0*/  MUFU.RCP R13, R13 ;  /* 0x0000000d000d7308 */ /* 0x000e240000001000 */
[----:B0-----:R-:W-:-:S04]  /*2e00*/  FMUL R0, R13, R0 ;  /* 0x000000000d007220 */ /* 0x001fc80000400000 */
[----:B------:R-:W-:-:S04]  /*2e10*/  FMUL R11, R0, -R0 ;  /* 0x80000000000b7220 */ /* 0x000fc80000400000 */
[----:B------:R-:W-:-:S04]  /*2e20*/  FMUL R8, R8, R11 ;  /* 0x0000000b08087220 */ /* 0x000fc80000400000 */
[----:B------:R-:W-:-:S04]  /*2e30*/  FMUL R8, R9, R8 ;  /* 0x0000000809087220 */ /* 0x000fc80000400000 */
[----:B------:R-:W-:-:S04]  /*2e40*/  FFMA R8, R9, R0, R8 ;  /* 0x0000000009087223 */ /* 0x000fc80000000008 */
[----:B------:R-:W-:-:S04]  /*2e50*/  FMUL R8, R8, 0.5 ;  /* 0x3f00000008087820 */ /* 0x000fc80000400000 */
[----:B------:R-:W-:Y:S01]  /*2e60*/  @P0 FMUL R8, R8, 3.5527136788005009294e-15 ;  /* 0x2780000008080820 */ /* 0x000fe20000400000 */
[----:B------:R-:W-:Y:S06]  /*2e70*/  BRA `(.L_x_65) ;  /* 0x00000000007c7947 */ /* 0x000fec0003800000 */
.L_x_64:
[----:B------:R-:W-:-:S04]  /*2e80*/  FMUL R8, R8, R15 ;  /* 0x0000000f08087220 */ /* 0x000fc80000400000 */
[----:B------:R-:W-:Y:S01]  /*2e90*/  FFMA R9, R9, R8, R9 ;  /* 0x0000000809097223 */ /* 0x000fe20000000009 */
[----:B------:R-:W-:Y:S06]  /*2ea0*/  BRA `(.L_x_66) ;  /* 0x0000000000987947 */ /* 0x000fec0003800000 */
.L_x_63:
[----:B------:R-:W0:Y:S01]  /*2eb0*/  FRND R0, R7 ;  /* 0x0000000700007307 */ /* 0x000e220000201000 */
[C---:B------:R-:W-:Y:S02]  /*2ec0*/  FSETP.NEU.AND P0, PT, R7.reuse, RZ, PT ;  /* 0x000000ff0700720b */ /* 0x040fe40003f0d000 */
[----:B------:R-:W-:Y:S02]  /*2ed0*/  MOV R2, 0x3a8c9f66 ;  /* 0x3a8c9f6600027802 */ /* 0x000fe40000000f00 */
[C---:B------:R-:W-:Y:S01]  /*2ee0*/  FSETP.GTU.AND P1, PT, R7.reuse, 0.5, PT ;  /* 0x3f0000000700780b */ /* 0x040fe20003f2c000 */
[----:B0-----:R-:W-:-:S05]  /*2ef0*/  FADD R0, R7, -R0 ;  /* 0x8000000007007221 */ /* 0x001fca0000000000 */
[C---:B------:R-:W-:Y:S02]  /*2f00*/  FSEL R3, R7.reuse, R0, !P0 ;  /* 0x0000000007037208 */ /* 0x040fe40004000000 */
[----:B------:R-:W-:Y:S02]  /*2f10*/  FSETP.GEU.AND P0, PT, R7, -0.5, PT ;  /* 0xbf0000000700780b */ /* 0x000fe40003f0e000 */
[C---:B------:R-:W-:Y:S01]  /*2f20*/  FSEL R9, R3.reuse, 1, !P1 ;  /* 0x3f80000003097808 */ /* 0x040fe20004800000 */
[----:B------:R-:W-:-:S04]  /*2f30*/  FFMA R0, R3, -R2, 0.0071110534481704235077 ;  /* 0x3be903d703007423 */ /* 0x000fc80000000802 */
[----:B------:R-:W-:-:S04]  /*2f40*/  FFMA R0, R3, R0, -0.0096437186002731323242 ;  /* 0xbc1e00b003007423 */ /* 0x000fc80000000000 */
[----:B------:R-:W-:-:S04]  /*2f50*/  FFMA R0, R3, R0, -0.042180188000202178955 ;  /* 0xbd2cc52203007423 */ /* 0x000fc80000000000 */
[----:B------:R-:W-:-:S04]  /*2f60*/  FFMA R0, R3, R0, 0.16654090583324432373 ;  /* 0x3e2a89b303007423 */ /* 0x000fc80000000000 */
[----:B------:R-:W-:Y:S01]  /*2f70*/  FFMA R2, R3, R0, -0.04200365021824836731 ;  /* 0xbd2c0c0503027423 */ /* 0x000fe20000000000 */
[----:B------:R-:W-:-:S03]  /*2f80*/  FSEL R0, R7, 1, !P0 ;  /* 0x3f80000007007808 */ /* 0x000fc60004000000 */
[C---:B------:R-:W-:Y:S02]  /*2f90*/  FFMA R2, R3.reuse, R2, -0.65587818622589111328 ;  /* 0xbf27e7a203027423 */ /* 0x040fe40000000002 */
[----:B------:R-:W-:Y:S02]  /*2fa0*/  FMUL R0, R0, R9 ;  /* 0x0000000900007220 */ /* 0x000fe40000400000 */
[----:B------:R-:W-:-:S04]  /*2fb0*/  FFMA R9, R3, R2, 0.57721567153930664062 ;  /* 0x3f13c46803097423 */ /* 0x000fc80000000002 */
[----:B------:R-:W-:-:S04]  /*2fc0*/  FFMA R9, R0, R9, RZ ;  /* 0x0000000900097223 */ /* 0x000fc800000000ff */
[----:B------:R-:W-:Y:S01]  /*2fd0*/  FFMA R0, R3, R9, R0 ;  /* 0x0000000903007223 */ /* 0x000fe20000000000 */
[----:B------:R-:W-:-:S04]  /*2fe0*/  HFMA2 R3, -RZ, RZ, 15, 0 ;  /* 0x4b800000ff037431 */ /* 0x000fc800000001ff */
[----:B------:R-:W-:-:S04]  /*2ff0*/  FSETP.GEU.AND P0, PT, |R0|, 1.175494350822287508e-38, PT ;  /* 0x008000000000780b */ /* 0x000fc80003f0e200 */
[----:B------:R-:W-:-:S09]  /*3000*/  FSEL R3, R3, 1, !P0 ;  /* 0x3f80000003037808 */ /* 0x000fd20004000000 */
[----:B------:R-:W-:Y:S01]  /*3010*/  @!P0 FMUL R0, R0, 16777216 ;  /* 0x4b80000000008820 */ /* 0x000fe20000400000 */
[----:B------:R-:W-:-:S05]  /*3020*/  FSETP.GEU.AND P0, PT, R7, RZ, PT ;  /* 0x000000ff0700720b */ /* 0x000fca0003f0e000 */
[----:B------:R-:W0:Y:S02]  /*3030*/  MUFU.RCP R0, R0 ;  /* 0x0000000000007308 */ /* 0x000e240000001000 */
[----:B0-----:R-:W-:-:S05]  /*3040*/  FMUL R8, R0, R3 ;  /* 0x0000000300087220 */ /* 0x001fca0000400000 */
[----:B------:R-:W-:Y:S01]  /*3050*/  MOV R9, R8 ;  /* 0x0000000800097202 */ /* 0x000fe20000000f00 */
[----:B------:R-:W-:Y:S06]  /*3060*/  @P0 BRA `(.L_x_66) ;  /* 0x0000000000280947 */ /* 0x000fec0003800000 */
.L_x_65:
[----:B------:R-:W0:Y:S01]  /*3070*/  FRND.TRUNC R0, R7 ;  /* 0x0000000700007307 */ /* 0x000e22000020d000 */
[----:B------:R-:W-:Y:S01]  /*3080*/  IMAD.MOV.U32 R9, RZ, RZ, 0x7fffffff ;  /* 0x7fffffffff097424 */ /* 0x000fe200078e00ff */
[----:B0-----:R-:W-:-:S13]  /*3090*/  FSETP.NEU.AND P0, PT, R7, R0, PT ;  /* 0x000000000700720b */ /* 0x001fda0003f0d000 */
[----:B------:R-:W-:Y:S05]  /*30a0*/  @!P0 BRA `(.L_x_66) ;  /* 0x0000000000188947 */ /* 0x000fea0003800000 */
[----:B------:R-:W-:Y:S02]  /*30b0*/  FSETP.GEU.AND P0, PT, R7, -41.09999847412109375, PT ;  /* 0xc22466660700780b */ /* 0x000fe40003f0e000 */
[----:B------:R-:W-:-:S11]  /*30c0*/  MOV R9, R8 ;  /* 0x0000000800097202 */ /* 0x000fd60000000f00 */
[----:B------:R-:W0:Y:S02]  /*30d0*/  @!P0 F2I.TRUNC.NTZ R7, R7 ;  /* 0x0000000700078305 */ /* 0x000e24000020f100 */
[----:B0-----:R-:W-:-:S04]  /*30e0*/  @!P0 LOP3.LUT R0, R7, 0x1, RZ, 0xc0, !PT ;  /* 0x0000000107008812 */ /* 0x001fc800078ec0ff */
[----:B------:R-:W-:-:S04]  /*30f0*/  @!P0 ISETP.NE.U32.AND P1, PT, R0, 0x1, PT ;  /* 0x000000010000880c */ /* 0x000fc80003f25070 */
[----:B------:R-:W-:-:S09]  /*3100*/  @!P0 FSEL R9, R8, RZ, P1 ;  /* 0x000000ff08098208 */ /* 0x000fd20000800000 */
.L_x_66:
[----:B------:R-:W-:Y:S05]  /*3110*/  BSYNC.RECONVERGENT B1 ;  /* 0x0000000000017941 */ /* 0x000fea0003800200 */
.L_x_62:
[----:B------:R-:W-:Y:S01]  /*3120*/  HFMA2 R3, -RZ, RZ, 0, 0 ;  /* 0x00000000ff037431 */ /* 0x000fe200000001ff */
[----:B------:R-:W-:-:S04]  /*3130*/  MOV R2, R4 ;  /* 0x0000000400027202 */ /* 0x000fc80000000f00 */
[----:B------:R-:W-:Y:S05]  /*3140*/  RET.REL.NODEC R2 `(_Z29kernel_instruction_cache_missPKfPfi) ;  /* 0xffffffcc02ac7950 */ /* 0x000fea0003c3ffff */
        .type           $_Z29kernel_instruction_cache_missPKfPfi$_Z14compute_path_7f,@function
        .size           $_Z29kernel_instruction_cache_missPKfPfi$_Z14compute_path_7f,($__internal_2_$__cuda_sm20_sqrt_rn_f32_slowpath - $_Z29kernel_instruction_cache_missPKfPfi$_Z14compute_path_7f)
$_Z29kernel_instruction_cache_missPKfPfi$_Z14compute_path_7f:
[----:B------:R-:W0:Y:S01]  /*3150*/  LDC.64 R10, c[0x0][0x358] ;  /* 0x0000d600ff0a7b82 */ /* 0x000e220000000a00 */
[----:B------:R-:W-:Y:S01]  /*3160*/  FSETP.GTU.AND P0, PT, |R7|, 8, PT ;  /* 0x410000000700780b */ /* 0x000fe20003f0c200 */
[----:B------:R-:W-:-:S12]  /*3170*/  BSSY.RECONVERGENT B1, `(.L_x_67) ;  /* 0x000011c000017945 */ /* 0x000fd80003800200 */
[----:B------:R-:W-:Y:S05]  /*3180*/  @P0 BRA `(.L_x_68) ;  /* 0x0000000000b00947 */ /* 0x000fea0003800000 */
[C---:B------:R-:W-:Y:S01]  /*3190*/  FADD R2, |R7|.reuse, -2.4048254489898681641 ;  /* 0xc019e8a907027421 */ /* 0x040fe20000000200 */
[----:B------:R-:W-:Y:S01]  /*31a0*/  MOV R3, 0x26b3b8e7 ;  /* 0x26b3b8e700037802 */ /* 0x000fe20000000f00 */
[----:B------:R-:W-:Y:S02]  /*31b0*/  HFMA2 R9, -RZ, RZ, 0.044403076171875, 0.274169921875 ;  /* 0x29af3463ff097431 */ /* 0x000fe400000001ff */
[C---:B------:R-:W-:Y:S01]  /*31c0*/  FADD R0, |R7|.reuse, -3.8317060470581054688 ;  /* 0xc0753aac07007421 */ /* 0x040fe20000000200 */
[----:B------:R-:W-:Y:S01]  /*31d0*/  FADD R2, R2, -1.0870589761680093943e-07 ;  /* 0xb3e971b302027421 */ /* 0x000fe20000000000 */
[C---:B------:R-:W-:Y:S02]  /*31e0*/  FADD R4, |R7|.reuse, -7.01558685302734375 ;  /* 0xc0e07fb007047421 */ /* 0x040fe40000000200 */
[----:B------:R-:W-:Y:S01]  /*31f0*/  FADD R0, R0, 7.6850589891819254262e-08 ;  /* 0x33a5090f00007421 */ /* 0x000fe20000000000 */
[----:B------:R-:W-:Y:S01]  /*3200*/  FFMA R3, R2, -R3, -7.6677725312831318538e-14 ;  /* 0xa9aca9b302037423 */ /* 0x000fe20000000803 */
[----:B------:R-:W-:Y:S01]  /*3210*/  FADD R8, R4, 1.8321172490232129348e-07 ;  /* 0x3444b8db04087421 */ /* 0x000fe20000000000 */
[----:B------:R-:W-:-:S02]  /*3220*/  FADD R4, |R7|, -5.5200781822204589844 ;  /* 0xc0b0a47b07047421 */ /* 0x000fc40000000200 */
[----:B------:R-:W-:Y:S01]  /*3230*/  FFMA R3, R2, R3, 2.71505561089124825e-12 ;  /* 0x2c3f0e1802037423 */ /* 0x000fe20000000003 */
[----:B------:R-:W-:Y:S01]  /*3240*/  FFMA R9, R0, R9, 9.2190859980745276658e-13 ;  /* 0x2b81bf4200097423 */ /* 0x000fe20000000009 */
[----:B------:R-:W-:Y:S02]  /*3250*/  FADD R4, R4, 7.1934145751129108248e-08 ;  /* 0x339a7a3704047421 */ /* 0x000fe40000000000 */
[----:B------:R-:W-:Y:S01]  /*3260*/  FFMA R3, R2, R3, -6.0280118570343876883e-12 ;  /* 0xacd4178102037423 */ /* 0x000fe20000000003 */
[----:B------:R-:W-:-:S03]  /*3270*/  FFMA R9, R0, R9, -2.5706882803011588123e-11 ;  /* 0xade21ec100097423 */ /* 0x000fc60000000009 */
[----:B------:R-:W-:Y:S01]  /*3280*/  FFMA R3, R2, R3, -4.2393266674878304912e-10 ;  /* 0xafe90f3802037423 */ /* 0x000fe20000000003 */
[----:B------:R-:W-:-:S03]  /*3290*/  FFMA R9, R0, R9, -2.0179057036440184447e-10 ;  /* 0xaf5ddeff00097423 */ /* 0x000fc60000000009 */
[----:B------:R-:W-:Y:S01]  /*32a0*/  FFMA R3, R2, R3, 5.8276378167576581291e-10 ;  /* 0x3020305b02037423 */ /* 0x000fe20000000003 */
[----:B------:R-:W-:-:S03]  /*32b0*/  FFMA R9, R0, R9, 4.5125276848523299122e-09 ;  /* 0x319b0c9d00097423 */ /* 0x000fc60000000009 */
[----:B------:R-:W-:Y:S01]  /*32c0*/  FFMA R3, R2, R3, 5.8077841202930358122e-08 ;  /* 0x3379714302037423 */ /* 0x000fe20000000003 */
[----:B------:R-:W-:-:S03]  /*32d0*/  FFMA R9, R0, R9, 2.7016289649850477872e-08 ;  /* 0x32e8117300097423 */ /* 0x000fc60000000009 */
[----:B------:R-:W-:Y:S01]  /*32e0*/  FFMA R3, R2, R3, 1.8003311064163085575e-09 ;  /* 0x30f76f8502037423 */ /* 0x000fe20000000003 */
[----:B------:R-:W-:-:S03]  /*32f0*/  FFMA R9, R0, R9, -5.3477970141102559865e-07 ;  /* 0xb50f8dc800097423 */ /* 0x000fc60000000009 */
[----:B------:R-:W-:Y:S01]  /*3300*/  FFMA R3, R2, R3, -5.4500733313034288585e-06 ;  /* 0xb6b6dfc602037423 */ /* 0x000fe20000000003 */
[----:B------:R-:W-:-:S03]  /*3310*/  FFMA R9, R0, R9, -2.3602763121743919328e-06 ;  /* 0xb61e653d00097423 */ /* 0x000fc60000000009 */
[----:B------:R-:W-:Y:S01]  /*3320*/  FFMA R3, R2, R3, -7.3432206590950954705e-06 ;  /* 0xb6f665c902037423 */ /* 0x000fe20000000003 */
[----:B------:R-:W-:-:S03]  /*3330*/  FFMA R9, R0, R9, 4.1210809285985305905e-05 ;  /* 0x382cd9c500097423 */ /* 0x000fc60000000009 */
[----:B------:R-:W-:Y:S01]  /*3340*/  FFMA R3, R2, R3, 0.00030170319951139390469 ;  /* 0x399e2deb02037423 */ /* 0x000fe20000000003 */
[----:B------:R-:W-:-:S03]  /*3350*/  FFMA R9, R0, R9, 0.00011917029041796922684 ;  /* 0x38f9eb1000097423 */ /* 0x000fc60000000009 */
[----:B------:R-:W-:Y:S01]  /*3360*/  FFMA R3, R2, R3, 0.00077395443804562091827 ;  /* 0x3a4ae33402037423 */ /* 0x000fe20000000003 */
[----:B------:R-:W-:-:S03]  /*3370*/  FFMA R9, R0, R9, -0.0018075588159263134003 ;  /* 0xbaeceb9c00097423 */ /* 0x000fc60000000009 */
[----:B------:R-:W-:Y:S01]  /*3380*/  FFMA R3, R2, R3, -0.0072834617458283901215 ;  /* 0xbbeeaa1b02037423 */ /* 0x000fe20000000003 */
[----:B------:R-:W-:-:S03]  /*3390*/  FFMA R9, R0, R9, -0.0025548927951604127884 ;  /* 0xbb276ffd00097423 */ /* 0x000fc60000000009 */
[----:B------:R-:W-:Y:S01]  /*33a0*/  FFMA R3, R2, R3, -0.026668203994631767273 ;  /* 0xbcda774702037423 */ /* 0x000fe20000000003 */
[----:B------:R-:W-:-:S03]  /*33b0*/  FFMA R9, R0, R9, 0.033013891428709030151 ;  /* 0x3d07399300097423 */ /* 0x000fc60000000009 */
[----:B------:R-:W-:Y:S01]  /*33c0*/  FMUL R3, R2, R3 ;  /* 0x0000000302037220 */ /* 0x000fe20000400000 */
[----:B------:R-:W-:Y:S01]  /*33d0*/  FMUL R9, R9, R8 ;  /* 0x0000000809097220 */ /* 0x000fe20000400000 */
[----:B------:R-:W-:Y:S02]  /*33e0*/  FADD R2, |R7|, -8.6537275314331054688 ;  /* 0xc10a75ab07027421 */ /* 0x000fe40000000200 */
[----:B------:R-:W-:Y:S01]  /*33f0*/  FMUL R3, R3, R4 ;  /* 0x0000000403037220 */ /* 0x000fe20000400000 */
[----:B------:R-:W-:Y:S01]  /*3400*/  FMUL R0, R0, R9 ;  /* 0x0000000900007220 */ /* 0x000fe20000400000 */
[----:B------:R-:W-:-:S03]  /*3410*/  FADD R2, R2, -3.8147791769915784243e-07 ;  /* 0xb4cccded02027421 */ /* 0x000fc60000000000 */
[----:B------:R-:W-:Y:S01]  /*3420*/  FMUL R0, |R7|, R0 ;  /* 0x0000000007007220 */ /* 0x000fe20000400200 */
[----:B------:R-:W-:Y:S01]  /*3430*/  FMUL R9, R3, R2 ;  /* 0x0000000203097220 */ /* 0x000fe20000400000 */
[----:B------:R-:W-:Y:S06]  /*3440*/  BRA `(.L_x_69) ;  /* 0x0000000c00b87947 */ /* 0x000fec0003800000 */
.L_x_68:
[----:B------:R-:W-:Y:S01]  /*3450*/  FSETP.NEU.AND P0, PT, |R7|, +INF , PT ;  /* 0x7f8000000700780b */ /* 0x000fe20003f0d200 */
[----:B------:R-:W-:-:S12]  /*3460*/  BSSY.RECONVERGENT B2, `(.L_x_70) ;  /* 0x0000076000027945 */ /* 0x000fd80003800200 */
[----:B------:R-:W-:Y:S01]  /*3470*/  @!P0 MOV R9, RZ ;  /* 0x000000ff00098202 */ /* 0x000fe20000000f00 */
[----:B------:R-:W-:Y:S06]  /*3480*/  @!P0 BRA `(.L_x_71) ;  /* 0x0000000400cc8947 */ /* 0x000fec0003800000 */
[----:B------:R-:W1:Y:S01]  /*3490*/  MUFU.RCP R0, |R7| ;  /* 0x4000000700007308 */ /* 0x000e620000001000 */
[----:B------:R-:W-:Y:S01]  /*34a0*/  HFMA2 R2, -RZ, RZ, 1.8916015625, -516.5 ;  /* 0x3f91e009ff027431 */ /* 0x000fe200000001ff */
[----:B------:R-:W-:Y:S01]  /*34b0*/  BSSY.RECONVERGENT B3, `(.L_x_72) ;  /* 0x000004c000037945 */ /* 0x000fe20003800200 */
[----:B-1----:R-:W-:-:S04]  /*34c0*/  FMUL R15, R0, R0 ;  /* 0x00000000000f7220 */ /* 0x002fc80000400000 */
[----:B------:R-:W-:-:S04]  /*34d0*/  FFMA R2, R15, R2, -0.20532675087451934814 ;  /* 0xbe52412d0f027423 */ /* 0x000fc80000000002 */
[----:B------:R-:W-:-:S04]  /*34e0*/  FFMA R2, R15, R2, 0.06509173661470413208 ;  /* 0x3d854ed10f027423 */ /* 0x000fc80000000002 */
[----:B------:R-:W-:-:S04]  /*34f0*/  FFMA R2, R15, R2, -0.12499999254941940308 ;  /* 0xbdffffff0f027423 */ /* 0x000fc80000000002 */
[----:B------:R-:W-:Y:S01]  /*3500*/  FFMA R9, R0, R2, |R7| ;  /* 0x0000000200097223 */ /* 0x000fe20000000407 */
[----:B------:R-:W-:-:S03]  /*3510*/  IMAD.MOV.U32 R0, RZ, RZ, 0x4056fe93 ;  /* 0x4056fe93ff007424 */ /* 0x000fc600078e00ff */
[C---:B------:R-:W-:Y:S01]  /*3520*/  FMUL R2, R9.reuse, 0.63661974668502807617 ;  /* 0x3f22f98309027820 */ /* 0x040fe20000400000 */
[----:B------:R-:W-:Y:S01]  /*3530*/  FSETP.GE.AND P0, PT, |R9|, 105615, PT ;  /* 0x47ce47800900780b */ /* 0x000fe20003f06200 */
[----:B------:R-:W-:-:S04]  /*3540*/  FFMA R0, R15, R0, -0.51452267169952392578 ;  /* 0xbf03b7c20f007423 */ /* 0x000fc80000000000 */
[----:B------:R-:W1:Y:S01]  /*3550*/  F2I.NTZ R2, R2 ;  /* 0x0000000200027305 */ /* 0x000e620000203100 */
[----:B------:R-:W-:-:S04]  /*3560*/  FFMA R0, R15, R0, 0.10337056964635848999 ;  /* 0x3dd3b3f30f007423 */ /* 0x000fc80000000000 */
[----:B------:R-:W-:-:S04]  /*3570*/  FFMA R0, R15, R0, -0.062499724328517913818 ;  /* 0xbd7fffb60f007423 */ /* 0x000fc80000000000 */
[----:B------:R-:W-:Y:S01]  /*3580*/  FFMA R15, R15, R0, 1 ;  /* 0x3f8000000f0f7423 */ /* 0x000fe20000000000 */
[----:B-1----:R-:W-:-:S05]  /*3590*/  I2FP.F32.S32 R4, R2 ;  /* 0x0000000200047245 */ /* 0x002fca0000201400 */
        /* <DEDUP_REMOVED lines=8> */
[----:B------:R-:W-:Y:S01]  /*3620*/  SHF.L.U32 R2, R9, 0x8, RZ ;  /* 0x0000000809027819 */ /* 0x000fe200000006ff */
[----:B------:R-:W1:Y:S01]  /*3630*/  LDCU.64 UR10, c[0x4][URZ] ;  /* 0x01000000ff0a77ac */ /* 0x000e620008000a00 */
[----:B------:R-:W-:Y:S02]  /*3640*/  MOV R8, RZ ;  /* 0x000000ff00087202 */ /* 0x000fe40000000f00 */
[----:B------:R-:W-:Y:S01]  /*3650*/  MOV R0, R1 ;  /* 0x0000000100007202 */ /* 0x000fe20000000f00 */
[----:B------:R-:W-:Y:S01]  /*3660*/  UMOV UR6, URZ ;  /* 0x000000ff00067c82 */ /* 0x000fe20008000000 */
[----:B------:R-:W-:Y:S01]  /*3670*/  LOP3.LUT R19, R2, 0x80000000, RZ, 0xfc, !PT ;  /* 0x8000000002137812 */ /* 0x000fe200078efcff */
[----:B------:R-:W-:-:S06]  /*3680*/  UMOV UR5, URZ ;  /* 0x000000ff00057c82 */ /* 0x000fcc0008000000 */
.L_x_74:
        /* <DEDUP_REMOVED lines=18> */
[----:B------:R-:W-:-:S03]  /*37b0*/  LOP3.LUT P0, RZ, R4, 0x1f, RZ, 0xc0, !PT ;  /* 0x0000001f04ff7812 */ /* 0x000fc6000780c0ff */
[----:B------:R-:W-:-:S05]  /*37c0*/  VIADD R0, R0, 0xffffff80 ;  /* 0xffffff8000007836 */ /* 0x000fca0000000000 */
        /* <DEDUP_REMOVED lines=13> */
[----:B------:R-:W-:-:S02]  /*38a0*/  SHF.R.S32.HI R4, RZ, 0x1f, R2 ;  /* 0x0000001fff047819 */ /* 0x000fc40000011402 */
[----:B------:R-:W-:Y:S02]  /*38b0*/  LOP3.LUT R9, R2, R9, RZ, 0x3c, !PT ;  /* 0x0000000902097212 */ /* 0x000fe400078e3cff */
[C---:B------:R-:W-:Y:S02]  /*38c0*/  LOP3.LUT R12, R4.reuse, R3, RZ, 0x3c, !PT ;  /* 0x00000003040c7212 */ /* 0x040fe400078e3cff */
[----:B------:R-:W-:Y:S02]  /*38d0*/  LOP3.LUT R13, R4, R2, RZ, 0x3c, !PT ;  /* 0x00000002040d7212 */ /* 0x000fe400078e3cff */
[----:B------:R-:W-:Y:S02]  /*38e0*/  SHF.R.U32.HI R3, RZ, 0x1e, R0 ;  /* 0x0000001eff037819 */ /* 0x000fe40000011600 */
[----:B------:R-:W-:Y:S02]  /*38f0*/  ISETP.GE.AND P1, PT, R9, RZ, PT ;  /* 0x000000ff0900720c */ /* 0x000fe40003f26270 */
[----:B------:R-:W0:Y:S01]  /*3900*/  I2F.F64.S64 R12, R12 ;  /* 0x0000000c000c7312 */ /* 0x000e220000301c00 */
[----:B------:R-:W-:-:S04]  /*3910*/  LEA.HI R2, R2, R3, RZ, 0x1 ;  /* 0x0000000302027211 */ /* 0x000fc800078f08ff */
[----:B------:R-:W-:-:S04]  /*3920*/  IADD3 R0, PT, PT, -R2, RZ, RZ ;  /* 0x000000ff02007210 */ /* 0x000fc80007ffe1ff */
[----:B------:R-:W-:Y:S01]  /*3930*/  @!P0 MOV R2, R0 ;  /* 0x0000000000028202 */ /* 0x000fe20000000f00 */
[----:B0-----:R-:W-:-:S10]  /*3940*/  DMUL R16, R12, UR6 ;  /* 0x000000060c107c28 */ /* 0x001fd40008000000 */
[----:B------:R-:W0:Y:S02]  /*3950*/  F2F.F32.F64 R16, R16 ;  /* 0x0000001000107310 */ /* 0x000e240000301000 */
[----:B01----:R-:W-:-:S07]  /*3960*/  FSEL R3, -R16, R16, !P1 ;  /* 0x0000001010037208 */ /* 0x003fce0004800100 */
.L_x_73:
[----:B------:R-:W-:Y:S05]  /*3970*/  BSYNC.RECONVERGENT B3 ;  /* 0x0000000000037941 */ /* 0x000fea0003800200 */
.L_x_72:
[----:B------:R-:W-:Y:S01]  /*3980*/  HFMA2 R9, -RZ, RZ, 1.9462890625, 0.0004794597625732421875 ;  /* 0x3fc90fdbff097431 */ /* 0x000fe200000001ff */
[----:B------:R-:W-:Y:S01]  /*3990*/  LOP3.LUT R2, R2, 0x3, RZ, 0xc0, !PT ;  /* 0x0000000302027812 */ /* 0x000fe200078ec0ff */
[C---:B------:R-:W-:Y:S01]  /*39a0*/  FMUL R8, |R7|.reuse, 16777216 ;  /* 0x4b80000007087820 */ /* 0x040fe20000400200 */
[----:B------:R-:W-:Y:S02]  /*39b0*/  FSETP.GEU.AND P2, PT, |R7|, 1.175494350822287508e-38, PT ;  /* 0x008000000700780b */ /* 0x000fe40003f4e200 */
[----:B------:R-:W-:Y:S02]  /*39c0*/  I2FP.F32.U32 R2, R2 ;  /* 0x0000000200027245 */ /* 0x000fe40000201000 */
[----:B------:R-:W-:Y:S02]  /*39d0*/  FSEL R12, R8, |R7|, !P2 ;  /* 0x40000007080c7208 */ /* 0x000fe40005000000 */
[----:B------:R-:W-:Y:S01]  /*39e0*/  MOV R8, 0x37cbac00 ;  /* 0x37cbac0000087802 */ /* 0x000fe20000000f00 */
[----:B------:R-:W-:Y:S01]  /*39f0*/  FFMA R2, R2, R9, -0.78539818525314331055 ;  /* 0xbf490fdb02027423 */ /* 0x000fe20000000009 */
[----:B------:R-:W-:Y:S01]  /*3a00*/  HFMA2 R9, -RZ, RZ, 1.0078125, -8.98838043212890625e-05 ;  /* 0x3c0885e4ff097431 */ /* 0x000fe200000001ff */
[----:B------:R-:W-:Y:S01]  /*3a10*/  MOV R13, 0x3e2aaaa8 ;  /* 0x3e2aaaa8000d7802 */ /* 0x000fe20000000f00 */
[----:B------:R-:W1:Y:S01]  /*3a20*/  MUFU.RSQ R12, R12 ;  /* 0x0000000c000c7308 */ /* 0x000e620000001400 */
[----:B------:R-:W-:-:S04]  /*3a30*/  FADD R2, R2, R3 ;  /* 0x0000000302027221 */ /* 0x000fc80000000000 */
[----:B------:R-:W-:-:S06]  /*3a40*/  FMUL R0, R2, 0.63661974668502807617 ;  /* 0x3f22f98302007820 */ /* 0x000fcc0000400000 */
[----:B------:R-:W2:Y:S01]  /*3a50*/  F2I.NTZ R0, R0 ;  /* 0x0000000000007305 */ /* 0x000ea20000203100 */
[----:B-1----:R-:W-:-:S04]  /*3a60*/  @!P2 FMUL R12, R12, 4096 ;  /* 0x458000000c0ca820 */ /* 0x002fc80000400000 */
[----:B------:R-:W-:-:S04]  /*3a70*/  FMUL R12, R12, 0.79788458347320556641 ;  /* 0x3f4c422a0c0c7820 */ /* 0x000fc80000400000 */
[----:B------:R-:W-:Y:S01]  /*3a80*/  FMUL R15, R15, R12 ;  /* 0x0000000c0f0f7220 */ /* 0x000fe20000400000 */
[----:B--2---:R-:W-:Y:S02]  /*3a90*/  I2FP.F32.S32 R3, R0 ;  /* 0x0000000000037245 */ /* 0x004fe40000201400 */
[C---:B------:R-:W-:Y:S01]  /*3aa0*/  LOP3.LUT R4, R0.reuse, 0x1, RZ, 0xc0, !PT ;  /* 0x0000000100047812 */ /* 0x040fe200078ec0ff */
[----:B------:R-:W-:Y:S02]  /*3ab0*/  VIADD R0, R0, 0x1 ;  /* 0x0000000100007836 */ /* 0x000fe40000000000 */
[C---:B------:R-:W-:Y:S01]  /*3ac0*/  FFMA R2, R3.reuse, -1.5707962512969970703, R2 ;  /* 0xbfc90fda03027823 */ /* 0x040fe20000000002 */
[----:B------:R-:W-:Y:S02]  /*3ad0*/  ISETP.NE.U32.AND P0, PT, R4, 0x1, PT ;  /* 0x000000010400780c */ /* 0x000fe40003f05070 */
[----:B------:R-:W-:Y:S01]  /*3ae0*/  LOP3.LUT P1, RZ, R0, 0x2, RZ, 0xc0, !PT ;  /* 0x0000000200ff7812 */ /* 0x000fe2000782c0ff */
[----:B------:R-:W-:-:S04]  /*3af0*/  FFMA R2, R3, -7.5497894158615963534e-08, R2 ;  /* 0xb3a2216803027823 */ /* 0x000fc80000000002 */
[C---:B------:R-:W-:Y:S01]  /*3b00*/  FMUL R3, R2.reuse, R2 ;  /* 0x0000000202037220 */ /* 0x040fe20000400000 */
[----:B------:R-:W-:-:S03]  /*3b10*/  FSEL R0, R2, 1, !P0 ;  /* 0x3f80000002007808 */ /* 0x000fc60004000000 */
[----:B------:R-:W-:Y:S01]  /*3b20*/  FFMA R4, R3, R8, -0.0013887860113754868507 ;  /* 0xbab607ed03047423 */ /* 0x000fe20000000008 */
[----:B------:R-:W-:Y:S02]  /*3b30*/  FSEL R8, R9, 0.041666727513074874878, !P0 ;  /* 0x3d2aaabb09087808 */ /* 0x000fe40004000000 */
[----:B------:R-:W-:Y:S02]  /*3b40*/  FSEL R9, -R13, -0.4999999701976776123, !P0 ;  /* 0xbeffffff0d097808 */ /* 0x000fe40004000100 */
[----:B------:R-:W-:-:S05]  /*3b50*/  FSEL R4, R4, -0.00019574658654164522886, P0 ;  /* 0xb94d415304047808 */ /* 0x000fca0000000000 */
[----:B------:R-:W-:-:S04]  /*3b60*/  FFMA R4, R3, R4, R8 ;  /* 0x0000000403047223 */ /* 0x000fc80000000008 */
[C---:B------:R-:W-:Y:S01]  /*3b70*/  FFMA R4, R3.reuse, R4, R9 ;  /* 0x0000000403047223 */ /* 0x040fe20000000009 */
[----:B------:R-:W-:-:S04]  /*3b80*/  FFMA R3, R3, R0, RZ ;  /* 0x0000000003037223 */ /* 0x000fc800000000ff */
[----:B------:R-:W-:-:S04]  /*3b90*/  FFMA R0, R3, R4, R0 ;  /* 0x0000000403007223 */ /* 0x000fc80000000000 */
[----:B------:R-:W-:-:S04]  /*3ba0*/  @P1 FADD R0, RZ, -R0 ;  /* 0x80000000ff001221 */ /* 0x000fc80000000000 */
[----:B------:R-:W-:-:S07]  /*3bb0*/  FMUL R9, R0, R15 ;  /* 0x0000000f00097220 */ /* 0x000fce0000400000 */
.L_x_71:
[----:B------:R-:W-:Y:S05]  /*3bc0*/  BSYNC.RECONVERGENT B2 ;  /* 0x0000000000027941 */ /* 0x000fea0003800200 */
.L_x_70:
[----:B------:R-:W-:Y:S01]  /*3bd0*/  FSETP.NEU.AND P0, PT, |R7|, +INF , PT ;  /* 0x7f8000000700780b */ /* 0x000fe20003f0d200 */
[----:B------:R-:W-:-:S12]  /*3be0*/  HFMA2 R0, -RZ, RZ, 0, 0 ;  /* 0x00000000ff007431 */ /* 0x000fd800000001ff */
[----:B------:R-:W-:Y:S05]  /*3bf0*/  @!P0 BRA `(.L_x_69) ;  /* 0x0000000400cc8947 */ /* 0x000fea0003800000 */
[----:B------:R-:W1:Y:S01]  /*3c00*/  MUFU.RCP R2, |R7| ;  /* 0x4000000700027308 */ /* 0x000e620000001000 */
[----:B------:R-:W-:Y:S01]  /*3c10*/  MOV R0, 0x3fca3ba2 ;  /* 0x3fca3ba200007802 */ /* 0x000fe20000000f00 */
[----:B------:R-:W-:Y:S01]  /*3c20*/  BSSY.RECONVERGENT B2, `(.L_x_75) ;  /* 0x000004c000027945 */ /* 0x000fe20003800200 */
[----:B-1----:R-:W-:-:S04]  /*3c30*/  FMUL R15, R2, R2 ;  /* 0x00000002020f7220 */ /* 0x002fc80000400000 */
[----:B------:R-:W-:-:S04]  /*3c40*/  FFMA R0, R15, -R0, 0.36148586869239807129 ;  /* 0x3eb914ad0f007423 */ /* 0x000fc80000000800 */
[----:B------:R-:W-:-:S04]  /*3c50*/  FFMA R0, R15, R0, -0.16401261091232299805 ;  /* 0xbe27f2ec0f007423 */ /* 0x000fc80000000000 */
[----:B------:R-:W-:-:S04]  /*3c60*/  FFMA R0, R15, R0, 0.37499991059303283691 ;  /* 0x3ebffffd0f007423 */ /* 0x000fc80000000000 */
[----:B------:R-:W-:Y:S01]  /*3c70*/  FFMA R13, R2, R0, |R7| ;  /* 0x00000000020d7223 */ /* 0x000fe20000000407 */
[----:B------:R-:W-:-:S03]  /*3c80*/  MOV R0, 0x4082cb37 ;  /* 0x4082cb3700007802 */ /* 0x000fc60000000f00 */
[C---:B------:R-:W-:Y:S01]  /*3c90*/  FMUL R2, R13.reuse, 0.63661974668502807617 ;  /* 0x3f22f9830d027820 */ /* 0x040fe20000400000 */
[----:B------:R-:W-:Y:S01]  /*3ca0*/  FSETP.GE.AND P0, PT, |R13|, 105615, PT ;  /* 0x47ce47800d00780b */ /* 0x000fe20003f06200 */
[----:B------:R-:W-:-:S04]  /*3cb0*/  FFMA R0, R15, -R0, 0.74987655878067016602 ;  /* 0x3f3ff7e90f007423 */ /* 0x000fc80000000800 */
[----:B------:R-:W1:Y:S01]  /*3cc0*/  F2I.NTZ R2, R2 ;  /* 0x0000000200027305 */ /* 0x000e620000203100 */
[----:B------:R-:W-:-:S04]  /*3cd0*/  FFMA R0, R15, R0, -0.19291564822196960449 ;  /* 0xbe458bae0f007423 */ /* 0x000fc80000000000 */
[----:B------:R-:W-:-:S04]  /*3ce0*/  FFMA R0, R15, R0, 0.18749825656414031982 ;  /* 0x3e3fff8b0f007423 */ /* 0x000fc80000000000 */
        /* <DEDUP_REMOVED lines=11> */
[----:B------:R-:W-:Y:S01]  /*3da0*/  HFMA2 R8, -RZ, RZ, 0, 0 ;  /* 0x00000000ff087431 */ /* 0x000fe200000001ff */
[----:B------:R-:W-:Y:S01]  /*3db0*/  MOV R0, R1 ;  /* 0x0000000100007202 */ /* 0x000fe20000000f00 */
[----:B------:R-:W1:Y:S01]  /*3dc0*/  LDCU.64 UR10, c[0x4][URZ] ;  /* 0x01000000ff0a77ac */ /* 0x000e620008000a00 */
[----:B------:R-:W-:Y:S01]  /*3dd0*/  LOP3.LUT R19, R2, 0x80000000, RZ, 0xfc, !PT ;  /* 0x8000000002137812 */ /* 0x000fe200078efcff */
[----:B------:R-:W-:Y:S01]  /*3de0*/  UMOV UR6, URZ ;  /* 0x000000ff00067c82 */ /* 0x000fe20008000000 */
[----:B------:R-:W-:-:S05]  /*3df0*/  UMOV UR5, URZ ;  /* 0x000000ff00057c82 */ /* 0x000fca0008000000 */
.L_x_77:
[----:B0-----:R-:W-:Y:S01]  /*3e00*/  R2UR UR12, R10 ;  /* 0x000000000a0c72ca */ /* 0x001fe200000e0000 */
[----:B-1----:R-:W-:Y:S01]  /*3e10*/  IMAD.U32 R16, RZ, RZ, UR10 ;  /* 0x0000000aff107e24 */ /* 0x002fe2000f8e00ff */
[----:B------:R-:W-:Y:S02]  /*3e20*/  R2UR UR13, R11 ;  /* 0x000000000b0d72ca */ /* 0x000fe400000e0000 */
[----:B------:R-:W-:-:S11]  /*3e30*/  MOV R17, UR11 ;  /* 0x0000000b00117c02 */ /* 0x000fd60008000f00 */
        /* <DEDUP_REMOVED lines=42> */
.L_x_76:
[----:B------:R-:W-:Y:S05]  /*40e0*/  BSYNC.RECONVERGENT B2 ;  /* 0x0000000000027941 */ /* 0x000fea0003800200 */
.L_x_75:
[----:B0-----:R-:W-:Y:S01]  /*40f0*/  HFMA2 R11, -RZ, RZ, 1.9462890625, 0.0004794597625732421875 ;  /* 0x3fc90fdbff0b7431 */ /* 0x001fe200000001ff */
[----:B------:R-:W-:Y:S01]  /*4100*/  LOP3.LUT R2, R2, 0x3, RZ, 0xc0, !PT ;  /* 0x0000000302027812 */ /* 0x000fe200078ec0ff */
[C---:B------:R-:W-:Y:S01]  /*4110*/  FMUL R8, |R7|.reuse, 16777216 ;  /* 0x4b80000007087820 */ /* 0x040fe20000400200 */
[----:B------:R-:W-:Y:S01]  /*4120*/  FSETP.GEU.AND P2, PT, |R7|, 1.175494350822287508e-38, PT ;  /* 0x008000000700780b */ /* 0x000fe20003f4e200 */
[----:B------:R-:W-:Y:S01]  /*4130*/  IMAD.MOV.U32 R10, RZ, RZ, 0x3c0885e4 ;  /* 0x3c0885e4ff0a7424 */ /* 0x000fe200078e00ff */
[----:B------:R-:W-:Y:S02]  /*4140*/  I2FP.F32.U32 R2, R2 ;  /* 0x0000000200027245 */ /* 0x000fe40000201000 */
[----:B------:R-:W-:Y:S02]  /*4150*/  FSEL R13, R8, |R7|, !P2 ;  /* 0x40000007080d7208 */ /* 0x000fe40005000000 */
[----:B------:R-:W-:Y:S01]  /*4160*/  MOV R8, 0x37cbac00 ;  /* 0x37cbac0000087802 */ /* 0x000fe20000000f00 */
[----:B------:R-:W-:Y:S01]  /*4170*/  FFMA R2, R2, R11, -2.3561944961547851562 ;  /* 0xc016cbe402027423 */ /* 0x000fe2000000000b */
[----:B------:R-:W-:-:S02]  /*4180*/  HFMA2 R11, -RZ, RZ, 1.541015625, -0.052001953125 ;  /* 0x3e2aaaa8ff0b7431 */ /* 0x000fc400000001ff */
[----:B------:R-:W0:Y:S01]  /*4190*/  MUFU.RSQ R13, R13 ;  /* 0x0000000d000d7308 */ /* 0x000e220000001400 */
[----:B------:R-:W-:-:S04]  /*41a0*/  FADD R2, R2, R3 ;  /* 0x0000000302027221 */ /* 0x000fc80000000000 */
[----:B------:R-:W-:-:S06]  /*41b0*/  FMUL R0, R2, 0.63661974668502807617 ;  /* 0x3f22f98302007820 */ /* 0x000fcc0000400000 */
[----:B------:R-:W1:Y:S01]  /*41c0*/  F2I.NTZ R0, R0 ;  /* 0x0000000000007305 */ /* 0x000e620000203100 */
[----:B0-----:R-:W-:-:S04]  /*41d0*/  @!P2 FMUL R13, R13, 4096 ;  /* 0x458000000d0da820 */ /* 0x001fc80000400000 */
[----:B------:R-:W-:Y:S01]  /*41e0*/  FMUL R13, R13, 0.79788458347320556641 ;  /* 0x3f4c422a0d0d7820 */ /* 0x000fe20000400000 */
[----:B-1----:R-:W-:Y:S02]  /*41f0*/  I2FP.F32.S32 R3, R0 ;  /* 0x0000000000037245 */ /* 0x002fe40000201400 */
[C---:B------:R-:W-:Y:S02]  /*4200*/  LOP3.LUT R4, R0.reuse, 0x1, RZ, 0xc0, !PT ;  /* 0x0000000100047812 */ /* 0x040fe400078ec0ff */
[----:B------:R-:W-:Y:S01]  /*4210*/  IADD3 R0, PT, PT, R0, 0x1, RZ ;  /* 0x0000000100007810 */ /* 0x000fe20007ffe0ff */
[C---:B------:R-:W-:Y:S01]  /*4220*/  FFMA R2, R3.reuse, -1.5707962512969970703, R2 ;  /* 0xbfc90fda03027823 */ /* 0x040fe20000000002 */
[----:B------:R-:W-:Y:S02]  /*4230*/  ISETP.NE.U32.AND P0, PT, R4, 0x1, PT ;  /* 0x000000010400780c */ /* 0x000fe40003f05070 */
[----:B------:R-:W-:Y:S01]  /*4240*/  LOP3.LUT P1, RZ, R0, 0x2, RZ, 0xc0, !PT ;  /* 0x0000000200ff7812 */ /* 0x000fe2000782c0ff */
[----:B------:R-:W-:Y:S01]  /*4250*/  FFMA R2, R3, -7.5497894158615963534e-08, R2 ;  /* 0xb3a2216803027823 */ /* 0x000fe20000000002 */
[----:B------:R-:W-:-:S03]  /*4260*/  FSEL R11, -R11, -0.4999999701976776123, !P0 ;  /* 0xbeffffff0b0b7808 */ /* 0x000fc60004000100 */
[C---:B------:R-:W-:Y:S01]  /*4270*/  FMUL R3, R2.reuse, R2 ;  /* 0x0000000202037220 */ /* 0x040fe20000400000 */
[----:B------:R-:W-:-:S03]  /*4280*/  FSEL R0, R2, 1, !P0 ;  /* 0x3f80000002007808 */ /* 0x000fc60004000000 */
[----:B------:R-:W-:Y:S01]  /*4290*/  FFMA R4, R3, R8, -0.0013887860113754868507 ;  /* 0xbab607ed03047423 */ /* 0x000fe20000000008 */
[----:B------:R-:W-:-:S04]  /*42a0*/  FSEL R8, R10, 0.041666727513074874878, !P0 ;  /* 0x3d2aaabb0a087808 */ /* 0x000fc80004000000 */
[----:B------:R-:W-:-:S05]  /*42b0*/  FSEL R4, R4, -0.00019574658654164522886, P0 ;  /* 0xb94d415304047808 */ /* 0x000fca0000000000 */
[----:B------:R-:W-:-:S04]  /*42c0*/  FFMA R4, R3, R4, R8 ;  /* 0x0000000403047223 */ /* 0x000fc80000000008 */
[C---:B------:R-:W-:Y:S01]  /*42d0*/  FFMA R4, R3.reuse, R4, R11 ;  /* 0x0000000403047223 */ /* 0x040fe2000000000b */
[----:B------:R-:W-:-:S04]  /*42e0*/  FFMA R3, R3, R0, RZ ;  /* 0x0000000003037223 */ /* 0x000fc800000000ff */
[----:B------:R-:W-:Y:S01]  /*42f0*/  FFMA R0, R3, R4, R0 ;  /* 0x0000000403007223 */ /* 0x000fe20000000000 */
[----:B------:R-:W-:-:S03]  /*4300*/  FMUL R3, R13, R12 ;  /* 0x0000000c0d037220 */ /* 0x000fc60000400000 */
[----:B------:R-:W-:-:S04]  /*4310*/  @P1 FADD R0, RZ, -R0 ;  /* 0x80000000ff001221 */ /* 0x000fc80000000000 */
[----:B------:R-:W-:-:S07]  /*4320*/  FMUL R0, R0, R3 ;  /* 0x0000000300007220 */ /* 0x000fce0000400000 */
.L_x_69:
[----:B------:R-:W-:Y:S05]  /*4330*/  BSYNC.RECONVERGENT B1 ;  /* 0x0000000000017941 */ /* 0x000fea0003800200 */
.L_x_67:
[C---:B------:R-:W-:Y:S02]  /*4340*/  FSETP.GEU.AND P0, PT, R7.reuse, RZ, PT ;  /* 0x000000ff0700720b */ /* 0x040fe40003f0e000 */
[----:B------:R-:W-:Y:S02]  /*4350*/  MOV R15, 0x0 ;  /* 0x00000000000f7802 */ /* 0x000fe40000000f00 */
[----:B------:R-:W-:Y:S02]  /*4360*/  FSEL R0, -R0, R0, !P0 ;  /* 0x0000000000007208 */ /* 0x000fe40004000100 */
[----:B------:R-:W-:Y:S02]  /*4370*/  FSETP.GEU.AND P0, PT, |R7|, 1.000000003171076851e-30, PT ;  /* 0x0da242600700780b */ /* 0x000fe40003f0e200 */
[----:B------:R-:W-:-:S04]  /*4380*/  LOP3.LUT R7, R0, 0x80000000, R7, 0xb8, !PT ;  /* 0x8000000000077812 */ /* 0x000fc800078eb807 */
[----:B------:R-:W-:-:S05]  /*4390*/  FSEL R0, R7, R0, !P0 ;  /* 0x0000000007007208 */ /* 0x000fca0004000000 */
[----:B------:R-:W-:Y:S01]  /*43a0*/  FMUL R7, R0, R9 ;  /* 0x0000000900077220 */ /* 0x000fe20000400000 */
[----:B0-----:R-:W-:Y:S06]  /*43b0*/  RET.REL.NODEC R14 `(_Z29kernel_instruction_cache_missPKfPfi) ;  /* 0xffffffbc0e107950 */ /* 0x001fec0003c3ffff */
        .weak           $__internal_2_$__cuda_sm20_sqrt_rn_f32_slowpath
        .type           $__internal_2_$__cuda_sm20_sqrt_rn_f32_slowpath,@function
        .size           $__internal_2_$__cuda_sm20_sqrt_rn_f32_slowpath,(.L_x_152 - $__internal_2_$__cuda_sm20_sqrt_rn_f32_slowpath)
$__internal_2_$__cuda_sm20_sqrt_rn_f32_slowpath:
[----:B------:R-:W-:-:S13]  /*43c0*/  LOP3.LUT P0, RZ, R7, 0x7fffffff, RZ, 0xc0, !PT ;  /* 0x7fffffff07ff7812 */ /* 0x000fda000780c0ff */
[----:B------:R-:W-:Y:S05]  /*43d0*/  @!P0 BRA `(.L_x_78) ;  /* 0x0000000000448947 */ /* 0x000fea0003800000 */
[----:B------:R-:W-:Y:S02]  /*43e0*/  FSETP.GEU.FTZ.AND P0, PT, R7, RZ, PT ;  /* 0x000000ff0700720b */ /* 0x000fe40003f1e000 */
[----:B------:R-:W-:-:S11]  /*43f0*/  MOV R0, R7 ;  /* 0x0000000700007202 */ /* 0x000fd60000000f00 */
[----:B------:R-:W-:Y:S01]  /*4400*/  @!P0 MOV R7, 0x7fffffff ;  /* 0x7fffffff00078802 */ /* 0x000fe20000000f00 */
[----:B------:R-:W-:Y:S06]  /*4410*/  @!P0 BRA `(.L_x_78) ;  /* 0x0000000000348947 */ /* 0x000fec0003800000 */
[----:B------:R-:W-:-:S13]  /*4420*/  FSETP.GTU.FTZ.AND P0, PT, |R0|, +INF , PT ;  /* 0x7f8000000000780b */ /* 0x000fda0003f1c200 */
[----:B------:R-:W-:Y:S01]  /*4430*/  @P0 FADD.FTZ R7, R0, 1 ;  /* 0x3f80000000070421 */ /* 0x000fe20000010000 */
[----:B------:R-:W-:Y:S06]  /*4440*/  @P0 BRA `(.L_x_78) ;  /* 0x0000000000280947 */ /* 0x000fec0003800000 */
[----:B------:R-:W-:-:S13]  /*4450*/  FSETP.NEU.FTZ.AND P0, PT, |R0|, +INF , PT ;  /* 0x7f8000000000780b */ /* 0x000fda0003f1d200 */
[----:B------:R-:W-:Y:S01]  /*4460*/  @P0 FFMA R2, R0, 1.84467440737095516160e+19, RZ ;  /* 0x5f80000000020823 */ /* 0x000fe200000000ff */
[----:B------:R-:W-:-:S03]  /*4470*/  @!P0 MOV R7, R0 ;  /* 0x0000000000078202 */ /* 0x000fc60000000f00 */
[----:B------:R-:W0:Y:S02]  /*4480*/  @P0 MUFU.RSQ R3, R2 ;  /* 0x0000000200030308 */ /* 0x000e240000001400 */
[----:B0-----:R-:W-:Y:S01]  /*4490*/  @P0 FMUL.FTZ R9, R2, R3 ;  /* 0x0000000302090220 */ /* 0x001fe20000410000 */
[----:B------:R-:W-:-:S03]  /*44a0*/  @P0 FMUL.FTZ R3, R3, 0.5 ;  /* 0x3f00000003030820 */ /* 0x000fc60000410000 */
[----:B------:R-:W-:-:S04]  /*44b0*/  @P0 FADD.FTZ R4, -R9, -RZ ;  /* 0x800000ff09040221 */ /* 0x000fc80000010100 */
[----:B------:R-:W-:-:S04]  /*44c0*/  @P0 FFMA R4, R9, R4, R2 ;  /* 0x0000000409040223 */ /* 0x000fc80000000002 */
[----:B------:R-:W-:-:S04]  /*44d0*/  @P0 FFMA R3, R4, R3, R9 ;  /* 0x0000000304030223 */ /* 0x000fc80000000009 */
[----:B------:R-:W-:-:S07]  /*44e0*/  @P0 FMUL.FTZ R7, R3, 2.3283064365386962891e-10 ;  /* 0x2f80000003070820 */ /* 0x000fce0000410000 */
.L_x_78:
[----:B------:R-:W-:Y:S01]  /*44f0*/  HFMA2 R3, -RZ, RZ, 0, 0 ;  /* 0x00000000ff037431 */ /* 0x000fe200000001ff */
[----:B------:R-:W-:-:S04]  /*4500*/  MOV R2, R8 ;  /* 0x0000000800027202 */ /* 0x000fc80000000f00 */
[----:B------:R-:W-:Y:S05]  /*4510*/  RET.REL.NODEC R2 `(_Z29kernel_instruction_cache_missPKfPfi) ;  /* 0xffffffb802b87950 */ /* 0x000fea0003c3ffff */
.L_x_79:
        /* <DEDUP_REMOVED lines=14> */
.L_x_152:


//--------------------- .text._Z19kernel_membar_heavyPfi --------------------------
	.section	.text._Z19kernel_membar_heavyPfi,"ax",@progbits
	.align	128
        .global         _Z19kernel_membar_heavyPfi
        .type           _Z19kernel_membar_heavyPfi,@function
        .size           _Z19kernel_membar_heavyPfi,(.L_x_174 - _Z19kernel_membar_heavyPfi)
        .other          _Z19kernel_membar_heavyPfi,@"STO_CUDA_ENTRY STV_DEFAULT"
_Z19kernel_membar_heavyPfi:
.text._Z19kernel_membar_heavyPfi:
        /* <DEDUP_REMOVED lines=10> */
[----:B------:R-:W-:Y:S01]  /*00a0*/  I2FP.F32.S32 R7, R5 ;  /* 0x0000000500077245 */ /* 0x000fe20000201400 */
[----:B0-----:R-:W-:-:S05]  /*00b0*/  IMAD.WIDE R2, R5, 0x4, R2 ;  /* 0x0000000405027825 */ /* 0x001fca00078e0202 */
[----:B-1----:R-:W-:Y:S01]  /*00c0*/  STG.E desc[UR4][R2.64], R7 ;  /* 0x0000000702007986 */ /* 0x002fe2000c101904 */
[----:B------:R-:W-:Y:S06]  /*00d0*/  MEMBAR.SC.GPU ;  /* 0x0000000000007992 */ /* 0x000fec0000002000 */
[----:B------:R-:W-:-:S00]  /*00e0*/  ERRBAR ;  /* 0x00000000000079ab */ /* 0x000fc00000000000 */
[----:B------:R-:W-:Y:S06]  /*00f0*/  CGAERRBAR ;  /* 0x00000000000075ab */ /* 0x000fec0000000000 */
[----:B------:R-:W-:Y:S04]  /*0100*/  CCTL.IVALL ;  /* 0x00000000ff00798f */ /* 0x000fe80002000000 */
[----:B------:R-:W2:Y:S02]  /*0110*/  LDG.E R0, desc[UR4][R2.64] ;  /* 0x0000000402007981 */ /* 0x000ea4000c1e1900 */
[----:B--2---:R-:W-:-:S05]  /*0120*/  FADD R5, R0, 1 ;  /* 0x3f80000000057421 */ /* 0x004fca0000000000 */
[----:B------:R0:W-:Y:S01]  /*0130*/  STG.E desc[UR4][R2.64], R5 ;  /* 0x0000000502007986 */ /* 0x0001e2000c101904 */
[----:B------:R-:W-:Y:S06]  /*0140*/  MEMBAR.SC.GPU ;  /* 0x0000000000007992 */ /* 0x000fec0000002000 */
[----:B------:R-:W-:-:S00]  /*0150*/  ERRBAR ;  /* 0x00000000000079ab */ /* 0x000fc00000000000 */
[----:B------:R-:W-:Y:S06]  /*0160*/  CGAERRBAR ;  /* 0x00000000000075ab */ /* 0x000fec0000000000 */
[----:B------:R-:W-:Y:S04]  /*0170*/  CCTL.IVALL ;  /* 0x00000000ff00798f */ /* 0x000fe80002000000 */
[----:B------:R-:W0:Y:S02]  /*0180*/  LDG.E R0, desc[UR4][R2.64] ;  /* 0x0000000402007981 */ /* 0x000e24000c1e1900 */
[----:B0-----:R-:W-:-:S05]  /*0190*/  FADD R5, R0, 1 ;  /* 0x3f80000000057421 */ /* 0x001fca0000000000 */
[----:B------:R0:W-:Y:S01]  /*01a0*/  STG.E desc[UR4][R2.64], R5 ;  /* 0x0000000502007986 */ /* 0x0001e2000c101904 */
[----:B------:R-:W-:Y:S06]  /*01b0*/  MEMBAR.SC.GPU ;  /* 0x0000000000007992 */ /* 0x000fec0000002000 */
[----:B------:R-:W-:-:S00]  /*01c0*/  ERRBAR ;  /* 0x00000000000079ab */ /* 0x000fc00000000000 */
[----:B------:R-:W-:Y:S06]  /*01d0*/  CGAERRBAR ;  /* 0x00000000000075ab */ /* 0x000fec0000000000 */
[----:B------:R-:W-:Y:S04]  /*01e0*/  CCTL.IVALL ;  /* 0x00000000ff00798f */ /* 0x000fe80002000000 */
[----:B------:R-:W0:Y:S02]  /*01f0*/  LDG.E R0, desc[UR4][R2.64] ;  /* 0x0000000402007981 */ /* 0x000e24000c1e1900 */
[----:B0-----:R-:W-:-:S05]  /*0200*/  FADD R5, R0, 1 ;  /* 0x3f80000000057421 */ /* 0x001fca0000000000 */
[----:B------:R-:W-:Y:S01]  /*0210*/  STG.E desc[UR4][R2.64], R5 ;  /* 0x0000000502007986 */ /* 0x000fe2000c101904 */
[----:B------:R-:W-:Y:S06]  /*0220*/  MEMBAR.SC.GPU ;  /* 0x0000000000007992 */ /* 0x000fec0000002000 */
[----:B------:R-:W-:-:S00]  /*0230*/  ERRBAR ;  /* 0x00000000000079ab */ /* 0x000fc00000000000 */
[----:B------:R-:W-:Y:S06]  /*0240*/  CGAERRBAR ;  /* 0x00000000000075ab */ /* 0x000fec0000000000 */
[----:B------:R-:W-:Y:S01]  /*0250*/  CCTL.IVALL ;  /* 0x00000000ff00798f */ /* 0x000fe20002000000 */
[----:B------:R-:W-:Y:S05]  /*0260*/  EXIT ;  /* 0x000000000000794d */ /* 0x000fea0003800000 */
.L_x_80:
        /* <DEDUP_REMOVED lines=9> */
.L_x_174:


//--------------------- .text._Z24kernel_branch_divergencePKfPfi --------------------------
	.section	.text._Z24kernel_branch_divergencePKfPfi,"ax",@progbits
	.align	128
        .global         _Z24kernel_branch_divergencePKfPfi
        .type           _Z24kernel_branch_divergencePKfPfi,@function
        .size           _Z24kernel_branch_divergencePKfPfi,(.L_x_154 - _Z24kernel_branch_divergencePKfPfi)
        .other          _Z24kernel_branch_divergencePKfPfi,@"STO_CUDA_ENTRY STV_DEFAULT"
_Z24kernel_branch_divergencePKfPfi:
.text._Z24kernel_branch_divergencePKfPfi:
        /* <DEDUP_REMOVED lines=12> */
[----:B------:R-:W-:Y:S01]  /*00c0*/  LOP3.LUT R2, R3, 0x7, RZ, 0xc0, !PT ;  /* 0x0000000703027812 */ /* 0x000fe200078ec0ff */
[----:B------:R-:W-:Y:S03]  /*00d0*/  BSSY.RECONVERGENT B0, `(.L_x_81) ;  /* 0x00001c8000007945 */ /* 0x000fe60003800200 */
[----:B------:R-:W-:-:S13]  /*00e0*/  ISETP.GT.AND P0, PT, R2, 0x3, PT ;  /* 0x000000030200780c */ /* 0x000fda0003f04270 */
[----:B0-----:R-:W-:Y:S05]  /*00f0*/  @P0 BRA `(.L_x_82) ;  /* 0x0000001000640947 */ /* 0x001fea0003800000 */
[----:B------:R-:W-:-:S13]  /*0100*/  ISETP.GT.AND P0, PT, R2, 0x1, PT ;  /* 0x000000010200780c */ /* 0x000fda0003f04270 */
[----:B------:R-:W-:Y:S05]  /*0110*/  @P0 BRA `(.L_x_83) ;  /* 0x0000000800340947 */ /* 0x000fea0003800000 */
[----:B------:R-:W-:-:S13]  /*0120*/  ISETP.NE.AND P0, PT, R2, RZ, PT ;  /* 0x000000ff0200720c */ /* 0x000fda0003f05270 */
[----:B------:R-:W-:Y:S05]  /*0130*/  @!P0 BRA `(.L_x_84) ;  /* 0x0000000400f08947 */ /* 0x000fea0003800000 */
[C---:B-----5:R-:W-:Y:S01]  /*0140*/  FMUL R2, R0.reuse, 0.63661974668502807617 ;  /* 0x3f22f98300027820 */ /* 0x060fe20000400000 */
[----:B------:R-:W-:Y:S01]  /*0150*/  FSETP.GE.AND P0, PT, |R0|, 105615, PT ;  /* 0x47ce47800000780b */ /* 0x000fe20003f06200 */
[----:B------:R-:W-:Y:S04]  /*0160*/  BSSY.RECONVERGENT B1, `(.L_x_85) ;  /* 0x0000067000017945 */ /* 0x000fe80003800200 */
        /* <DEDUP_REMOVED lines=8> */
[----:B------:R-:W-:Y:S01]  /*01f0*/  @!P0 IMAD.MOV.U32 R2, RZ, RZ, RZ ;  /* 0x000000ffff028224 */ /* 0x000fe200078e00ff */
[----:B------:R-:W-:Y:S06]  /*0200*/  @!P0 BRA `(.L_x_86) ;  /* 0x0000000400708947 */ /* 0x000fec0003800000 */
[----:B------:R-:W-:Y:S01]  /*0210*/  IMAD.SHL.U32 R5, R0, 0x100, RZ ;  /* 0x0000010000057824 */ /* 0x000fe200078e00ff */
[----:B------:R-:W0:Y:S01]  /*0220*/  LDCU.64 UR8, c[0x4][URZ] ;  /* 0x01000000ff0877ac */ /* 0x000e220008000a00 */
[----:B------:R-:W-:Y:S02]  /*0230*/  IMAD.MOV.U32 R2, RZ, RZ, RZ ;  /* 0x000000ffff027224 */ /* 0x000fe400078e00ff */
[----:B------:R-:W-:Y:S01]  /*0240*/  IMAD.MOV.U32 R10, RZ, RZ, RZ ;  /* 0x000000ffff0a7224 */ /* 0x000fe200078e00ff */
[----:B------:R-:W-:Y:S01]  /*0250*/  LOP3.LUT R5, R5, 0x80000000, RZ, 0xfc, !PT ;  /* 0x8000000005057812 */ /* 0x000fe200078efcff */
[----:B------:R-:W-:Y:S01]  /*0260*/  UMOV UR5, URZ ;  /* 0x000000ff00057c82 */ /* 0x000fe20008000000 */
[----:B------:R-:W-:-:S05]  /*0270*/  UMOV UR4, URZ ;  /* 0x000000ff00047c82 */ /* 0x000fca0008000000 */
.L_x_87:
[----:B0-----:R-:W-:Y:S01]  /*0280*/  MOV R8, UR8 ;  /* 0x0000000800087c02 */ /* 0x001fe20008000f00 */
[----:B------:R-:W-:-:S05]  /*0290*/  IMAD.U32 R9, RZ, RZ, UR9 ;  /* 0x00000009ff097e24 */ /* 0x000fca000f8e00ff */
[----:B------:R-:W2:Y:S01]  /*02a0*/  LDG.E.CONSTANT R6, desc[UR6][R8.64] ;  /* 0x0000000608067981 */ /* 0x000ea2000c1e9900 */
[----:B------:R-:W-:Y:S01]  /*02b0*/  UIADD3 UR4, UPT, UPT, UR4, 0x1, URZ ;  /* 0x0000000104047890 */ /* 0x000fe2000fffe0ff */
[C---:B------:R-:W-:Y:S01]  /*02c0*/  ISETP.EQ.AND P0, PT, R10.reuse, RZ, PT ;  /* 0x000000ff0a00720c */ /* 0x040fe20003f02270 */
[----:B------:R-:W-:Y:S01]  /*02d0*/  UIADD3 UR8, UP1, UPT, UR8, 0x4, URZ ;  /* 0x0000000408087890 */ /* 0x000fe2000ff3e0ff */
[C---:B------:R-:W-:Y:S01]  /*02e0*/  ISETP.EQ.AND P1, PT, R10.reuse, 0x4, PT ;  /* 0x000000040a00780c */ /* 0x040fe20003f22270 */
[----:B------:R-:W-:Y:S01]  /*02f0*/  UISETP.NE.AND UP0, UPT, UR4, 0x6, UPT ;  /* 0x000000060400788c */ /* 0x000fe2000bf05270 */
[C---:B------:R-:W-:Y:S01]  /*0300*/  ISETP.EQ.AND P2, PT, R10.reuse, 0x8, PT ;  /* 0x000000080a00780c */ /* 0x040fe20003f42270 */
[----:B------:R-:W-:Y:S01]  /*0310*/  UIADD3.X UR9, UPT, UPT, URZ, UR9, URZ, UP1, !UPT ;  /* 0x00000009ff097290 */ /* 0x000fe20008ffe4ff */
[C---:B------:R-:W-:Y:S02]  /*0320*/  ISETP.EQ.AND P3, PT, R10.reuse, 0xc, PT ;  /* 0x0000000c0a00780c */ /* 0x040fe40003f62270 */
[----:B------:R-:W-:-:S02]  /*0330*/  ISETP.EQ.AND P4, PT, R10, 0x10, PT ;  /* 0x000000100a00780c */ /* 0x000fc40003f82270 */
[C---:B------:R-:W-:Y:S01]  /*0340*/  ISETP.EQ.AND P5, PT, R10.reuse, 0x14, PT ;  /* 0x000000140a00780c */ /* 0x040fe20003fa2270 */
[----:B------:R-:W-:Y:S02]  /*0350*/  VIADD R10, R10, 0x4 ;  /* 0x000000040a0a7836 */ /* 0x000fe40000000000 */
[----:B--2---:R-:W-:-:S03]  /*0360*/  IMAD.WIDE.U32 R6, R6, R5, RZ ;  /* 0x0000000506067225 */ /* 0x004fc600078e00ff */
[----:B------:R-:W-:-:S04]  /*0370*/  IADD3 R6, P6, PT, R6, R2, RZ ;  /* 0x0000000206067210 */ /* 0x000fc80007fde0ff */
[----:B------:R-:W-:Y:S01]  /*0380*/  IADD3.X R2, PT, PT, R7, UR5, RZ, P6, !PT ;  /* 0x0000000507027c10 */ /* 0x000fe2000b7fe4ff */
[--C-:B------:R-:W-:Y:S01]  /*0390*/  @P0 IMAD.MOV.U32 R11, RZ, RZ, R6.reuse ;  /* 0x000000ffff0b0224 */ /* 0x100fe200078e0006 */
[----:B------:R-:W-:Y:S01]  /*03a0*/  @P3 MOV R14, R6 ;  /* 0x00000006000e3202 */ /* 0x000fe20000000f00 */
[--C-:B------:R-:W-:Y:S02]  /*03b0*/  @P1 IMAD.MOV.U32 R12, RZ, RZ, R6.reuse ;  /* 0x000000ffff0c1224 */ /* 0x100fe400078e0006 */
[--C-:B------:R-:W-:Y:S02]  /*03c0*/  @P2 IMAD.MOV.U32 R13, RZ, RZ, R6.reuse ;  /* 0x000000ffff0d2224 */ /* 0x100fe400078e0006 */
[--C-:B------:R-:W-:Y:S02]  /*03d0*/  @P4 IMAD.MOV.U32 R15, RZ, RZ, R6.reuse ;  /* 0x000000ffff0f4224 */ /* 0x100fe400078e0006 */
[----:B------:R-:W-:Y:S01]  /*03e0*/  @P5 IMAD.MOV.U32 R16, RZ, RZ, R6 ;  /* 0x000000ffff105224 */ /* 0x000fe200078e0006 */
[----:B------:R-:W-:Y:S06]  /*03f0*/  BRA.U UP0, `(.L_x_87) ;  /* 0xfffffffd00a07547 */ /* 0x000fec000b83ffff */
[----:B------:R-:W-:Y:S01]  /*0400*/  SHF.R.U32.HI R5, RZ, 0x17, R0 ;  /* 0x00000017ff057819 */ /* 0x000fe20000011600 */
[----:B------:R-:W-:Y:S03]  /*0410*/  BSSY.RECONVERGENT B2, `(.L_x_88) ;  /* 0x0000029000027945 */ /* 0x000fe60003800200 */
[C---:B------:R-:W-:Y:S02]  /*0420*/  LOP3.LUT R6, R5.reuse, 0xe0, RZ, 0xc0, !PT ;  /* 0x000000e005067812 */ /* 0x040fe400078ec0ff */
[----:B------:R-:W-:-:S03]  /*0430*/  LOP3.LUT P6, RZ, R5, 0x1f, RZ, 0xc0, !PT ;  /* 0x0000001f05ff7812 */ /* 0x000fc600078cc0ff */
[----:B------:R-:W-:-:S05]  /*0440*/  VIADD R6, R6, 0xffffff80 ;  /* 0xffffff8006067836 */ /* 0x000fca0000000000 */
[----:B------:R-:W-:-:S04]  /*0450*/  SHF.R.U32.HI R6, RZ, 0x5, R6 ;  /* 0x00000005ff067819 */ /* 0x000fc80000011606 */
[----:B------:R-:W-:-:S04]  /*0460*/  LEA R8, -R6, RZ, 0x2 ;  /* 0x000000ff06087211 */ /* 0x000fc800078e11ff */
[C---:B------:R-:W-:Y:S02]  /*0470*/  ISETP.EQ.AND P3, PT, R8.reuse, -0x18, PT ;  /* 0xffffffe80800780c */ /* 0x040fe40003f62270 */
[C---:B------:R-:W-:Y:S02]  /*0480*/  ISETP.EQ.AND P4, PT, R8.reuse, -0x14, PT ;  /* 0xffffffec0800780c */ /* 0x040fe40003f82270 */
[C---:B------:R-:W-:Y:S02]  /*0490*/  ISETP.EQ.AND P2, PT, R8.reuse, -0x10, PT ;  /* 0xfffffff00800780c */ /* 0x040fe40003f42270 */
[C---:B------:R-:W-:Y:S02]  /*04a0*/  ISETP.EQ.AND P1, PT, R8.reuse, -0xc, PT ;  /* 0xfffffff40800780c */ /* 0x040fe40003f22270 */
[C---:B------:R-:W-:Y:S02]  /*04b0*/  ISETP.EQ.AND P0, PT, R8.reuse, -0x8, PT ;  /* 0xfffffff80800780c */ /* 0x040fe40003f02270 */
[----:B------:R-:W-:-:S03]  /*04c0*/  ISETP.EQ.AND P5, PT, R8, RZ, PT ;  /* 0x000000ff0800720c */ /* 0x000fc60003fa2270 */
[--C-:B------:R-:W-:Y:S01]  /*04d0*/  @P3 IMAD.MOV.U32 R6, RZ, RZ, R11.reuse ;  /* 0x000000ffff063224 */ /* 0x100fe200078e000b */
[C---:B------:R-:W-:Y:S01]  /*04e0*/  ISETP.EQ.AND P3, PT, R8.reuse, -0x4, PT ;  /* 0xfffffffc0800780c */ /* 0x040fe20003f62270 */
[----:B------:R-:W-:Y:S02]  /*04f0*/  @P4 IMAD.MOV.U32 R7, RZ, RZ, R11 ;  /* 0x000000ffff074224 */ /* 0x000fe400078e000b */
[--C-:B------:R-:W-:Y:S01]  /*0500*/  @P4 IMAD.MOV.U32 R6, RZ, RZ, R12.reuse ;  /* 0x000000ffff064224 */ /* 0x100fe200078e000c */
[----:B------:R-:W-:Y:S01]  /*0510*/  ISETP.EQ.AND P4, PT, R8, 0x4, PT ;  /* 0x000000040800780c */ /* 0x000fe20003f82270 */
[----:B------:R-:W-:Y:S01]  /*0520*/  @P2 IMAD.MOV.U32 R7, RZ, RZ, R12 ;  /* 0x000000ffff072224 */ /* 0x000fe200078e000c */
[----:B------:R-:W-:Y:S01]  /*0530*/  @P2 MOV R6, R13 ;  /* 0x0000000d00062202 */ /* 0x000fe20000000f00 */
[----:B------:R-:W-:Y:S02]  /*0540*/  @P1 IMAD.MOV.U32 R6, RZ, RZ, R14 ;  /* 0x000000ffff061224 */ /* 0x000fe400078e000e */
[----:B------:R-:W-:-:S02]  /*0550*/  @P0 IMAD.MOV.U32 R6, RZ, RZ, R15 ;  /* 0x000000ffff060224 */ /* 0x000fc400078e000f */
[----:B------:R-:W-:Y:S02]  /*0560*/  @P1 IMAD.MOV.U32 R7, RZ, RZ, R13 ;  /* 0x000000ffff071224 */ /* 0x000fe400078e000d */
[----:B------:R-:W-:Y:S02]  /*0570*/  @P3 IMAD.MOV.U32 R6, RZ, RZ, R16 ;  /* 0x000000ffff063224 */ /* 0x000fe400078e0010 */
[----:B------:R-:W-:Y:S02]  /*0580*/  @P5 IMAD.MOV.U32 R6, RZ, RZ, R2 ;  /* 0x000000ffff065224 */ /* 0x000fe400078e0002 */
[----:B------:R-:W-:Y:S01]  /*0590*/  @P0 IMAD.MOV.U32 R7, RZ, RZ, R14 ;  /* 0x000000ffff070224 */ /* 0x000fe200078e000e */
[----:B------:R-:W-:Y:S01]  /*05a0*/  @P3 MOV R7, R15 ;  /* 0x0000000f00073202 */ /* 0x000fe20000000f00 */
[----:B------:R-:W-:Y:S01]  /*05b0*/  @P5 IMAD.MOV.U32 R7, RZ, RZ, R16 ;  /* 0x000000ffff075224 */ /* 0x000fe200078e0010 */
[----:B------:R-:W-:Y:S01]  /*05c0*/  MOV R10, R6 ;  /* 0x00000006000a7202 */ /* 0x000fe20000000f00 */
[----:B------:R-:W-:Y:S01]  /*05d0*/  @P4 IMAD.MOV.U32 R7, RZ, RZ, R2 ;  /* 0x000000ffff074224 */ /* 0x000fe200078e0002 */
[----:B------:R-:W-:Y:S06]  /*05e0*/  @!P6 BRA `(.L_x_89) ;  /* 0x00000000002ce947 */ /* 0x000fec0003800000 */
[----:B------:R-:W-:Y:S01]  /*05f0*/  @P2 IMAD.MOV.U32 R6, RZ, RZ, R11 ;  /* 0x000000ffff062224 */ /* 0x000fe200078e000b */
[----:B------:R-:W-:Y:S01]  /*0600*/  LOP3.LUT R5, R5, 0x1f, RZ, 0xc0, !PT ;  /* 0x0000001f05057812 */ /* 0x000fe200078ec0ff */
[----:B------:R-:W-:Y:S02]  /*0610*/  @P1 IMAD.MOV.U32 R6, RZ, RZ, R12 ;  /* 0x000000ffff061224 */ /* 0x000fe400078e000c */
[----:B------:R-:W-:Y:S01]  /*0620*/  @P0 IMAD.MOV.U32 R6, RZ, RZ, R13 ;  /* 0x000000ffff060224 */ /* 0x000fe200078e000d */
[----:B------:R-:W-:Y:S01]  /*0630*/  ISETP.EQ.AND P0, PT, R8, 0x8, PT ;  /* 0x000000080800780c */ /* 0x000fe20003f02270 */
[----:B------:R-:W-:Y:S01]  /*0640*/  @P3 IMAD.MOV.U32 R6, RZ, RZ, R14 ;  /* 0x000000ffff063224 */ /* 0x000fe200078e000e */
[----:B------:R-:W-:Y:S01]  /*0650*/  @P5 MOV R6, R15 ;  /* 0x0000000f00065202 */ /* 0x000fe20000000f00 */
[----:B------:R-:W-:Y:S01]  /*0660*/  @P4 IMAD.MOV.U32 R6, RZ, RZ, R16 ;  /* 0x000000ffff064224 */ /* 0x000fe200078e0010 */
[----:B------:R-:W-:-:S09]  /*0670*/  SHF.L.W.U32.HI R10, R7, R5, R10 ;  /* 0x00000005070a7219 */ /* 0x000fd20000010e0a */
[----:B------:R-:W-:-:S05]  /*0680*/  @P0 IMAD.MOV.U32 R6, RZ, RZ, R2 ;  /* 0x000000ffff060224 */ /* 0x000fca00078e0002 */
[----:B------:R-:W-:-:S07]  /*0690*/  SHF.L.W.U32.HI R7, R6, R5, R7 ;  /* 0x0000000506077219 */ /* 0x000fce0000010e07 */
.L_x_89:
[----:B------:R-:W-:Y:S05]  /*06a0*/  BSYNC.RECONVERGENT B2 ;  /* 0x0000000000027941 */ /* 0x000fea0003800200 */
.L_x_88:
[C---:B------:R-:W-:Y:S01]  /*06b0*/  SHF.L.W.U32.HI R5, R7.reuse, 0x2, R10 ;  /* 0x0000000207057819 */ /* 0x040fe20000010e0a */
[----:B------:R-:W-:Y:S01]  /*06c0*/  IMAD.SHL.U32 R7, R7, 0x4, RZ ;  /* 0x0000000407077824 */ /* 0x000fe200078e00ff */
[----:B------:R-:W-:Y:S01]  /*06d0*/  UMOV UR4, 0x54442d19 ;  /* 0x54442d1900047882 */ /* 0x000fe20000000000 */
[----:B------:R-:W-:Y:S01]  /*06e0*/  UMOV UR5, 0x3bf921fb ;  /* 0x3bf921fb00057882 */ /* 0x000fe20000000000 */
[----:B------:R-:W-:Y:S02]  /*06f0*/  SHF.R.S32.HI R2, RZ, 0x1f, R5 ;  /* 0x0000001fff027819 */ /* 0x000fe40000011405 */
[----:B------:R-:W-:Y:S02]  /*0700*/  ISETP.GE.AND P0, PT, R0, RZ, PT ;  /* 0x000000ff0000720c */ /* 0x000fe40003f06270 */
[C---:B------:R-:W-:Y:S02]  /*0710*/  LOP3.LUT R8, R2.reuse, R7, RZ, 0x3c, !PT ;  /* 0x0000000702087212 */ /* 0x040fe400078e3cff */
[----:B------:R-:W-:-:S02]  /*0720*/  LOP3.LUT R9, R2, R5, RZ, 0x3c, !PT ;  /* 0x0000000502097212 */ /* 0x000fc400078e3cff */
[----:B------:R-:W-:Y:S02]  /*0730*/  SHF.R.U32.HI R2, RZ, 0x1e, R10 ;  /* 0x0000001eff027819 */ /* 0x000fe4000001160a */
[----:B------:R-:W0:Y:S01]  /*0740*/  I2F.F64.S64 R6, R8 ;  /* 0x0000000800067312 */ /* 0x000e220000301c00 */
[C---:B------:R-:W-:Y:S02]  /*0750*/  LOP3.LUT R0, R5.reuse, R0, RZ, 0x3c, !PT ;  /* 0x0000000005007212 */ /* 0x040fe400078e3cff */
[----:B------:R-:W-:Y:S02]  /*0760*/  LEA.HI R2, R5, R2, RZ, 0x1 ;  /* 0x0000000205027211 */ /* 0x000fe400078f08ff */
[----:B------:R-:W-:-:S03]  /*0770*/  ISETP.GE.AND P1, PT, R0, RZ, PT ;  /* 0x000000ff0000720c */ /* 0x000fc60003f26270 */
[----:B------:R-:W-:-:S05]  /*0780*/  IMAD.MOV R0, RZ, RZ, -R2 ;  /* 0x000000ffff007224 */ /* 0x000fca00078e0a02 */
[----:B------:R-:W-:Y:S01]  /*0790*/  @!P0 MOV R2, R0 ;  /* 0x0000000000028202 */ /* 0x000fe20000000f00 */
[----:B0-----:R-:W-:-:S10]  /*07a0*/  DMUL R6, R6, UR4 ;  /* 0x0000000406067c28 */ /* 0x001fd40008000000 */
[----:B------:R-:W0:Y:S02]  /*07b0*/  F2F.F32.F64 R6, R6 ;  /* 0x0000000600067310 */ /* 0x000e240000301000 */
[----:B0-----:R-:W-:-:S07]  /*07c0*/  FSEL R5, -R6, R6, !P1 ;  /* 0x0000000606057208 */ /* 0x001fce0004800100 */
.L_x_86:
[----:B------:R-:W-:Y:S05]  /*07d0*/  BSYNC.RECONVERGENT B1 ;  /* 0x0000000000017941 */ /* 0x000fea0003800200 */
.L_x_85:
[----:B------:R-:W-:Y:S02]  /*07e0*/  IMAD.MOV.U32 R0, RZ, RZ, 0x37cbac00 ;  /* 0x37cbac00ff007424 */ /* 0x000fe400078e00ff */
[----:B------:R-:W-:Y:S01]  /*07f0*/  FMUL R7, R5, R5 ;  /* 0x0000000505077220 */ /* 0x000fe20000400000 */
[C---:B------:R-:W-:Y:S01]  /*0800*/  LOP3.LUT R6, R2.reuse, 0x1, RZ, 0xc0, !PT ;  /* 0x0000000102067812 */ /* 0x040fe200078ec0ff */
[----:B------:R-:W-:Y:S01]  /*0810*/  IMAD.MOV.U32 R8, RZ, RZ, 0x3d2aaabb ;  /* 0x3d2aaabbff087424 */ /* 0x000fe200078e00ff */
[----:B------:R-:W-:Y:S01]  /*0820*/  LOP3.LUT P1, RZ, R2, 0x2, RZ, 0xc0, !PT ;  /* 0x0000000202ff7812 */ /* 0x000fe2000782c0ff */
[----:B------:R-:W-:Y:S01]  /*0830*/  FFMA R0, R7, R0, -0.0013887860113754868507 ;  /* 0xbab607ed07007423 */ /* 0x000fe20000000000 */
[----:B------:R-:W-:Y:S01]  /*0840*/  ISETP.NE.U32.AND P0, PT, R6, 0x1, PT ;  /* 0x000000010600780c */ /* 0x000fe20003f05070 */
[----:B------:R-:W-:-:S03]  /*0850*/  IMAD.MOV.U32 R9, RZ, RZ, 0x3effffff ;  /* 0x3effffffff097424 */ /* 0x000fc600078e00ff */
[----:B------:R-:W-:Y:S02]  /*0860*/  FSEL R6, R0, -0.00019574658654164522886, !P0 ;  /* 0xb94d415300067808 */ /* 0x000fe40004000000 */
[----:B------:R-:W-:Y:S02]  /*0870*/  FSEL R8, R8, 0.0083327032625675201416, !P0 ;  /* 0x3c0885e408087808 */ /* 0x000fe40004000000 */
[----:B------:R-:W-:Y:S02]  /*0880*/  FSEL R0, R5, 1, P0 ;  /* 0x3f80000005007808 */ /* 0x000fe40000000000 */
[----:B------:R-:W-:Y:S01]  /*0890*/  FSEL R9, -R9, -0.16666662693023681641, !P0 ;  /* 0xbe2aaaa809097808 */ /* 0x000fe20004000100 */
[C---:B------:R-:W-:Y:S02]  /*08a0*/  FFMA R6, R7.reuse, R6, R8 ;  /* 0x0000000607067223 */ /* 0x040fe40000000008 */
[C---:B------:R-:W-:Y:S02]  /*08b0*/  FFMA R5, R7.reuse, R0, RZ ;  /* 0x0000000007057223 */ /* 0x040fe400000000ff */
[----:B------:R-:W-:-:S04]  /*08c0*/  FFMA R6, R7, R6, R9 ;  /* 0x0000000607067223 */ /* 0x000fc80000000009 */
[----:B------:R-:W-:-:S04]  /*08d0*/  FFMA R0, R5, R6, R0 ;  /* 0x0000000605007223 */ /* 0x000fc80000000000 */
[----:B------:R-:W-:Y:S01]  /*08e0*/  @P1 FADD R0, RZ, -R0 ;  /* 0x80000000ff001221 */ /* 0x000fe20000000000 */
[----:B------:R-:W-:Y:S06]  /*08f0*/  BRA `(.L_x_90) ;  /* 0x0000001400147947 */ /* 0x000fec0003800000 */
.L_x_84:
[----:B-----5:R-:W-:Y:S01]  /*0900*/  VIADD R2, R0, 0xf3000000 ;  /* 0xf300000000027836 */ /* 0x020fe20000000000 */
[----:B------:R0:W1:Y:S01]  /*0910*/  MUFU.RSQ R5, R0 ;  /* 0x0000000000057308 */ /* 0x0000620000001400 */
[----:B------:R-:W-:Y:S03]  /*0920*/  BSSY.RECONVERGENT B1, `(.L_x_91) ;  /* 0x000000b000017945 */ /* 0x000fe60003800200 */
[----:B------:R-:W-:-:S13]  /*0930*/  ISETP.GT.U32.AND P0, PT, R2, 0x727fffff, PT ;  /* 0x727fffff0200780c */ /* 0x000fda0003f04070 */
[----:B01----:R-:W-:Y:S05]  /*0940*/  @!P0 BRA `(.L_x_92) ;  /* 0x0000000000108947 */ /* 0x003fea0003800000 */
[----:B------:R-:W-:-:S07]  /*0950*/  MOV R9, 0x970 ;  /* 0x0000097000097802 */ /* 0x000fce0000000f00 */
[----:B------:R-:W-:Y:S05]  /*0960*/  CALL.REL.NOINC `($__internal_4_$__cuda_sm20_sqrt_rn_f32_slowpath) ;  /* 0x0000001400ec7944 */ /* 0x000fea0003c00000 */
[----:B------:R-:W-:Y:S01]  /*0970*/  MOV R0, R2 ;  /* 0x0000000200007202 */ /* 0x000fe20000000f00 */
[----:B------:R-:W-:Y:S06]  /*0980*/  BRA `(.L_x_93) ;  /* 0x0000000000107947 */ /* 0x000fec0003800000 */
.L_x_92:
[----:B------:R-:W-:Y:S01]  /*0990*/  FMUL.FTZ R7, R0, R5 ;  /* 0x0000000500077220 */ /* 0x000fe20000410000 */
[----:B------:R-:W-:-:S03]  /*09a0*/  FMUL.FTZ R5, R5, 0.5 ;  /* 0x3f00000005057820 */ /* 0x000fc60000410000 */
[----:B------:R-:W-:-:S04]  /*09b0*/  FFMA R0, -R7, R7, R0 ;  /* 0x0000000707007223 */ /* 0x000fc80000000100 */
[----:B------:R-:W-:-:S07]  /*09c0*/  FFMA R0, R0, R5, R7 ;  /* 0x0000000500007223 */ /* 0x000fce0000000007 */
.L_x_93:
[----:B------:R-:W-:Y:S05]  /*09d0*/  BSYNC.RECONVERGENT B1 ;  /* 0x0000000000017941 */ /* 0x000fea0003800200 */
.L_x_91:
[----:B------:R-:W-:Y:S05]  /*09e0*/  BRA `(.L_x_90) ;  /* 0x0000001000d87947 */ /* 0x000fea0003800000 */
.L_x_83:
[----:B------:R-:W-:-:S13]  /*09f0*/  ISETP.NE.AND P0, PT, R2, 0x2, PT ;  /* 0x000000020200780c */ /* 0x000fda0003f05270 */
[----:B------:R-:W-:Y:S05]  /*0a00*/  @!P0 BRA `(.L_x_94) ;  /* 0x0000000000308947 */ /* 0x000fea0003800000 */
[----:B------:R-:W-:Y:S02]  /*0a10*/  IMAD.MOV.U32 R5, RZ, RZ, 0x3bbb989d ;  /* 0x3bbb989dff057424 */ /* 0x000fe400078e00ff */
[----:B-----5:R-:W-:Y:S01]  /*0a20*/  FMUL R0, R0, 0.10000000149011611938 ;  /* 0x3dcccccd00007820 */ /* 0x020fe20000400000 */
[----:B------:R-:W-:-:S03]  /*0a30*/  IMAD.MOV.U32 R7, RZ, RZ, 0x437c0000 ;  /* 0x437c0000ff077424 */ /* 0x000fc600078e00ff */
[----:B------:R-:W-:-:S04]  /*0a40*/  FFMA.SAT R2, R0, R5, 0.5 ;  /* 0x3f00000000027423 */ /* 0x000fc80000002005 */
[----:B------:R-:W-:-:S04]  /*0a50*/  FFMA.RM R2, R2, R7, 12582913 ;  /* 0x4b40000102027423 */ /* 0x000fc80000004007 */
[----:B------:R-:W-:-:S04]  /*0a60*/  FADD R5, R2, -12583039 ;  /* 0xcb40007f02057421 */ /* 0x000fc80000000000 */
[----:B------:R-:W-:-:S04]  /*0a70*/  FFMA R5, R0, 1.4426950216293334961, -R5 ;  /* 0x3fb8aa3b00057823 */ /* 0x000fc80000000805 */
[----:B------:R-:W-:Y:S01]  /*0a80*/  FFMA R5, R0, 1.925963033500011079e-08, R5 ;  /* 0x32a5706000057823 */ /* 0x000fe20000000005 */
[----:B------:R-:W-:-:S05]  /*0a90*/  IMAD.SHL.U32 R0, R2, 0x800000, RZ ;  /* 0x0080000002007824 */ /* 0x000fca00078e00ff */
[----:B------:R-:W0:Y:S02]  /*0aa0*/  MUFU.EX2 R5, R5 ;  /* 0x0000000500057308 */ /* 0x000e240000000800 */
[----:B0-----:R-:W-:Y:S01]  /*0ab0*/  FMUL R0, R0, R5 ;  /* 0x0000000500007220 */ /* 0x001fe20000400000 */
[----:B------:R-:W-:Y:S06]  /*0ac0*/  BRA `(.L_x_90) ;  /* 0x0000001000a07947 */ /* 0x000fec0003800000 */
.L_x_94:
        /* <DEDUP_REMOVED lines=13> */
[----:B------:R-:W-:Y:S01]  /*0ba0*/  SHF.L.U32 R5, R0, 0x8, RZ ;  /* 0x0000000800057819 */ /* 0x000fe200000006ff */
[----:B------:R-:W-:Y:S01]  /*0bb0*/  IMAD.MOV.U32 R2, RZ, RZ, RZ ;  /* 0x000000ffff027224 */ /* 0x000fe200078e00ff */
[----:B------:R-:W0:Y:S01]  /*0bc0*/  LDCU.64 UR8, c[0x4][URZ] ;  /* 0x01000000ff0877ac */ /* 0x000e220008000a00 */
[----:B------:R-:W-:Y:S01]  /*0bd0*/  IMAD.MOV.U32 R12, RZ, RZ, RZ ;  /* 0x000000ffff0c7224 */ /* 0x000fe200078e00ff */
[----:B------:R-:W-:Y:S01]  /*0be0*/  LOP3.LUT R11, R5, 0x80000000, RZ, 0xfc, !PT ;  /* 0x80000000050b7812 */ /* 0x000fe200078efcff */
[----:B------:R-:W-:Y:S01]  /*0bf0*/  UMOV UR5, URZ ;  /* 0x000000ff00057c82 */ /* 0x000fe20008000000 */
[----:B------:R-:W-:-:S05]  /*0c00*/  UMOV UR4, URZ ;  /* 0x000000ff00047c82 */ /* 0x000fca0008000000 */
.L_x_97:
[----:B0-----:R-:W-:Y:S02]  /*0c10*/  IMAD.U32 R8, RZ, RZ, UR8 ;  /* 0x00000008ff087e24 */ /* 0x001fe4000f8e00ff */
        /* <DEDUP_REMOVED lines=17> */
[-C--:B------:R-:W-:Y:S01]  /*0d30*/  @P0 MOV R10, R5.reuse ;  /* 0x00000005000a0202 */ /* 0x080fe20000000f00 */
[--C-:B------:R-:W-:Y:S01]  /*0d40*/  @P2 IMAD.MOV.U32 R14, RZ, RZ, R5.reuse ;  /* 0x000000ffff0e2224 */ /* 0x100fe200078e0005 */
[----:B------:R-:W-:Y:S01]  /*0d50*/  @P5 MOV R17, R5 ;  /* 0x0000000500115202 */ /* 0x000fe20000000f00 */
        /* <DEDUP_REMOVED lines=8> */
[----:B------:R-:W-:-:S05]  /*0de0*/  SHF.R.U32.HI R5, RZ, 0x5, R5 ;  /* 0x00000005ff057819 */ /* 0x000fca0000011605 */
[----:B------:R-:W-:-:S05]  /*0df0*/  IMAD.U32 R9, R5, -0x4, RZ ;  /* 0xfffffffc05097824 */ /* 0x000fca00078e00ff */
[C---:B------:R-:W-:Y:S02]  /*0e00*/  ISETP.EQ.AND P3, PT, R9.reuse, -0x18, PT ;  /* 0xffffffe80900780c */ /* 0x040fe40003f62270 */
[C---:B------:R-:W-:Y:S02]  /*0e10*/  ISETP.EQ.AND P4, PT, R9.reuse, -0x14, PT ;  /* 0xffffffec0900780c */ /* 0x040fe40003f82270 */
[C---:B------:R-:W-:Y:S02]  /*0e20*/  ISETP.EQ.AND P2, PT, R9.reuse, -0x10, PT ;  /* 0xfffffff00900780c */ /* 0x040fe40003f42270 */
[C---:B------:R-:W-:Y:S02]  /*0e30*/  ISETP.EQ.AND P1, PT, R9.reuse, -0xc, PT ;  /* 0xfffffff40900780c */ /* 0x040fe40003f22270 */
[C---:B------:R-:W-:Y:S02]  /*0e40*/  ISETP.EQ.AND P0, PT, R9.reuse, -0x8, PT ;  /* 0xfffffff80900780c */ /* 0x040fe40003f02270 */
[----:B------:R-:W-:-:S03]  /*0e50*/  ISETP.EQ.AND P5, PT, R9, RZ, PT ;  /* 0x000000ff0900720c */ /* 0x000fc60003fa2270 */
[----:B------:R-:W-:Y:S01]  /*0e60*/  @P3 IMAD.MOV.U32 R5, RZ, RZ, R10 ;  /* 0x000000ffff053224 */ /* 0x000fe200078e000a */
[C---:B------:R-:W-:Y:S01]  /*0e70*/  ISETP.EQ.AND P3, PT, R9.reuse, -0x4, PT ;  /* 0xfffffffc0900780c */ /* 0x040fe20003f62270 */
[--C-:B------:R-:W-:Y:S01]  /*0e80*/  @P4 IMAD.MOV.U32 R5, RZ, RZ, R13.reuse ;  /* 0x000000ffff054224 */ /* 0x100fe200078e000d */
[----:B------:R-:W-:Y:S01]  /*0e90*/  @P4 MOV R6, R10 ;  /* 0x0000000a00064202 */ /* 0x000fe20000000f00 */
[----:B------:R-:W-:Y:S01]  /*0ea0*/  @P2 IMAD.MOV.U32 R6, RZ, RZ, R13 ;  /* 0x000000ffff062224 */ /* 0x000fe200078e000d */
[----:B------:R-:W-:Y:S01]  /*0eb0*/  ISETP.EQ.AND P4, PT, R9, 0x4, PT ;  /* 0x000000040900780c */ /* 0x000fe20003f82270 */
[----:B------:R-:W-:Y:S01]  /*0ec0*/  @P2 IMAD.MOV.U32 R5, RZ, RZ, R14 ;  /* 0x000000ffff052224 */ /* 0x000fe200078e000e */
[----:B------:R-:W-:Y:S01]  /*0ed0*/  @P1 MOV R6, R14 ;  /* 0x0000000e00061202 */ /* 0x000fe20000000f00 */
[--C-:B------:R-:W-:Y:S02]  /*0ee0*/  @P1 IMAD.MOV.U32 R5, RZ, RZ, R15.reuse ;  /* 0x000000ffff051224 */ /* 0x100fe400078e000f */
[----:B------:R-:W-:-:S02]  /*0ef0*/  @P0 IMAD.MOV.U32 R6, RZ, RZ, R15 ;  /* 0x000000ffff060224 */ /* 0x000fc400078e000f */
[----:B------:R-:W-:Y:S02]  /*0f00*/  @P0 IMAD.MOV.U32 R5, RZ, RZ, R16 ;  /* 0x000000ffff050224 */ /* 0x000fe400078e0010 */
[----:B------:R-:W-:Y:S01]  /*0f10*/  @P3 MOV R6, R16 ;  /* 0x0000001000063202 */ /* 0x000fe20000000f00 */
[--C-:B------:R-:W-:Y:S02]  /*0f20*/  @P3 IMAD.MOV.U32 R5, RZ, RZ, R17.reuse ;  /* 0x000000ffff053224 */ /* 0x100fe400078e0011 */
[----:B------:R-:W-:Y:S01]  /*0f30*/  @P5 IMAD.MOV.U32 R6, RZ, RZ, R17 ;  /* 0x000000ffff065224 */ /* 0x000fe200078e0011 */
[----:B------:R-:W-:Y:S01]  /*0f40*/  @P4 MOV R6, R2 ;  /* 0x0000000200064202 */ /* 0x000fe20000000f00 */
[----:B------:R-:W-:Y:S01]  /*0f50*/  @P5 IMAD.MOV.U32 R5, RZ, RZ, R2 ;  /* 0x000000ffff055224 */ /* 0x000fe200078e0002 */
[----:B------:R-:W-:Y:S06]  /*0f60*/  @!P6 BRA `(.L_x_99) ;  /* 0x00000000002ce947 */ /* 0x000fec0003800000 */
[----:B------:R-:W-:Y:S01]  /*0f70*/  @P2 IMAD.MOV.U32 R7, RZ, RZ, R10 ;  /* 0x000000ffff072224 */ /* 0x000fe200078e000a */
[----:B------:R-:W-:Y:S01]  /*0f80*/  LOP3.LUT R8, R8, 0x1f, RZ, 0xc0, !PT ;  /* 0x0000001f08087812 */ /* 0x000fe200078ec0ff */
[----:B------:R-:W-:Y:S02]  /*0f90*/  @P1 IMAD.MOV.U32 R7, RZ, RZ, R13 ;  /* 0x000000ffff071224 */ /* 0x000fe400078e000d */
[----:B------:R-:W-:Y:S01]  /*0fa0*/  @P0 IMAD.MOV.U32 R7, RZ, RZ, R14 ;  /* 0x000000ffff070224 */ /* 0x000fe200078e000e */
[----:B------:R-:W-:Y:S02]  /*0fb0*/  ISETP.EQ.AND P0, PT, R9, 0x8, PT ;  /* 0x000000080900780c */ /* 0x000fe40003f02270 */
[----:B------:R-:W-:Y:S01]  /*0fc0*/  @P3 MOV R7, R15 ;  /* 0x0000000f00073202 */ /* 0x000fe20000000f00 */
[----:B------:R-:W-:Y:S01]  /*0fd0*/  @P5 IMAD.MOV.U32 R7, RZ, RZ, R16 ;  /* 0x000000ffff075224 */ /* 0x000fe200078e0010 */
[----:B------:R-:W-:Y:S01]  /*0fe0*/  SHF.L.W.U32.HI R5, R6, R8, R5 ;  /* 0x0000000806057219 */ /* 0x000fe20000010e05 */
[----:B------:R-:W-:-:S08]  /*0ff0*/  @P4 IMAD.MOV.U32 R7, RZ, RZ, R17 ;  /* 0x000000ffff074224 */ /* 0x000fd000078e0011 */
[----:B------:R-:W-:-:S05]  /*1000*/  @P0 IMAD.MOV.U32 R7, RZ, RZ, R2 ;  /* 0x000000ffff070224 */ /* 0x000fca00078e0002 */
[----:B------:R-:W-:-:S07]  /*1010*/  SHF.L.W.U32.HI R6, R7, R8, R6 ;  /* 0x0000000807067219 */ /* 0x000fce0000010e06 */
.L_x_99:
[----:B------:R-:W-:Y:S05]  /*1020*/  BSYNC.RECONVERGENT B2 ;  /* 0x0000000000027941 */ /* 0x000fea0003800200 */
.L_x_98:
[C---:B------:R-:W-:Y:S01]  /*1030*/  SHF.L.W.U32.HI R11, R6.reuse, 0x2, R5 ;  /* 0x00000002060b7819 */ /* 0x040fe20000010e05 */
[----:B------:R-:W-:Y:S01]  /*1040*/  UMOV UR4, 0x54442d19 ;  /* 0x54442d1900047882 */ /* 0x000fe20000000000 */
[----:B------:R-:W-:Y:S01]  /*1050*/  SHF.L.U32 R6, R6, 0x2, RZ ;  /* 0x0000000206067819 */ /* 0x000fe200000006ff */
        /* <DEDUP_REMOVED lines=10> */
[----:B------:R-:W-:-:S04]  /*1100*/  IMAD.MOV R0, RZ, RZ, -R2 ;  /* 0x000000ffff007224 */ /* 0x000fc800078e0a02 */
[----:B------:R-:W-:Y:S01]  /*1110*/  @!P1 IMAD.MOV.U32 R2, RZ, RZ, R0 ;  /* 0x000000ffff029224 */ /* 0x000fe200078e0000 */
[----:B0-----:R-:W-:-:S10]  /*1120*/  DMUL R6, R6, UR4 ;  /* 0x0000000406067c28 */ /* 0x001fd40008000000 */
[----:B------:R-:W0:Y:S02]  /*1130*/  F2F.F32.F64 R6, R6 ;  /* 0x0000000600067310 */ /* 0x000e240000301000 */
[----:B0-----:R-:W-:-:S07]  /*1140*/  FSEL R5, -R6, R6, !P0 ;  /* 0x0000000606057208 */ /* 0x001fce0004000100 */
.L_x_96:
[----:B------:R-:W-:Y:S05]  /*1150*/  BSYNC.RECONVERGENT B1 ;  /* 0x0000000000017941 */ /* 0x000fea0003800200 */
.L_x_95:
[----:B------:R-:W-:Y:S02]  /*1160*/  IMAD.MOV.U32 R0, RZ, RZ, 0x37cbac00 ;  /* 0x37cbac00ff007424 */ /* 0x000fe400078e00ff */
[----:B------:R-:W-:Y:S01]  /*1170*/  FMUL R7, R5, R5 ;  /* 0x0000000505077220 */ /* 0x000fe20000400000 */
[C---:B------:R-:W-:Y:S01]  /*1180*/  LOP3.LUT R6, R2.reuse, 0x1, RZ, 0xc0, !PT ;  /* 0x0000000102067812 */ /* 0x040fe200078ec0ff */
[----:B------:R-:W-:Y:S01]  /*1190*/  VIADD R2, R2, 0x1 ;  /* 0x0000000102027836 */ /* 0x000fe20000000000 */
[----:B------:R-:W-:Y:S01]  /*11a0*/  MOV R8, 0x3c0885e4 ;  /* 0x3c0885e400087802 */ /* 0x000fe20000000f00 */
[----:B------:R-:W-:Y:S01]  /*11b0*/  FFMA R0, R7, R0, -0.0013887860113754868507 ;  /* 0xbab607ed07007423 */ /* 0x000fe20000000000 */
[----:B------:R-:W-:Y:S01]  /*11c0*/  ISETP.NE.U32.AND P0, PT, R6, 0x1, PT ;  /* 0x000000010600780c */ /* 0x000fe20003f05070 */
[----:B------:R-:W-:Y:S01]  /*11d0*/  IMAD.MOV.U32 R9, RZ, RZ, 0x3e2aaaa8 ;  /* 0x3e2aaaa8ff097424 */ /* 0x000fe200078e00ff */
[----:B------:R-:W-:Y:S02]  /*11e0*/  LOP3.LUT P1, RZ, R2, 0x2, RZ, 0xc0, !PT ;  /* 0x0000000202ff7812 */ /* 0x000fe4000782c0ff */
[----:B------:R-:W-:-:S02]  /*11f0*/  FSEL R6, R0, -0.00019574658654164522886, P0 ;  /* 0xb94d415300067808 */ /* 0x000fc40000000000 */
[----:B------:R-:W-:Y:S02]  /*1200*/  FSEL R8, R8, 0.041666727513074874878, !P0 ;  /* 0x3d2aaabb08087808 */ /* 0x000fe40004000000 */
[----:B------:R-:W-:Y:S02]  /*1210*/  FSEL R0, R5, 1, !P0 ;  /* 0x3f80000005007808 */ /* 0x000fe40004000000 */
[----:B------:R-:W-:Y:S01]  /*1220*/  FSEL R9, -R9, -0.4999999701976776123, !P0 ;  /* 0xbeffffff09097808 */ /* 0x000fe20004000100 */
[C---:B------:R-:W-:Y:S02]  /*1230*/  FFMA R6, R7.reuse, R6, R8 ;  /* 0x0000000607067223 */ /* 0x040fe40000000008 */
[C---:B------:R-:W-:Y:S02]  /*1240*/  FFMA R5, R7.reuse, R0, RZ ;  /* 0x0000000007057223 */ /* 0x040fe400000000ff */
[----:B------:R-:W-:-:S04]  /*1250*/  FFMA R6, R7, R6, R9 ;  /* 0x0000000607067223 */ /* 0x000fc80000000009 */
[----:B------:R-:W-:-:S04]  /*1260*/  FFMA R0, R5, R6, R0 ;  /* 0x0000000605007223 */ /* 0x000fc80000000000 */
[----:B------:R-:W-:Y:S01]  /*1270*/  @P1 FADD R0, RZ, -R0 ;  /* 0x80000000ff001221 */ /* 0x000fe20000000000 */
[----:B------:R-:W-:Y:S06]  /*1280*/  BRA `(.L_x_90) ;  /* 0x0000000800b07947 */ /* 0x000fec0003800000 */
.L_x_82:
[----:B------:R-:W-:-:S13]  /*1290*/  ISETP.GT.AND P0, PT, R2, 0x5, PT ;  /* 0x000000050200780c */ /* 0x000fda0003f04270 */
[----:B------:R-:W-:Y:S05]  /*12a0*/  @P0 BRA `(.L_x_100) ;  /* 0x00000008005c0947 */ /* 0x000fea0003800000 */
[----:B------:R-:W-:-:S13]  /*12b0*/  ISETP.NE.AND P0, PT, R2, 0x4, PT ;  /* 0x000000040200780c */ /* 0x000fda0003f05270 */
        /* <DEDUP_REMOVED lines=21> */
.L_x_104:
[----:B0-----:R-:W-:Y:S01]  /*1410*/  IMAD.U32 R8, RZ, RZ, UR8 ;  /* 0x00000008ff087e24 */ /* 0x001fe2000f8e00ff */
[----:B------:R-:W-:-:S05]  /*1420*/  MOV R9, UR9 ;  /* 0x0000000900097c02 */ /* 0x000fca0008000f00 */
        /* <DEDUP_REMOVED lines=25> */
[----:B------:R-:W-:Y:S02]  /*15c0*/  LOP3.LUT P6, RZ, R8, 0x1f, RZ, 0xc0, !PT ;  /* 0x0000001f08ff7812 */ /* 0x000fe400078cc0ff */
[----:B------:R-:W-:-:S04]  /*15d0*/  IADD3 R5, PT, PT, R5, -0x80, RZ ;  /* 0xffffff8005057810 */ /* 0x000fc80007ffe0ff */
        /* <DEDUP_REMOVED lines=10> */
[----:B------:R-:W-:Y:S01]  /*1680*/  @P4 IMAD.MOV.U32 R6, RZ, RZ, R10 ;  /* 0x000000ffff064224 */ /* 0x000fe200078e000a */
[----:B------:R-:W-:Y:S01]  /*1690*/  @P4 MOV R5, R13 ;  /* 0x0000000d00054202 */ /* 0x000fe20000000f00 */
[----:B------:R-:W-:Y:S01]  /*16a0*/  @P2 IMAD.MOV.U32 R6, RZ, RZ, R13 ;  /* 0x000000ffff062224 */ /* 0x000fe200078e000d */
[----:B------:R-:W-:Y:S01]  /*16b0*/  ISETP.EQ.AND P4, PT, R9, 0x4, PT ;  /* 0x000000040900780c */ /* 0x000fe20003f82270 */
[--C-:B------:R-:W-:Y:S01]  /*16c0*/  @P2 IMAD.MOV.U32 R5, RZ, RZ, R14.reuse ;  /* 0x000000ffff052224 */ /* 0x100fe200078e000e */
[----:B------:R-:W-:Y:S01]  /*16d0*/  @P1 MOV R5, R15 ;  /* 0x0000000f00051202 */ /* 0x000fe20000000f00 */
[----:B------:R-:W-:Y:S02]  /*16e0*/  @P1 IMAD.MOV.U32 R6, RZ, RZ, R14 ;  /* 0x000000ffff061224 */ /* 0x000fe400078e000e */
[----:B------:R-:W-:-:S02]  /*16f0*/  @P0 IMAD.MOV.U32 R6, RZ, RZ, R15 ;  /* 0x000000ffff060224 */ /* 0x000fc400078e000f */
[--C-:B------:R-:W-:Y:S02]  /*1700*/  @P0 IMAD.MOV.U32 R5, RZ, RZ, R16.reuse ;  /* 0x000000ffff050224 */ /* 0x100fe400078e0010 */
[----:B------:R-:W-:Y:S01]  /*1710*/  @P3 IMAD.MOV.U32 R6, RZ, RZ, R16 ;  /* 0x000000ffff063224 */ /* 0x000fe200078e0010 */
[----:B------:R-:W-:Y:S01]  /*1720*/  @P3 MOV R5, R17 ;  /* 0x0000001100053202 */ /* 0x000fe20000000f00 */
[----:B------:R-:W-:Y:S02]  /*1730*/  @P5 IMAD.MOV.U32 R6, RZ, RZ, R17 ;  /* 0x000000ffff065224 */ /* 0x000fe400078e0011 */
[--C-:B------:R-:W-:Y:S02]  /*1740*/  @P5 IMAD.MOV.U32 R5, RZ, RZ, R2.reuse ;  /* 0x000000ffff055224 */ /* 0x100fe400078e0002 */
[----:B------:R-:W-:Y:S01]  /*1750*/  @P4 IMAD.MOV.U32 R6, RZ, RZ, R2 ;  /* 0x000000ffff064224 */ /* 0x000fe200078e0002 */
[----:B------:R-:W-:Y:S06]  /*1760*/  @!P6 BRA `(.L_x_106) ;  /* 0x00000000002ce947 */ /* 0x000fec0003800000 */
[----:B------:R-:W-:Y:S01]  /*1770*/  @P2 MOV R7, R10 ;  /* 0x0000000a00072202 */ /* 0x000fe20000000f00 */
[----:B------:R-:W-:Y:S01]  /*1780*/  @P1 IMAD.MOV.U32 R7, RZ, RZ, R13 ;  /* 0x000000ffff071224 */ /* 0x000fe200078e000d */
[----:B------:R-:W-:Y:S01]  /*1790*/  LOP3.LUT R8, R8, 0x1f, RZ, 0xc0, !PT ;  /* 0x0000001f08087812 */ /* 0x000fe200078ec0ff */
        /* <DEDUP_REMOVED lines=8> */
.L_x_106:
[----:B------:R-:W-:Y:S05]  /*1820*/  BSYNC.RECONVERGENT B2 ;  /* 0x0000000000027941 */ /* 0x000fea0003800200 */
.L_x_105:
        /* <DEDUP_REMOVED lines=12> */
[----:B------:R-:W-:Y:S02]  /*18f0*/  ISETP.GE.AND P0, PT, R0, RZ, PT ;  /* 0x000000ff0000720c */ /* 0x000fe40003f06270 */
[----:B------:R-:W-:-:S05]  /*1900*/  IADD3 R0, PT, PT, -R2, RZ, RZ ;  /* 0x000000ff02007210 */ /* 0x000fca0007ffe1ff */
[----:B------:R-:W-:Y:S01]  /*1910*/  @!P1 IMAD.MOV.U32 R2, RZ, RZ, R0 ;  /* 0x000000ffff029224 */ /* 0x000fe200078e0000 */
[----:B0-----:R-:W-:-:S10]  /*1920*/  DMUL R6, R6, UR4 ;  /* 0x0000000406067c28 */ /* 0x001fd40008000000 */
[----:B------:R-:W0:Y:S02]  /*1930*/  F2F.F32.F64 R6, R6 ;  /* 0x0000000600067310 */ /* 0x000e240000301000 */
[----:B0-----:R-:W-:-:S07]  /*1940*/  FSEL R5, -R6, R6, !P0 ;  /* 0x0000000606057208 */ /* 0x001fce0004000100 */
.L_x_103:
[----:B------:R-:W-:Y:S05]  /*1950*/  BSYNC.RECONVERGENT B1 ;  /* 0x0000000000017941 */ /* 0x000fea0003800200 */
.L_x_102:
[----:B------:R-:W-:Y:S01]  /*1960*/  IMAD.MOV.U32 R6, RZ, RZ, R5 ;  /* 0x000000ffff067224 */ /* 0x000fe200078e0005 */
[----:B------:R-:W-:Y:S01]  /*1970*/  LOP3.LUT R2, R2, 0x1, RZ, 0xc0, !PT ;  /* 0x0000000102027812 */ /* 0x000fe200078ec0ff */
[----:B------:R-:W-:Y:S02]  /*1980*/  IMAD.MOV.U32 R5, RZ, RZ, 0x3c190000 ;  /* 0x3c190000ff057424 */ /* 0x000fe400078e00ff */
[C---:B------:R-:W-:Y:S01]  /*1990*/  FMUL R0, R6.reuse, R6 ;  /* 0x0000000606007220 */ /* 0x040fe20000400000 */
[----:B------:R-:W-:Y:S02]  /*19a0*/  FSETP.NEU.AND P0, PT, |R6|, 0.00049096695147454738617, PT ;  /* 0x3a00b43c0600780b */ /* 0x000fe40003f0d200 */
[----:B------:R-:W-:Y:S01]  /*19b0*/  ISETP.NE.U32.AND P1, PT, R2, 0x1, PT ;  /* 0x000000010200780c */ /* 0x000fe20003f25070 */
[----:B------:R-:W-:-:S04]  /*19c0*/  FFMA R5, R0, R5, 0.003265380859375 ;  /* 0x3b56000000057423 */ /* 0x000fc80000000005 */
[----:B------:R-:W-:-:S04]  /*19d0*/  FFMA R5, R0, R5, 0.0242919921875 ;  /* 0x3cc7000000057423 */ /* 0x000fc80000000005 */
[----:B------:R-:W-:-:S04]  /*19e0*/  FFMA R5, R0, R5, 0.053466796875 ;  /* 0x3d5b000000057423 */ /* 0x000fc80000000005 */
[----:B------:R-:W-:-:S04]  /*19f0*/  FFMA R5, R0, R5, 0.13337790966033935547 ;  /* 0x3e08943800057423 */ /* 0x000fc80000000005 */
[C---:B------:R-:W-:Y:S01]  /*1a00*/  FFMA R5, R0.reuse, R5, 0.33333230018615722656 ;  /* 0x3eaaaa8800057423 */ /* 0x040fe20000000005 */
[----:B------:R-:W-:-:S04]  /*1a10*/  FMUL R0, R0, R6 ;  /* 0x0000000600007220 */ /* 0x000fc80000400000 */
[----:B------:R-:W-:-:S06]  /*1a20*/  @P0 FFMA R6, R5, R0, R6 ;  /* 0x0000000005060223 */ /* 0x000fcc0000000006 */
[----:B------:R-:W0:Y:S02]  /*1a30*/  @!P1 MUFU.RCP R6, -R6 ;  /* 0x8000000600069308 */ /* 0x000e240000001000 */
[----:B0-----:R-:W-:Y:S01]  /*1a40*/  MOV R0, R6 ;  /* 0x0000000600007202 */ /* 0x001fe20000000f00 */
[----:B------:R-:W-:Y:S06]  /*1a50*/  BRA `(.L_x_90) ;  /* 0x0000000000bc7947 */ /* 0x000fec0003800000 */
.L_x_101:
[----:B-----5:R-:W-:Y:S01]  /*1a60*/  FADD R0, R0, 1 ;  /* 0x3f80000000007421 */ /* 0x020fe20000000000 */
[----:B------:R-:W-:-:S04]  /*1a70*/  IMAD.MOV.U32 R7, RZ, RZ, 0x3e055027 ;  /* 0x3e055027ff077424 */ /* 0x000fc800078e00ff */
[----:B------:R-:W-:-:S13]  /*1a80*/  FSETP.GEU.AND P0, PT, R0, 1.175494350822287508e-38, PT ;  /* 0x008000000000780b */ /* 0x000fda0003f0e000 */
[----:B------:R-:W-:-:S04]  /*1a90*/  @!P0 FMUL R0, R0, 8388608 ;  /* 0x4b00000000008820 */ /* 0x000fc80000400000 */
[C---:B------:R-:W-:Y:S01]  /*1aa0*/  VIADD R2, R0.reuse, 0xc0d55555 ;  /* 0xc0d5555500027836 */ /* 0x040fe20000000000 */
[----:B------:R-:W-:-:S04]  /*1ab0*/  FSETP.NEU.AND P1, PT, R0, RZ, PT ;  /* 0x000000ff0000720b */ /* 0x000fc80003f2d000 */
[----:B------:R-:W-:-:S05]  /*1ac0*/  LOP3.LUT R5, R2, 0xff800000, RZ, 0xc0, !PT ;  /* 0xff80000002057812 */ /* 0x000fca00078ec0ff */
[----:B------:R-:W-:Y:S01]  /*1ad0*/  IMAD.IADD R2, R0, 0x1, -R5 ;  /* 0x0000000100027824 */ /* 0x000fe200078e0a05 */
[----:B------:R-:W-:-:S03]  /*1ae0*/  I2FP.F32.S32 R5, R5 ;  /* 0x0000000500057245 */ /* 0x000fc60000201400 */
[----:B------:R-:W-:Y:S01]  /*1af0*/  FADD R6, R2, -1 ;  /* 0xbf80000002067421 */ /* 0x000fe20000000000 */
[----:B------:R-:W-:Y:S02]  /*1b00*/  FSEL R2, RZ, -23, P0 ;  /* 0xc1b80000ff027808 */ /* 0x000fe40000000000 */
[----:B------:R-:W-:Y:S01]  /*1b10*/  ISETP.GT.U32.AND P0, PT, R0, 0x7f7fffff, PT ;  /* 0x7f7fffff0000780c */ /* 0x000fe20003f04070 */
[C---:B------:R-:W-:Y:S02]  /*1b20*/  FFMA R7, R6.reuse, -R7, 0.14084610342979431152 ;  /* 0x3e1039f606077423 */ /* 0x040fe40000000807 */
[----:B------:R-:W-:Y:S01]  /*1b30*/  FFMA R2, R5, 1.1920928955078125e-07, R2 ;  /* 0x3400000005027823 */ /* 0x000fe20000000002 */
[----:B------:R-:W-:Y:S01]  /*1b40*/  MOV R5, 0x7f800000 ;  /* 0x7f80000000057802 */ /* 0x000fe20000000f00 */
[----:B------:R-:W-:-:S04]  /*1b50*/  FFMA R7, R6, R7, -0.12148627638816833496 ;  /* 0xbdf8cdcc06077423 */ /* 0x000fc80000000007 */
[----:B------:R-:W-:-:S04]  /*1b60*/  FFMA R7, R6, R7, 0.13980610668659210205 ;  /* 0x3e0f295506077423 */ /* 0x000fc80000000007 */
[----:B------:R-:W-:-:S04]  /*1b70*/  FFMA R7, R6, R7, -0.16684235632419586182 ;  /* 0xbe2ad8b906077423 */ /* 0x000fc80000000007 */
[----:B------:R-:W-:-:S04]  /*1b80*/  FFMA R7, R6, R7, 0.20012299716472625732 ;  /* 0x3e4ced0b06077423 */ /* 0x000fc80000000007 */
[----:B------:R-:W-:-:S04]  /*1b90*/  FFMA R7, R6, R7, -0.24999669194221496582 ;  /* 0xbe7fff2206077423 */ /* 0x000fc80000000007 */
[----:B------:R-:W-:-:S04]  /*1ba0*/  FFMA R7, R6, R7, 0.33333182334899902344 ;  /* 0x3eaaaa7806077423 */ /* 0x000fc80000000007 */
[----:B------:R-:W-:-:S04]  /*1bb0*/  FFMA R7, R6, R7, -0.5 ;  /* 0xbf00000006077423 */ /* 0x000fc80000000007 */
[----:B------:R-:W-:-:S04]  /*1bc0*/  FMUL R7, R6, R7 ;  /* 0x0000000706077220 */ /* 0x000fc80000400000 */
[----:B------:R-:W-:-:S04]  /*1bd0*/  FFMA R7, R6, R7, R6 ;  /* 0x0000000706077223 */ /* 0x000fc80000000006 */
[----:B------:R-:W-:Y:S01]  /*1be0*/  FFMA R2, R2, 0.69314718246459960938, R7 ;  /* 0x3f31721802027823 */ /* 0x000fe20000000007 */
[----:B------:R-:W-:-:S05]  /*1bf0*/  @P0 FFMA R2, R0, R5, +INF ;  /* 0x7f80000000020423 */ /* 0x000fca0000000005 */
[----:B------:R-:W-:Y:S01]  /*1c00*/  FSEL R0, R2, -INF , P1 ;  /* 0xff80000002007808 */ /* 0x000fe20000800000 */
[----:B------:R-:W-:Y:S06]  /*1c10*/  BRA `(.L_x_90) ;  /* 0x00000000004c7947 */ /* 0x000fec0003800000 */
.L_x_100:
[----:B------:R-:W-:-:S13]  /*1c20*/  ISETP.NE.AND P0, PT, R2, 0x6, PT ;  /* 0x000000060200780c */ /* 0x000fda0003f05270 */
[----:B------:R-:W-:Y:S05]  /*1c30*/  @!P0 BRA `(.L_x_107) ;  /* 0x0000000000408947 */ /* 0x000fea0003800000 */
[----:B-----5:R-:W-:Y:S01]  /*1c40*/  FADD R0, R0, 0.0010000000474974513054 ;  /* 0x3a83126f00007421 */ /* 0x020fe20000000000 */
[----:B------:R-:W-:Y:S03]  /*1c50*/  BSSY.RECONVERGENT B1, `(.L_x_108) ;  /* 0x000000d000017945 */ /* 0x000fe60003800200 */
[----:B------:R-:W-:-:S05]  /*1c60*/  VIADD R2, R0, 0x1800000 ;  /* 0x0180000000027836 */ /* 0x000fca0000000000 */
[----:B------:R-:W-:-:S04]  /*1c70*/  LOP3.LUT R2, R2, 0x7f800000, RZ, 0xc0, !PT ;  /* 0x7f80000002027812 */ /* 0x000fc800078ec0ff */
[----:B------:R-:W-:-:S13]  /*1c80*/  ISETP.GT.U32.AND P0, PT, R2, 0x1ffffff, PT ;  /* 0x01ffffff0200780c */ /* 0x000fda0003f04070 */
[----:B------:R-:W-:Y:S05]  /*1c90*/  @P0 BRA `(.L_x_109) ;  /* 0x0000000000100947 */ /* 0x000fea0003800000 */
[----:B------:R-:W-:-:S07]  /*1ca0*/  MOV R6, 0x1cc0 ;  /* 0x00001cc000067802 */ /* 0x000fce0000000f00 */
[----:B------:R-:W-:Y:S05]  /*1cb0*/  CALL.REL.NOINC `($__internal_3_$__cuda_sm20_rcp_rn_f32_slowpath) ;  /* 0x0000000000487944 */ /* 0x000fea0003c00000 */
[----:B------:R-:W-:Y:S01]  /*1cc0*/  IMAD.MOV.U32 R0, RZ, RZ, R5 ;  /* 0x000000ffff007224 */ /* 0x000fe200078e0005 */
[----:B------:R-:W-:Y:S06]  /*1cd0*/  BRA `(.L_x_110) ;  /* 0x0000000000107947 */ /* 0x000fec0003800000 */
.L_x_109:
[----:B------:R-:W0:Y:S02]  /*1ce0*/  MUFU.RCP R5, R0 ;  /* 0x0000000000057308 */ /* 0x000e240000001000 */
[----:B0-----:R-:W-:-:S04]  /*1cf0*/  FFMA R2, R0, R5, -1 ;  /* 0xbf80000000027423 */ /* 0x001fc80000000005 */
[----:B------:R-:W-:-:S04]  /*1d00*/  FADD.FTZ R2, -R2, -RZ ;  /* 0x800000ff02027221 */ /* 0x000fc80000010100 */
[----:B------:R-:W-:-:S07]  /*1d10*/  FFMA R0, R5, R2, R5 ;  /* 0x0000000205007223 */ /* 0x000fce0000000005 */
.L_x_110:
[----:B------:R-:W-:Y:S05]  /*1d20*/  BSYNC.RECONVERGENT B1 ;  /* 0x0000000000017941 */ /* 0x000fea0003800200 */
.L_x_108:
[----:B------:R-:W-:Y:S05]  /*1d30*/  BRA `(.L_x_90) ;  /* 0x0000000000047947 */ /* 0x000fea0003800000 */
.L_x_107:
[----:B-----5:R-:W-:-:S07]  /*1d40*/  FMUL R0, R0, R0 ;  /* 0x0000000000007220 */ /* 0x020fce0000400000 */
.L_x_90:
[----:B------:R-:W-:Y:S05]  /*1d50*/  BSYNC.RECONVERGENT B0 ;  /* 0x0000000000007941 */ /* 0x000fea0003800200 */
.L_x_81:
[----:B------:R-:W0:Y:S01]  /*1d60*/  LDC.64 R6, c[0x0][0x388] ;  /* 0x0000e200ff067b82 */ /* 0x000e220000000a00 */
[----:B------:R-:W-:Y:S01]  /*1d70*/  LOP3.LUT P0, RZ, R3, 0x10, RZ, 0xc0, !PT ;  /* 0x0000001003ff7812 */ /* 0x000fe2000780c0ff */
[----:B------:R-:W-:-:S05]  /*1d80*/  IMAD.MOV.U32 R3, RZ, RZ, 0x40000000 ;  /* 0x40000000ff037424 */ /* 0x000fca00078e00ff */
[----:B------:R-:W-:-:S05]  /*1d90*/  FSEL R3, R3, 0.5, !P0 ;  /* 0x3f00000003037808 */ /* 0x000fca0004000000 */
[----:B------:R-:W-:Y:S01]  /*1da0*/  FMUL R3, R3, R0 ;  /* 0x0000000003037220 */ /* 0x000fe20000400000 */
[----:B0-----:R-:W-:-:S05]  /*1db0*/  IMAD.WIDE R4, R4, 0x4, R6 ;  /* 0x0000000404047825 */ /* 0x001fca00078e0206 */
[----:B------:R-:W-:Y:S01]  /*1dc0*/  STG.E desc[UR6][R4.64], R3 ;  /* 0x0000000304007986 */ /* 0x000fe2000c101906 */
[----:B------:R-:W-:Y:S05]  /*1dd0*/  EXIT ;  /* 0x000000000000794d */ /* 0x000fea0003800000 */
        .weak           $__internal_3_$__cuda_sm20_rcp_rn_f32_slowpath
        .type           $__internal_3_$__cuda_sm20_rcp_rn_f32_slowpath,@function
        .size           $__internal_3_$__cuda_sm20_rcp_rn_f32_slowpath,($__internal_4_$__cuda_sm20_sqrt_rn_f32_slowpath - $__internal_3_$__cuda_sm20_rcp_rn_f32_slowpath)
$__internal_3_$__cuda_sm20_rcp_rn_f32_slowpath:
[----:B------:R-:W-:Y:S01]  /*1de0*/  SHF.L.U32 R2, R0, 0x1, RZ ;  /* 0x0000000100027819 */ /* 0x000fe200000006ff */
[----:B------:R-:W-:Y:S03]  /*1df0*/  BSSY.RECONVERGENT B2, `(.L_x_111) ;  /* 0x0000030000027945 */ /* 0x000fe60003800200 */
[----:B------:R-:W-:-:S04]  /*1e00*/  SHF.R.U32.HI R2, RZ, 0x18, R2 ;  /* 0x00000018ff027819 */ /* 0x000fc80000011602 */
[----:B------:R-:W-:-:S13]  /*1e10*/  ISETP.NE.U32.AND P0, PT, R2, RZ, PT ;  /* 0x000000ff0200720c */ /* 0x000fda0003f05070 */
[----:B------:R-:W-:Y:S05]  /*1e20*/  @P0 BRA `(.L_x_112) ;  /* 0x0000000000280947 */ /* 0x000fea0003800000 */
[----:B------:R-:W-:-:S05]  /*1e30*/  IMAD.SHL.U32 R2, R0, 0x2, RZ ;  /* 0x0000000200027824 */ /* 0x000fca00078e00ff */
[----:B------:R-:W-:-:S13]  /*1e40*/  ISETP.NE.AND P0, PT, R2, RZ, PT ;  /* 0x000000ff0200720c */ /* 0x000fda0003f05270 */
[----:B------:R-:W-:Y:S01]  /*1e50*/  @P0 FFMA R7, R0, 1.84467440737095516160e+19, RZ ;  /* 0x5f80000000070823 */ /* 0x000fe200000000ff */
[----:B------:R-:W-:Y:S08]  /*1e60*/  @!P0 MUFU.RCP R5, R0 ;  /* 0x0000000000058308 */ /* 0x000ff00000001000 */
[----:B------:R-:W0:Y:S02]  /*1e70*/  @P0 MUFU.RCP R2, R7 ;  /* 0x0000000700020308 */ /* 0x000e240000001000 */
[----:B0-----:R-:W-:-:S04]  /*1e80*/  @P0 FFMA R8, R7, R2, -1 ;  /* 0xbf80000007080423 */ /* 0x001fc80000000002 */
[----:B------:R-:W-:-:S04]  /*1e90*/  @P0 FADD.FTZ R9, -R8, -RZ ;  /* 0x800000ff08090221 */ /* 0x000fc80000010100 */
[----:B------:R-:W-:-:S04]  /*1ea0*/  @P0 FFMA R2, R2, R9, R2 ;  /* 0x0000000902020223 */ /* 0x000fc80000000002 */
[----:B------:R-:W-:Y:S01]  /*1eb0*/  @P0 FFMA R5, R2, 1.84467440737095516160e+19, RZ ;  /* 0x5f80000002050823 */ /* 0x000fe200000000ff */
[----:B------:R-:W-:Y:S06]  /*1ec0*/  BRA `(.L_x_113) ;  /* 0x0000000000887947 */ /* 0x000fec0003800000 */
.L_x_112:
[----:B------:R-:W-:-:S05]  /*1ed0*/  VIADD R5, R2, 0xffffff03 ;  /* 0xffffff0302057836 */ /* 0x000fca0000000000 */
[----:B------:R-:W-:-:S13]  /*1ee0*/  ISETP.GT.U32.AND P0, PT, R5, 0x1, PT ;  /* 0x000000010500780c */ /* 0x000fda0003f04070 */
[----:B------:R-:W-:Y:S05]  /*1ef0*/  @P0 BRA `(.L_x_114) ;  /* 0x0000000000780947 */ /* 0x000fea0003800000 */
[----:B------:R-:W-:Y:S01]  /*1f00*/  LOP3.LUT R7, R0, 0x7fffff, RZ, 0xc0, !PT ;  /* 0x007fffff00077812 */ /* 0x000fe200078ec0ff */
[----:B------:R-:W-:-:S03]  /*1f10*/  IMAD.MOV.U32 R12, RZ, RZ, 0x3 ;  /* 0x00000003ff0c7424 */ /* 0x000fc600078e00ff */
[----:B------:R-:W-:Y:S02]  /*1f20*/  LOP3.LUT R7, R7, 0x3f800000, RZ, 0xfc, !PT ;  /* 0x3f80000007077812 */ /* 0x000fe400078efcff */
[----:B------:R-:W-:Y:S02]  /*1f30*/  SHF.L.U32 R11, R12, R5, RZ ;  /* 0x000000050c0b7219 */ /* 0x000fe400000006ff */
[----:B------:R-:W0:Y:S02]  /*1f40*/  MUFU.RCP R8, R7 ;  /* 0x0000000700087308 */ /* 0x000e240000001000 */
[----:B0-----:R-:W-:-:S04]  /*1f50*/  FFMA R9, R7, R8, -1 ;  /* 0xbf80000007097423 */ /* 0x001fc80000000008 */
[----:B------:R-:W-:-:S04]  /*1f60*/  FADD.FTZ R9, -R9, -RZ ;  /* 0x800000ff09097221 */ /* 0x000fc80000010100 */
[CCC-:B------:R-:W-:Y:S01]  /*1f70*/  FFMA.RM R10, R8.reuse, R9.reuse, R8.reuse ;  /* 0x00000009080a7223 */ /* 0x1c0fe20000004008 */
[----:B------:R-:W-:-:S04]  /*1f80*/  FFMA.RP R9, R8, R9, R8 ;  /* 0x0000000908097223 */ /* 0x000fc80000008008 */
[C---:B------:R-:W-:Y:S02]  /*1f90*/  LOP3.LUT R8, R10.reuse, 0x7fffff, RZ, 0xc0, !PT ;  /* 0x007fffff0a087812 */ /* 0x040fe400078ec0ff */
[----:B------:R-:W-:Y:S02]  /*1fa0*/  FSETP.NEU.FTZ.AND P0, PT, R10, R9, PT ;  /* 0x000000090a00720b */ /* 0x000fe40003f1d000 */
[----:B------:R-:W-:Y:S02]  /*1fb0*/  LOP3.LUT R8, R8, 0x800000, RZ, 0xfc, !PT ;  /* 0x0080000008087812 */ /* 0x000fe400078efcff */
[----:B------:R-:W-:Y:S02]  /*1fc0*/  SEL R9, RZ, 0xffffffff, !P0 ;  /* 0xffffffffff097807 */ /* 0x000fe40004000000 */
[----:B------:R-:W-:Y:S02]  /*1fd0*/  LOP3.LUT R10, R11, R8, RZ, 0xc0, !PT ;  /* 0x000000080b0a7212 */ /* 0x000fe400078ec0ff */
[----:B------:R-:W-:-:S02]  /*1fe0*/  IADD3 R9, PT, PT, -R9, RZ, RZ ;  /* 0x000000ff09097210 */ /* 0x000fc40007ffe1ff */
[-C--:B------:R-:W-:Y:S02]  /*1ff0*/  SHF.R.U32.HI R10, RZ, R5.reuse, R10 ;  /* 0x00000005ff0a7219 */ /* 0x080fe4000001160a */
[----:B------:R-:W-:Y:S02]  /*2000*/  LOP3.LUT P1, RZ, R9, R5, R8, 0xf8, !PT ;  /* 0x0000000509ff7212 */ /* 0x000fe4000782f808 */
[C---:B------:R-:W-:Y:S02]  /*2010*/  LOP3.LUT P0, RZ, R10.reuse, 0x1, RZ, 0xc0, !PT ;  /* 0x000000010aff7812 */ /* 0x040fe4000780c0ff */
[----:B------:R-:W-:-:S04]  /*2020*/  LOP3.LUT P2, RZ, R10, 0x2, RZ, 0xc0, !PT ;  /* 0x000000020aff7812 */ /* 0x000fc8000784c0ff */
[----:B------:R-:W-:Y:S02]  /*2030*/  PLOP3.LUT P0, PT, P0, P1, P2, 0xe0, 0x0 ;  /* 0x000000000000781c */ /* 0x000fe40000703c20 */
[----:B------:R-:W-:Y:S02]  /*2040*/  LOP3.LUT P1, RZ, R0, 0x7fffff, RZ, 0xc0, !PT ;  /* 0x007fffff00ff7812 */ /* 0x000fe4000782c0ff */
[----:B------:R-:W-:-:S05]  /*2050*/  SEL R5, RZ, 0x1, !P0 ;  /* 0x00000001ff057807 */ /* 0x000fca0004000000 */
[----:B------:R-:W-:-:S05]  /*2060*/  IMAD.MOV R5, RZ, RZ, -R5 ;  /* 0x000000ffff057224 */ /* 0x000fca00078e0a05 */
[----:B------:R-:W-:Y:S01]  /*2070*/  ISETP.GE.AND P0, PT, R5, RZ, PT ;  /* 0x000000ff0500720c */ /* 0x000fe20003f06270 */
[----:B------:R-:W-:-:S05]  /*2080*/  VIADD R5, R2, 0xffffff04 ;  /* 0xffffff0402057836 */ /* 0x000fca0000000000 */
[----:B------:R-:W-:-:S07]  /*2090*/  SHF.R.U32.HI R5, RZ, R5, R8 ;  /* 0x00000005ff057219 */ /* 0x000fce0000011608 */
[----:B------:R-:W-:-:S05]  /*20a0*/  @!P0 VIADD R5, R5, 0x1 ;  /* 0x0000000105058836 */ /* 0x000fca0000000000 */
[----:B------:R-:W-:-:S04]  /*20b0*/  @!P1 SHF.L.U32 R5, R5, 0x1, RZ ;  /* 0x0000000105059819 */ /* 0x000fc800000006ff */
[----:B------:R-:W-:Y:S01]  /*20c0*/  LOP3.LUT R5, R5, 0x80000000, R0, 0xf8, !PT ;  /* 0x8000000005057812 */ /* 0x000fe200078ef800 */
[----:B------:R-:W-:Y:S06]  /*20d0*/  BRA `(.L_x_113) ;  /* 0x0000000000047947 */ /* 0x000fec0003800000 */
.L_x_114:
[----:B------:R0:W1:Y:S02]  /*20e0*/  MUFU.RCP R5, R0 ;  /* 0x0000000000057308 */ /* 0x0000640000001000 */
.L_x_113:
[----:B------:R-:W-:Y:S05]  /*20f0*/  BSYNC.RECONVERGENT B2 ;  /* 0x0000000000027941 */ /* 0x000fea0003800200 */
.L_x_111:
[----:B------:R-:W-:-:S04]  /*2100*/  IMAD.MOV.U32 R7, RZ, RZ, 0x0 ;  /* 0x00000000ff077424 */ /* 0x000fc800078e00ff */
[----:B01----:R-:W-:Y:S05]  /*2110*/  RET.REL.NODEC R6 `(_Z24kernel_branch_divergencePKfPfi) ;  /* 0xffffffdc06b87950 */ /* 0x003fea0003c3ffff */
        .weak           $__internal_4_$__cuda_sm20_sqrt_rn_f32_slowpath
        .type           $__internal_4_$__cuda_sm20_sqrt_rn_f32_slowpath,@function
        .size           $__internal_4_$__cuda_sm20_sqrt_rn_f32_slowpath,(.L_x_154 - $__internal_4_$__cuda_sm20_sqrt_rn_f32_slowpath)
$__internal_4_$__cuda_sm20_sqrt_rn_f32_slowpath:
[----:B------:R-:W-:-:S13]  /*2120*/  LOP3.LUT P0, RZ, R0, 0x7fffffff, RZ, 0xc0, !PT ;  /* 0x7fffffff00ff7812 */ /* 0x000fda000780c0ff */
[----:B------:R-:W-:Y:S01]  /*2130*/  @!P0 IMAD.MOV.U32 R2, RZ, RZ, R0 ;  /* 0x000000ffff028224 */ /* 0x000fe200078e0000 */
[----:B------:R-:W-:Y:S06]  /*2140*/  @!P0 BRA `(.L_x_115) ;  /* 0x0000000000408947 */ /* 0x000fec0003800000 */
[----:B------:R-:W-:-:S13]  /*2150*/  FSETP.GEU.FTZ.AND P0, PT, R0, RZ, PT ;  /* 0x000000ff0000720b */ /* 0x000fda0003f1e000 */
[----:B------:R-:W-:Y:S01]  /*2160*/  @!P0 IMAD.MOV.U32 R2, RZ, RZ, 0x7fffffff ;  /* 0x7fffffffff028424 */ /* 0x000fe200078e00ff */
        /* <DEDUP_REMOVED lines=14> */
.L_x_115:
[----:B------:R-:W-:Y:S02]  /*2250*/  IMAD.MOV.U32 R6, RZ, RZ, R9 ;  /* 0x000000ffff067224 */ /* 0x000fe400078e0009 */
[----:B------:R-:W-:-:S04]  /*2260*/  IMAD.MOV.U32 R7, RZ, RZ, 0x0 ;  /* 0x00000000ff077424 */ /* 0x000fc800078e00ff */
[----:B------:R-:W-:Y:S05]  /*2270*/  RET.REL.NODEC R6 `(_Z24kernel_branch_divergencePKfPfi) ;  /* 0xffffffdc06607950 */ /* 0x000fea0003c3ffff */
.L_x_116:
        /* <DEDUP_REMOVED lines=16> */
.L_x_154:


//--------------------- .text._Z34kernel_mio_throttle_smem_intensivePfi --------------------------
	.section	.text._Z34kernel_mio_throttle_smem_intensivePfi,"ax",@progbits
	.align	128
        .global         _Z34kernel_mio_throttle_smem_intensivePfi
        .type           _Z34kernel_mio_throttle_smem_intensivePfi,@function
        .size           _Z34kernel_mio_throttle_smem_intensivePfi,(.L_x_155 - _Z34kernel_mio_throttle_smem_intensivePfi)
        .other          _Z34kernel_mio_throttle_smem_intensivePfi,@"STO_CUDA_ENTRY STV_DEFAULT"
_Z34kernel_mio_throttle_smem_intensivePfi:
.text._Z34kernel_mio_throttle_smem_intensivePfi:
[----:B------:R-:W-:Y:S01]  /*0000*/  LDC R1, c[0x0][0x37c] ;  /* 0x0000df00ff017b82 */ /* 0x000fe20000000800 */
[----:B------:R-:W0:Y:S07]  /*0010*/  S2R R2, SR_TID.X ;  /* 0x0000000000027919 */ /* 0x000e2e0000002100 */
[----:B------:R-:W1:Y:S08]  /*0020*/  LDC R3, c[0x0][0x360] ;  /* 0x0000d800ff037b82 */ /* 0x000e700000000800 */
[----:B------:R-:W2:Y:S01]  /*0030*/  S2UR UR4, SR_CTAID.X ;  /* 0x00000000000479c3 */ /* 0x000ea20000002500 */
[----:B-1----:R-:W-:Y:S01]  /*0040*/  LOP3.LUT R5, R3, 0xffff, RZ, 0xc0, !PT ;  /* 0x0000ffff03057812 */ /* 0x002fe200078ec0ff */
[----:B0-----:R-:W-:-:S05]  /*0050*/  IMAD.IADD R0, R2, 0x1, R3 ;  /* 0x0000000102007824 */ /* 0x001fca00078e0203 */
[----:B------:R-:W-:Y:S01]  /*0060*/  LOP3.LUT R4, R0, 0xfff, RZ, 0x3c, !PT ;  /* 0x00000fff00047812 */ /* 0x000fe200078e3cff */
[----:B--2---:R-:W-:-:S03]  /*0070*/  IMAD R0, R3, UR4, R2 ;  /* 0x0000000403007c24 */ /* 0x004fc6000f8e0202 */
[----:B------:R-:W-:Y:S02]  /*0080*/  LOP3.LUT R4, R4, 0xffff, RZ, 0xc0, !PT ;  /* 0x0000ffff04047812 */ /* 0x000fe400078ec0ff */
[----:B------:R-:W-:-:S07]  /*0090*/  MOV R9, 0xb0 ;  /* 0x000000b000097802 */ /* 0x000fce0000000f00 */
[----:B------:R-:W-:Y:S05]  /*00a0*/  CALL.REL.NOINC `($__internal_5_$__cuda_sm20_div_u16) ;  /* 0x00000004000c7944 */ /* 0x000fea0003c00000 */
[----:B------:R-:W-:Y:S01]  /*00b0*/  LOP3.LUT R10, R8, 0x3, RZ, 0xc0, !PT ;  /* 0x00000003080a7812 */ /* 0x000fe200078ec0ff */
[----:B------:R-:W-:Y:S01]  /*00c0*/  BSSY.RECONVERGENT B0, `(.L_x_117) ;  /* 0x0000011000007945 */ /* 0x000fe20003800200 */
[----:B------:R-:W-:Y:S02]  /*00d0*/  IMAD.MOV.U32 R4, RZ, RZ, R2 ;  /* 0x000000ffff047224 */ /* 0x000fe400078e0002 */
[----:B------:R-:W-:-:S13]  /*00e0*/  ISETP.NE.AND P0, PT, R10, 0x2, PT ;  /* 0x000000020a00780c */ /* 0x000fda0003f05270 */
[----:B------:R-:W-:Y:S05]  /*00f0*/  @!P0 BRA `(.L_x_118) ;  /* 0x0000000000348947 */ /* 0x000fea0003800000 */
[----:B------:R-:W0:Y:S01]  /*0100*/  S2R R7, SR_CgaCtaId ;  /* 0x0000000000077919 */ /* 0x000e220000008800 */
[----:B------:R-:W-:Y:S01]  /*0110*/  MOV R6, 0x400 ;  /* 0x0000040000067802 */ /* 0x000fe20000000f00 */
[----:B------:R-:W-:Y:S02]  /*0120*/  IMAD.MOV.U32 R5, RZ, RZ, RZ ;  /* 0x000000ffff057224 */ /* 0x000fe400078e00ff */
[----:B------:R-:W-:Y:S01]  /*0130*/  IMAD.MOV.U32 R4, RZ, RZ, R2 ;  /* 0x000000ffff047224 */ /* 0x000fe200078e0002 */
[----:B0-----:R-:W-:-:S07]  /*0140*/  LEA R7, R7, R6, 0x18 ;  /* 0x0000000607077211 */ /* 0x001fce00078ec0ff */
.L_x_119:
[----:B------:R-:W-:Y:S01]  /*0150*/  I2FP.F32.U32 R6, R4 ;  /* 0x0000000400067245 */ /* 0x000fe20000201000 */
[----:B------:R-:W-:Y:S02]  /*0160*/  IMAD R9, R4, 0x4, R7 ;  /* 0x0000000404097824 */ /* 0x000fe400078e0207 */
[----:B------:R-:W-:Y:S02]  /*0170*/  VIADD R5, R5, 0x1 ;  /* 0x0000000105057836 */ /* 0x000fe40000000000 */
[----:B------:R-:W-:Y:S01]  /*0180*/  IMAD.IADD R4, R3, 0x1, R4 ;  /* 0x0000000103047824 */ /* 0x000fe200078e0204 */
[----:B------:R0:W-:Y:S02]  /*0190*/  STS [R9], R6 ;  /* 0x0000000609007388 */ /* 0x0001e40000000800 */
[----:B------:R-:W-:-:S04]  /*01a0*/  LOP3.LUT R8, R5, R10, RZ, 0x3c, !PT ;  /* 0x0000000a05087212 */ /* 0x000fc800078e3cff */
[----:B------:R-:W-:-:S13]  /*01b0*/  ISETP.NE.AND P0, PT, R8, 0x2, PT ;  /* 0x000000020800780c */ /* 0x000fda0003f05270 */
[----:B0-----:R-:W-:Y:S05]  /*01c0*/  @P0 BRA `(.L_x_119) ;  /* 0xfffffffc00e00947 */ /* 0x001fea000383ffff */
.L_x_118:
[----:B------:R-:W-:Y:S05]  /*01d0*/  BSYNC.RECONVERGENT B0 ;  /* 0x0000000000007941 */ /* 0x000fea0003800200 */
.L_x_117:
[----:B------:R-:W0:Y:S01]  /*01e0*/  S2UR UR5, SR_CgaCtaId ;  /* 0x00000000000579c3 */ /* 0x000e220000008800 */
[----:B------:R-:W-:Y:S01]  /*01f0*/  UMOV UR4, 0x400 ;  /* 0x0000040000047882 */ /* 0x000fe20000000000 */
[----:B------:R-:W-:Y:S01]  /*0200*/  BSSY.RECONVERGENT B0, `(.L_x_120) ;  /* 0x0000019000007945 */ /* 0x000fe20003800200 */
[C-C-:B------:R-:W-:Y:S02]  /*0210*/  IMAD R6, R3.reuse, 0x2, R4.reuse ;  /* 0x0000000203067824 */ /* 0x140fe400078e0204 */
[----:B------:R-:W-:Y:S02]  /*0220*/  IMAD R8, R3, 0x3, R4 ;  /* 0x0000000303087824 */ /* 0x000fe400078e0204 */
[----:B------:R-:W-:Y:S01]  /*0230*/  IMAD.IADD R10, R4, 0x1, R3 ;  /* 0x00000001040a7824 */ /* 0x000fe200078e0203 */
[----:B0-----:R-:W-:-:S06]  /*0240*/  ULEA UR5, UR5, UR4, 0x18 ;  /* 0x0000000405057291 */ /* 0x001fcc000f8ec0ff */
[----:B------:R-:W-:-:S07]  /*0250*/  LEA R12, R4, UR5, 0x2 ;  /* 0x00000005040c7c11 */ /* 0x000fce000f8e10ff */
.L_x_121:
[----:B------:R-:W-:Y:S01]  /*0260*/  I2FP.F32.U32 R11, R4 ;  /* 0x00000004000b7245 */ /* 0x000fe20000201000 */
[C-C-:B------:R-:W-:Y:S01]  /*0270*/  IMAD R14, R3.reuse, 0x4, R12.reuse ;  /* 0x00000004030e7824 */ /* 0x140fe200078e020c */
[----:B------:R-:W-:Y:S01]  /*0280*/  I2FP.F32.U32 R5, R10 ;  /* 0x0000000a00057245 */ /* 0x000fe20000201000 */
[C-C-:B------:R-:W-:Y:S01]  /*0290*/  IMAD R16, R3.reuse, 0x8, R12.reuse ;  /* 0x0000000803107824 */ /* 0x140fe200078e020c */
[----:B------:R-:W-:Y:S01]  /*02a0*/  I2FP.F32.U32 R7, R6 ;  /* 0x0000000600077245 */ /* 0x000fe20000201000 */
[C---:B------:R-:W-:Y:S01]  /*02b0*/  IMAD R18, R3.reuse, 0xc, R12 ;  /* 0x0000000c03127824 */ /* 0x040fe200078e020c */
[----:B------:R-:W-:Y:S01]  /*02c0*/  I2FP.F32.U32 R9, R8 ;  /* 0x0000000800097245 */ /* 0x000fe20000201000 */
[----:B------:R0:W-:Y:S01]  /*02d0*/  STS [R12], R11 ;  /* 0x0000000b0c007388 */ /* 0x0001e20000000800 */
[C-C-:B------:R-:W-:Y:S01]  /*02e0*/  IADD3 R4, PT, PT, R3.reuse, R4, R3.reuse ;  /* 0x0000000403047210 */ /* 0x140fe20007ffe003 */
[C---:B------:R-:W-:Y:S01]  /*02f0*/  IMAD R8, R3.reuse, 0x4, R8 ;  /* 0x0000000403087824 */ /* 0x040fe200078e0208 */
[C---:B------:R-:W-:Y:S01]  /*0300*/  LEA R6, R3.reuse, R6, 0x2 ;  /* 0x0000000603067211 */ /* 0x040fe200078e10ff */
[----:B------:R1:W-:Y:S01]  /*0310*/  STS [R14], R5 ;  /* 0x000000050e007388 */ /* 0x0003e20000000800 */
[C---:B------:R-:W-:Y:S01]  /*0320*/  IADD3 R4, PT, PT, R3.reuse, R4, R3 ;  /* 0x0000000403047210 */ /* 0x040fe20007ffe003 */
[----:B------:R-:W-:-:S02]  /*0330*/  IMAD R10, R3, 0x4, R10 ;  /* 0x00000004030a7824 */ /* 0x000fc400078e020a */
[----:B------:R1:W-:Y:S01]  /*0340*/  STS [R16], R7 ;  /* 0x0000000710007388 */ /* 0x0003e20000000800 */
[----:B------:R-:W-:Y:S01]  /*0350*/  ISETP.GE.U32.AND P0, PT, R4, 0x1000, PT ;  /* 0x000010000400780c */ /* 0x000fe20003f06070 */
[----:B0-----:R-:W-:Y:S02]  /*0360*/  IMAD R12, R3, 0x10, R12 ;  /* 0x00000010030c7824 */ /* 0x001fe400078e020c */
[----:B------:R1:W-:Y:S10]  /*0370*/  STS [R18], R9 ;  /* 0x0000000912007388 */ /* 0x0003f40000000800 */
[----:B-1----:R-:W-:Y:S05]  /*0380*/  @!P0 BRA `(.L_x_121) ;  /* 0xfffffffc00b48947 */ /* 0x002fea000383ffff */
[----:B------:R-:W-:Y:S05]  /*0390*/  BSYNC.RECONVERGENT B0 ;  /* 0x0000000000007941 */ /* 0x000fea0003800200 */
.L_x_120:
[----:B------:R-:W-:Y:S01]  /*03a0*/  BAR.SYNC.DEFER_BLOCKING 0x0 ;  /* 0x0000000000007b1d */ /* 0x000fe20000010000 */
[----:B------:R-:W-:Y:S01]  /*03b0*/  LOP3.LUT R2, R2, 0x3e0, RZ, 0xc0, !PT ;  /* 0x000003e002027812 */ /* 0x000fe200078ec0ff */
[----:B------:R-:W-:-:S04]  /*03c0*/  IMAD.MOV.U32 R5, RZ, RZ, RZ ;  /* 0x000000ffff057224 */ /* 0x000fc800078e00ff */
[----:B------:R-:W-:-:S05]  /*03d0*/  UMOV UR4, URZ ;  /* 0x000000ff00047c82 */ /* 0x000fca0008000000 */
.L_x_122:
[----:B------:R-:W-:Y:S02]  /*03e0*/  ULOP3.LUT UR6, UR4, 0x7f, URZ, 0xc0, !UPT ;  /* 0x0000007f04067892 */ /* 0x000fe4000f8ec0ff */
[----:B------:R-:W-:-:S04]  /*03f0*/  UIADD3 UR4, UPT, UPT, UR4, 0x1, URZ ;  /* 0x0000000104047890 */ /* 0x000fc8000fffe0ff */
[----:B------:R-:W-:Y:S01]  /*0400*/  VIADD R3, R2, UR6 ;  /* 0x0000000602037c36 */ /* 0x000fe20008000000 */
[----:B------:R-:W-:-:S04]  /*0410*/  UISETP.NE.AND UP0, UPT, UR4, 0x100, UPT ;  /* 0x000001000400788c */ /* 0x000fc8000bf05270 */
[----:B------:R-:W-:-:S05]  /*0420*/  LEA R3, R3, UR5, 0x2 ;  /* 0x0000000503037c11 */ /* 0x000fca000f8e10ff */
[----:B------:R-:W0:Y:S02]  /*0430*/  LDS R4, [R3] ;  /* 0x0000000003047984 */ /* 0x000e240000000800 */
[----:B0-----:R-:W-:Y:S01]  /*0440*/  FADD R5, R4, R5 ;  /* 0x0000000504057221 */ /* 0x001fe20000000000 */
[----:B------:R-:W-:Y:S06]  /*0450*/  BRA.U UP0, `(.L_x_122) ;  /* 0xfffffffd00e07547 */ /* 0x000fec000b83ffff */
[----:B------:R-:W0:Y:S02]  /*0460*/  LDCU UR4, c[0x0][0x388] ;  /* 0x00007100ff0477ac */ /* 0x000e240008000800 */
[----:B0-----:R-:W-:-:S13]  /*0470*/  ISETP.GE.AND P0, PT, R0, UR4, PT ;  /* 0x0000000400007c0c */ /* 0x001fda000bf06270 */
[----:B------:R-:W-:Y:S05]  /*0480*/  @P0 EXIT ;  /* 0x000000000000094d */ /* 0x000fea0003800000 */
[----:B------:R-:W0:Y:S01]  /*0490*/  LDC.64 R2, c[0x0][0x380] ;  /* 0x0000e000ff027b82 */ /* 0x000e220000000a00 */
[----:B------:R-:W1:Y:S01]  /*04a0*/  LDCU.64 UR4, c[0x0][0x358] ;  /* 0x00006b00ff0477ac */ /* 0x000e620008000a00 */
[----:B0-----:R-:W-:-:S05]  /*04b0*/  IMAD.WIDE R2, R0, 0x4, R2 ;  /* 0x0000000400027825 */ /* 0x001fca00078e0202 */
[----:B-1----:R-:W-:Y:S01]  /*04c0*/  STG.E desc[UR4][R2.64], R5 ;  /* 0x0000000502007986 */ /* 0x002fe2000c101904 */
[----:B------:R-:W-:Y:S05]  /*04d0*/  EXIT ;  /* 0x000000000000794d */ /* 0x000fea0003800000 */
        .weak           $__internal_5_$__cuda_sm20_div_u16
        .type           $__internal_5_$__cuda_sm20_div_u16,@function
        .size           $__internal_5_$__cuda_sm20_div_u16,(.L_x_155 - $__internal_5_$__cuda_sm20_div_u16)
$__internal_5_$__cuda_sm20_div_u16:
[----:B------:R-:W0:Y:S01]  /*04e0*/  I2F.U16 R6, R5 ;  /* 0x0000000500067306 */ /* 0x000e220000101000 */
[----:B------:R-:W-:Y:S01]  /*04f0*/  HFMA2 R7, -RZ, RZ, 15, 0 ;  /* 0x4b800000ff077431 */ /* 0x000fe200000001ff */
[----:B------:R-:W-:Y:S02]  /*0500*/  I2FP.F32.U32.RZ R4, R4 ;  /* 0x0000000400047245 */ /* 0x000fe4000020d000 */
[C---:B0-----:R-:W-:Y:S02]  /*0510*/  FSETP.GEU.AND P1, PT, |R6|.reuse, 1.175494350822287508e-38, PT ;  /* 0x008000000600780b */ /* 0x041fe40003f2e200 */
[----:B------:R-:W-:Y:S02]  /*0520*/  FSETP.GT.AND P0, PT, |R6|, 8.50705917302346158658e+37, PT ;  /* 0x7e8000000600780b */ /* 0x000fe40003f04200 */
[----:B------:R-:W-:-:S04]  /*0530*/  FSEL R7, R7, 1, !P1 ;  /* 0x3f80000007077808 */ /* 0x000fc80004800000 */
[----:B------:R-:W-:Y:S02]  /*0540*/  FSEL R7, R7, 0.25, !P0 ;  /* 0x3e80000007077808 */ /* 0x000fe40004000000 */
[----:B------:R-:W-:Y:S01]  /*0550*/  ISETP.NE.U32.AND P0, PT, R5, RZ, PT ;  /* 0x000000ff0500720c */ /* 0x000fe20003f05070 */
[----:B------:R-:W-:Y:S02]  /*0560*/  IMAD.MOV.U32 R5, RZ, RZ, 0x0 ;  /* 0x00000000ff057424 */ /* 0x000fe400078e00ff */
[----:B------:R-:W-:-:S06]  /*0570*/  FMUL R6, R6, R7 ;  /* 0x0000000706067220 */ /* 0x000fcc0000400000 */
[----:B------:R-:W0:Y:S02]  /*0580*/  MUFU.RCP R6, R6 ;  /* 0x0000000600067308 */ /* 0x000e240000001000 */
[----:B0-----:R-:W-:-:S04]  /*0590*/  FMUL R7, R7, R6 ;  /* 0x0000000607077220 */ /* 0x001fc80000400000 */
[----:B------:R-:W-:-:S04]  /*05a0*/  VIADD R7, R7, 0x2 ;  /* 0x0000000207077836 */ /* 0x000fc80000000000 */
[----:B------:R-:W-:Y:S01]  /*05b0*/  FMUL.RZ R7, R4, R7 ;  /* 0x0000000704077220 */ /* 0x000fe2000040c000 */
[----:B------:R-:W-:-:S05]  /*05c0*/  IMAD.MOV.U32 R4, RZ, RZ, R9 ;  /* 0x000000ffff047224 */ /* 0x000fca00078e0009 */
[----:B------:R-:W0:Y:S02]  /*05d0*/  F2I.U32.TRUNC.NTZ R7, R7 ;  /* 0x0000000700077305 */ /* 0x000e24000020f000 */
[----:B0-----:R-:W-:Y:S01]  /*05e0*/  LOP3.LUT R8, R7, 0xffff, RZ, 0xc0, !PT ;  /* 0x0000ffff07087812 */ /* 0x001fe200078ec0ff */
[----:B------:R-:W-:Y:S01]  /*05f0*/  @!P0 IMAD.MOV.U32 R8, RZ, RZ, -0x1 ;  /* 0xffffffffff088424 */ /* 0x000fe200078e00ff */
[----:B------:R-:W-:Y:S06]  /*0600*/  RET.REL.NODEC R4 `(_Z34kernel_mio_throttle_smem_intensivePfi) ;  /* 0xfffffff8047c7950 */ /* 0x000fec0003c3ffff */
.L_x_123:
        /* <DEDUP_REMOVED lines=15> */
.L_x_155:


//--------------------- .text._Z32kernel_lg_throttle_many_requestsPKfPfii --------------------------
	.section	.text._Z32kernel_lg_throttle_many_requestsPKfPfii,"ax",@progbits
	.align	128
        .global         _Z32kernel_lg_throttle_many_requestsPKfPfii
        .type           _Z32kernel_lg_throttle_many_requestsPKfPfii,@function
        .size           _Z32kernel_lg_throttle_many_requestsPKfPfii,(.L_x_177 - _Z32kernel_lg_throttle_many_requestsPKfPfii)
        .other          _Z32kernel_lg_throttle_many_requestsPKfPfii,@"STO_CUDA_ENTRY STV_DEFAULT"
_Z32kernel_lg_throttle_many_requestsPKfPfii:
.text._Z32kernel_lg_throttle_many_requestsPKfPfii:
[----:B------:R-:W-:Y:S08]  /*0000*/  LDC R1, c[0x0][0x37c] ;  /* 0x0000df00ff017b82 */ /* 0x000ff00000000800 */
[----:B------:R-:W0:Y:S01]  /*0010*/  LDC R10, c[0x0][0x390] ;  /* 0x0000e400ff0a7b82 */ /* 0x000e220000000800 */
[----:B------:R-:W1:Y:S01]  /*0020*/  S2R R8, SR_TID.X ;  /* 0x0000000000087919 */ /* 0x000e620000002100 */
[----:B------:R-:W2:Y:S01]  /*0030*/  LDCU.64 UR6, c[0x0][0x358] ;  /* 0x00006b00ff0677ac */ /* 0x000ea20008000a00 */
[----:B------:R-:W3:Y:S05]  /*0040*/  LDCU UR5, c[0x0][0x394] ;  /* 0x00007280ff0577ac */ /* 0x000eea0008000800 */
[----:B------:R-:W1:Y:S08]  /*0050*/  S2UR UR4, SR_CTAID.X ;  /* 0x00000000000479c3 */ /* 0x000e700000002500 */
[----:B------:R-:W1:Y:S01]  /*0060*/  LDC R7, c[0x0][0x360] ;  /* 0x0000d800ff077b82 */ /* 0x000e620000000800 */
[----:B0-----:R-:W-:-:S07]  /*0070*/  IABS R0, R10 ;  /* 0x0000000a00007213 */ /* 0x001fce0000000000 */
[----:B------:R-:W0:Y:S01]  /*0080*/  LDC R12, c[0x0][0x390] ;  /* 0x0000e400ff0c7b82 */ /* 0x000e220000000800 */
[----:B------:R-:W-:Y:S01]  /*0090*/  ISETP.NE.AND P0, PT, R10, RZ, PT ;  /* 0x000000ff0a00720c */ /* 0x000fe20003f05270 */
[----:B------:R-:W4:Y:S01]  /*00a0*/  I2F.RP R6, R0 ;  /* 0x0000000000067306 */ /* 0x000f220000209400 */
[----:B------:R-:W-:-:S05]  /*00b0*/  LOP3.LUT R10, RZ, R10, RZ, 0x33, !PT ;  /* 0x0000000aff0a7212 */ /* 0x000fca00078e33ff */
[----:B------:R-:W0:Y:S01]  /*00c0*/  LDC.64 R2, c[0x0][0x380] ;  /* 0x0000e000ff027b82 */ /* 0x000e220000000a00 */
[----:B-1----:R-:W-:Y:S01]  /*00d0*/  IMAD R7, R7, UR4, R8 ;  /* 0x0000000407077c24 */ /* 0x002fe2000f8e0208 */
[----:B------:R-:W-:Y:S01]  /*00e0*/  UMOV UR4, URZ ;  /* 0x000000ff00047c82 */ /* 0x000fe20008000000 */
[----:B----4-:R-:W1:Y:S02]  /*00f0*/  MUFU.RCP R6, R6 ;  /* 0x0000000600067308 */ /* 0x010e640000001000 */
[----:B-1----:R-:W-:Y:S01]  /*0100*/  VIADD R4, R6, 0xffffffe ;  /* 0x0ffffffe06047836 */ /* 0x002fe20000000000 */
[----:B------:R-:W-:-:S05]  /*0110*/  MOV R6, R7 ;  /* 0x0000000700067202 */ /* 0x000fca0000000f00 */
[----:B------:R1:W4:Y:S02]  /*0120*/  F2I.FTZ.U32.TRUNC.NTZ R5, R4 ;  /* 0x0000000400057305 */ /* 0x000324000021f000 */
[----:B-1----:R-:W-:Y:S02]  /*0130*/  HFMA2 R4, -RZ, RZ, 0, 0 ;  /* 0x00000000ff047431 */ /* 0x002fe400000001ff */
[----:B----4-:R-:W-:-:S04]  /*0140*/  IMAD.MOV R9, RZ, RZ, -R5 ;  /* 0x000000ffff097224 */ /* 0x010fc800078e0a05 */
[----:B------:R-:W-:-:S04]  /*0150*/  IMAD R9, R9, R0, RZ ;  /* 0x0000000009097224 */ /* 0x000fc800078e02ff */
[----:B------:R-:W-:-:S04]  /*0160*/  IMAD.HI.U32 R8, R5, R9, R4 ;  /* 0x0000000905087227 */ /* 0x000fc800078e0004 */
[----:B0-23--:R-:W-:-:S07]  /*0170*/  IMAD.MOV.U32 R9, RZ, RZ, RZ ;  /* 0x000000ffff097224 */ /* 0x00dfce00078e00ff */
.L_x_124:
[----:B------:R-:W-:Y:S02]  /*0180*/  IABS R5, R6 ;  /* 0x0000000600057213 */ /* 0x000fe40000000000 */
[----:B------:R-:W-:Y:S02]  /*0190*/  IABS R14, R12 ;  /* 0x0000000c000e7213 */ /* 0x000fe40000000000 */
[----:B------:R-:W-:Y:S01]  /*01a0*/  ISETP.GE.AND P2, PT, R6, RZ, PT ;  /* 0x000000ff0600720c */ /* 0x000fe20003f46270 */
[----:B------:R-:W-:-:S04]  /*01b0*/  IMAD.HI.U32 R4, R8, R5, RZ ;  /* 0x0000000508047227 */ /* 0x000fc800078e00ff */
[----:B------:R-:W-:-:S04]  /*01c0*/  IMAD.MOV R4, RZ, RZ, -R4 ;  /* 0x000000ffff047224 */ /* 0x000fc800078e0a04 */
[----:B------:R-:W-:-:S05]  /*01d0*/  IMAD R5, R14, R4, R5 ;  /* 0x000000040e057224 */ /* 0x000fca00078e0205 */
[----:B------:R-:W-:-:S13]  /*01e0*/  ISETP.GT.U32.AND P1, PT, R0, R5, PT ;  /* 0x000000050000720c */ /* 0x000fda0003f24070 */
[----:B------:R-:W-:-:S04]  /*01f0*/  @!P1 IADD3 R5, PT, PT, R5, -R14, RZ ;  /* 0x8000000e05059210 */ /* 0x000fc80007ffe0ff */
[----:B------:R-:W-:-:S13]  /*0200*/  ISETP.GT.U32.AND P1, PT, R0, R5, PT ;  /* 0x000000050000720c */ /* 0x000fda0003f24070 */
[----:B------:R-:W-:-:S05]  /*0210*/  @!P1 IMAD.IADD R5, R5, 0x1, -R14 ;  /* 0x0000000105059824 */ /* 0x000fca00078e0a0e */
[----:B------:R-:W-:-:S04]  /*0220*/  @!P2 IADD3 R5, PT, PT, -R5, RZ, RZ ;  /* 0x000000ff0505a210 */ /* 0x000fc80007ffe1ff */
[----:B------:R-:W-:-:S05]  /*0230*/  SEL R5, R10, R5, !P0 ;  /* 0x000000050a057207 */ /* 0x000fca0004000000 */
[----:B------:R-:W-:-:S06]  /*0240*/  IMAD.WIDE R4, R5, 0x4, R2 ;  /* 0x0000000405047825 */ /* 0x000fcc00078e0202 */
[----:B------:R-:W2:Y:S01]  /*0250*/  LDG.E.CONSTANT R4, desc[UR6][R4.64] ;  /* 0x0000000604047981 */ /* 0x000ea2000c1e9900 */
[----:B------:R-:W-:Y:S01]  /*0260*/  UIADD3 UR4, UPT, UPT, UR4, 0x1, URZ ;  /* 0x0000000104047890 */ /* 0x000fe2000fffe0ff */
[----:B------:R-:W-:-:S03]  /*0270*/  VIADD R6, R6, UR5 ;  /* 0x0000000506067c36 */ /* 0x000fc60008000000 */
[----:B------:R-:W-:Y:S01]  /*0280*/  UISETP.NE.AND UP0, UPT, UR4, 0x20, UPT ;  /* 0x000000200400788c */ /* 0x000fe2000bf05270 */
[----:B--2---:R-:W-:-:S08]  /*0290*/  FADD R9, R4, R9 ;  /* 0x0000000904097221 */ /* 0x004fd00000000000 */
[----:B------:R-:W-:Y:S05]  /*02a0*/  BRA.U UP0, `(.L_x_124) ;  /* 0xfffffffd00b47547 */ /* 0x000fea000b83ffff */
[----:B------:R-:W-:-:S13]  /*02b0*/  ISETP.GE.AND P0, PT, R7, R12, PT ;  /* 0x0000000c0700720c */ /* 0x000fda0003f06270 */
[----:B------:R-:W-:Y:S05]  /*02c0*/  @P0 EXIT ;  /* 0x000000000000094d */ /* 0x000fea0003800000 */
[----:B------:R-:W0:Y:S02]  /*02d0*/  LDC.64 R2, c[0x0][0x388] ;  /* 0x0000e200ff027b82 */ /* 0x000e240000000a00 */
[----:B0-----:R-:W-:-:S05]  /*02e0*/  IMAD.WIDE R2, R7, 0x4, R2 ;  /* 0x0000000407027825 */ /* 0x001fca00078e0202 */
[----:B------:R-:W-:Y:S01]  /*02f0*/  STG.E desc[UR6][R2.64], R9 ;  /* 0x0000000902007986 */ /* 0x000fe2000c101906 */
[----:B------:R-:W-:Y:S05]  /*0300*/  EXIT ;  /* 0x000000000000794d */ /* 0x000fea0003800000 */
.L_x_125:
        /* <DEDUP_REMOVED lines=15> */
.L_x_177:


//--------------------- .nv.global.init           --------------------------
	.section	.nv.global.init,"aw",@progbits
	.align	4
.nv.global.init:
	.type		__cudart_i2opi_f,@object
	.size		__cudart_i2opi_f,(.L_0 - __cudart_i2opi_f)
__cudart_i2opi_f:
        /*0000*/ 	.byte	0x41, 0x90, 0x43, 0x3c, 0x99, 0x95, 0x62, 0xdb, 0xc0, 0xdd, 0x34, 0xf5, 0xd1, 0x57, 0x27, 0xfc
        /*0010*/ 	.byte	0x29, 0x15, 0x44, 0x4e, 0x6e, 0x83, 0xf9, 0xa2
.L_0:


//--------------------- .nv.shared.reserved.0     --------------------------
	.section	.nv.shared.reserved.0,"aw",@nobits
	.weak		__nv_reservedSMEM_offset_0_alias
	.size		__nv_reservedSMEM_offset_0_alias, 0, 64
	.other		__nv_reservedSMEM_offset_0_alias,@"STO_CUDA_RESERVED_SHARED STV_DEFAULT"
__nv_reservedSMEM_offset_0_alias:
	.zero		0
	.zero		64


//--------------------- .nv.shared._Z24kernel_atomic_warp_levelPi --------------------------
	.section	.nv.shared._Z24kernel_atomic_warp_levelPi,"aw",@nobits
	.sectionflags	@""
	.align	4
.nv.shared._Z24kernel_atomic_warp_levelPi:
	.zero		1028


//--------------------- .nv.shared._Z34kernel_mio_throttle_smem_intensivePfi --------------------------
	.section	.nv.shared._Z34kernel_mio_throttle_smem_intensivePfi,"aw",@nobits
	.sectionflags	@""
	.align	4
.nv.shared._Z34kernel_mio_throttle_smem_intensivePfi:
	.zero		17408


//--------------------- .nv.constant0._Z22kernel_block_size_testILi1024EEvPKfPfi --------------------------
	.section	.nv.constant0._Z22kernel_block_size_testILi1024EEvPKfPfi,"a",@progbits
	.sectionflags	@""
	.align	4
.nv.constant0._Z22kernel_block_size_testILi1024EEvPKfPfi:
	.zero		916


//--------------------- .nv.constant0._Z22kernel_block_size_testILi512EEvPKfPfi --------------------------
	.section	.nv.constant0._Z22kernel_block_size_testILi512EEvPKfPfi,"a",@progbits
	.sectionflags	@""
	.align	4
.nv.constant0._Z22kernel_block_size_testILi512EEvPKfPfi:
	.zero		916


//--------------------- .nv.constant0._Z22kernel_block_size_testILi256EEvPKfPfi --------------------------
	.section	.nv.constant0._Z22kernel_block_size_testILi256EEvPKfPfi,"a",@progbits
	.sectionflags	@""
	.align	4
.nv.constant0._Z22kernel_block_size_testILi256EEvPKfPfi:
	.zero		916


//--------------------- .nv.constant0._Z22kernel_block_size_testILi128EEvPKfPfi --------------------------
	.section	.nv.constant0._Z22kernel_block_size_testILi128EEvPKfPfi,"a",@progbits
	.sectionflags	@""
	.align	4
.nv.constant0._Z22kernel_block_size_testILi128EEvPKfPfi:
	.zero		916


//--------------------- .nv.constant0._Z22kernel_block_size_testILi64EEvPKfPfi --------------------------
	.section	.nv.constant0._Z22kernel_block_size_testILi64EEvPKfPfi,"a",@progbits
	.sectionflags	@""
	.align	4
.nv.constant0._Z22kernel_block_size_testILi64EEvPKfPfi:
	.zero		916


//--------------------- .nv.constant0._Z22kernel_independent_opsPKfPfi --------------------------
	.section	.nv.constant0._Z22kernel_independent_opsPKfPfi,"a",@progbits
	.sectionflags	@""
	.align	4
.nv.constant0._Z22kernel_independent_opsPKfPfi:
	.zero		916


//--------------------- .nv.constant0._Z23kernel_dependency_chainPKfPfi --------------------------
	.section	.nv.constant0._Z23kernel_dependency_chainPKfPfi,"a",@progbits
	.sectionflags	@""
	.align	4
.nv.constant0._Z23kernel_dependency_chainPKfPfi:
	.zero		916


//--------------------- .nv.constant0._Z20kernel_texture_heavyyPfi --------------------------
	.section	.nv.constant0._Z20kernel_texture_heavyyPfi,"a",@progbits
	.sectionflags	@""
	.align	4
.nv.constant0._Z20kernel_texture_heavyyPfi:
	.zero		916


//--------------------- .nv.constant0._Z24kernel_atomic_warp_levelPi --------------------------
	.section	.nv.constant0._Z24kernel_atomic_warp_levelPi,"a",@progbits
	.sectionflags	@""
	.align	4
.nv.constant0._Z24kernel_atomic_warp_levelPi:
	.zero		904


//--------------------- .nv.constant0._Z25kernel_atomic_distributedPii --------------------------
	.section	.nv.constant0._Z25kernel_atomic_distributedPii,"a",@progbits
	.sectionflags	@""
	.align	4
.nv.constant0._Z25kernel_atomic_distributedPii:
	.zero		908


//--------------------- .nv.constant0._Z29kernel_atomic_single_locationPi --------------------------
	.section	.nv.constant0._Z29kernel_atomic_single_locationPi,"a",@progbits
	.sectionflags	@""
	.align	4
.nv.constant0._Z29kernel_atomic_single_locationPi:
	.zero		904


//--------------------- .nv.constant0._Z24kernel_drain_heavy_writePfi --------------------------
	.section	.nv.constant0._Z24kernel_drain_heavy_writePfi,"a",@progbits
	.sectionflags	@""
	.align	4
.nv.constant0._Z24kernel_drain_heavy_writePfi:
	.zero		908


//--------------------- .nv.constant0._Z20kernel_low_occupancyPKfPfi --------------------------
	.section	.nv.constant0._Z20kernel_low_occupancyPKfPfi,"a",@progbits
	.sectionflags	@""
	.align	4
.nv.constant0._Z20kernel_low_occupancyPKfPfi:
	.zero		916


//--------------------- .nv.constant0._Z21kernel_high_occupancyPKfPfi --------------------------
	.section	.nv.constant0._Z21kernel_high_occupancyPKfPfi,"a",@progbits
	.sectionflags	@""
	.align	4
.nv.constant0._Z21kernel_high_occupancyPKfPfi:
	.zero		916


//--------------------- .nv.constant0._Z24kernel_non_coalesced_aosPK8ParticlePfi --------------------------
	.section	.nv.constant0._Z24kernel_non_coalesced_aosPK8ParticlePfi,"a",@progbits
	.sectionflags	@""
	.align	4
.nv.constant0._Z24kernel_non_coalesced_aosPK8ParticlePfi:
	.zero		916


//--------------------- .nv.constant0._Z23kernel_coalesced_accessPK6float4PS_i --------------------------
	.section	.nv.constant0._Z23kernel_coalesced_accessPK6float4PS_i,"a",@progbits
	.sectionflags	@""
	.align	4
.nv.constant0._Z23kernel_coalesced_accessPK6float4PS_i:
	.zero		916


//--------------------- .nv.constant0._Z21kernel_strided_accessPKfPfii --------------------------
	.section	.nv.constant0._Z21kernel_strided_accessPKfPfii,"a",@progbits
	.sectionflags	@""
	.align	4
.nv.constant0._Z21kernel_strided_accessPKfPfii:
	.zero		920


//--------------------- .nv.constant0._Z29kernel_instruction_cache_missPKfPfi --------------------------
	.section	.nv.constant0._Z29kernel_instruction_cache_missPKfPfi,"a",@progbits
	.sectionflags	@""
	.align	4
.nv.constant0._Z29kernel_instruction_cache_missPKfPfi:
	.zero		916


//--------------------- .nv.constant0._Z19kernel_membar_heavyPfi --------------------------
	.section	.nv.constant0._Z19kernel_membar_heavyPfi,"a",@progbits
	.sectionflags	@""
	.align	4
.nv.constant0._Z19kernel_membar_heavyPfi:
	.zero		908


//--------------------- .nv.constant0._Z24kernel_branch_divergencePKfPfi --------------------------
	.section	.nv.constant0._Z24kernel_branch_divergencePKfPfi,"a",@progbits
	.sectionflags	@""
	.align	4
.nv.constant0._Z24kernel_branch_divergencePKfPfi:
	.zero		916


//--------------------- .nv.constant0._Z34kernel_mio_throttle_smem_intensivePfi --------------------------
	.section	.nv.constant0._Z34kernel_mio_throttle_smem_intensivePfi,"a",@progbits
	.sectionflags	@""
	.align	4
.nv.constant0._Z34kernel_mio_throttle_smem_intensivePfi:
	.zero		908


//--------------------- .nv.constant0._Z32kernel_lg_throttle_many_requestsPKfPfii --------------------------
	.section	.nv.constant0._Z32kernel_lg_throttle_many_requestsPKfPfii,"a",@progbits
	.sectionflags	@""
	.align	4
.nv.constant0._Z32kernel_lg_throttle_many_requestsPKfPfii:
	.zero		920


//--------------------- SYMBOLS --------------------------

	.type		.nv.reservedSmem.offset0,@object
	.size		.nv.reservedSmem.offset0,0x4
	.type		.nv.reservedSmem.cap,@object
	.size		.nv.reservedSmem.cap,0x4
